	.target	sm_90a

	.elftype	@"ET_EXEC"


//--------------------- .note.nv.tkinfo           --------------------------
	.section	.note.nv.tkinfo,"",@"SHT_NOTE"
	.sectionflags	@"SHF_NOTE_NV_TKINFO"
	.tkinfo
        /*0018*/ 	.word	0x00000002
        /*0030*/ 	.string	""
        /*0030*/ 	.string	"ptxas"
        /*0030*/ 	.string	"Cuda compilation tools, release 13.0, V13.0.88"
        /*0030*/ 	.string	"Build cuda_13.0.r13.0/compiler.36424714_0"
        /*0030*/ 	.string	"-arch sm_90a -m 64 "



//--------------------- .note.nv.cuinfo           --------------------------
	.section	.note.nv.cuinfo,"",@"SHT_NOTE"
	.sectionflags	@"SHF_NOTE_NV_CUINFO"
        /*0018*/ 	.short	0x0002
        /*001a*/ 	.short	0x005a
        /*001c*/ 	.short	0x0082
	.zero		2


//--------------------- .nv.info                  --------------------------
	.section	.nv.info,"",@"SHT_CUDA_INFO"
	.align	4


	//----- nvinfo : EIATTR_REGCOUNT
	.align		4
        /*0000*/ 	.byte	0x04, 0x2f
        /*0002*/ 	.short	(.L_16 - .L_15)
	.align		4
.L_15:
        /*0004*/ 	.word	index@(_ZN7cutlass13device_kernelINS_4fmha6kernel13FmhaKernelTmaINS1_10collective15FmhaMainloopTmaINS_10bfloat16_tEfN4cute5tupleIJNS7_1CILi64EEENS9_ILi256EEESB_EEENS4_13DefaultFusionEJEEENS4_15FmhaFwdEpilogueIS6_fSC_EEJEEEEEvNT_6ParamsE)
        /*0008*/ 	.word	0x000000ff


	//----- nvinfo : EIATTR_FRAME_SIZE
	.align		4
.L_16:
        /*000c*/ 	.byte	0x04, 0x11
        /*000e*/ 	.short	(.L_18 - .L_17)
	.align		4
.L_17:
        /*0010*/ 	.word	index@($__internal_0_$__cuda_sm20_rcp_rn_f32_slowpath)
        /*0014*/ 	.word	0x00000a20


	//----- nvinfo : EIATTR_FRAME_SIZE
	.align		4
.L_18:
        /*0018*/ 	.byte	0x04, 0x11
        /*001a*/ 	.short	(.L_20 - .L_19)
	.align		4
.L_19:
        /*001c*/ 	.word	index@(_ZN7cutlass13device_kernelINS_4fmha6kernel13FmhaKernelTmaINS1_10collective15FmhaMainloopTmaINS_10bfloat16_tEfN4cute5tupleIJNS7_1CILi64EEENS9_ILi256EEESB_EEENS4_13DefaultFusionEJEEENS4_15FmhaFwdEpilogueIS6_fSC_EEJEEEEEvNT_6ParamsE)
        /*0020*/ 	.word	0x00000a20


	//----- nvinfo : EIATTR_MIN_STACK_SIZE
	.align		4
.L_20:
        /*0024*/ 	.byte	0x04, 0x12
        /*0026*/ 	.short	(.L_22 - .L_21)
	.align		4
.L_21:
        /*0028*/ 	.word	index@(_ZN7cutlass13device_kernelINS_4fmha6kernel13FmhaKernelTmaINS1_10collective15FmhaMainloopTmaINS_10bfloat16_tEfN4cute5tupleIJNS7_1CILi64EEENS9_ILi256EEESB_EEENS4_13DefaultFusionEJEEENS4_15FmhaFwdEpilogueIS6_fSC_EEJEEEEEvNT_6ParamsE)
        /*002c*/ 	.word	0x00000a20
.L_22:


//--------------------- .nv.compat                --------------------------
	.section	.nv.compat,"",@"SHT_CUDA_COMPAT_INFO"
	.align	4
        /*0000*/ 	.byte	0x02, 0x09, 0x01, 0x00, 0x02, 0x02, 0x04, 0x00, 0x02, 0x05, 0x05, 0x00, 0x03, 0x07, 0x01, 0x01
        /*0010*/ 	.byte	0x02, 0x03, 0x01, 0x00, 0x02, 0x06, 0x01, 0x00, 0x04, 0x0b, 0x08, 0x00, 0x00, 0x00, 0x00, 0x00
        /*0020*/ 	.byte	0x00, 0x00, 0x00, 0x00


//--------------------- .nv.info._ZN7cutlass13device_kernelINS_4fmha6kernel13FmhaKernelTmaINS1_10collective15FmhaMainloopTmaINS_10bfloat16_tEfN4cute5tupleIJNS7_1CILi64EEENS9_ILi256EEESB_EEENS4_13DefaultFusionEJEEENS4_15FmhaFwdEpilogueIS6_fSC_EEJEEEEEvNT_6ParamsE --------------------------
	.section	.nv.info._ZN7cutlass13device_kernelINS_4fmha6kernel13FmhaKernelTmaINS1_10collective15FmhaMainloopTmaINS_10bfloat16_tEfN4cute5tupleIJNS7_1CILi64EEENS9_ILi256EEESB_EEENS4_13DefaultFusionEJEEENS4_15FmhaFwdEpilogueIS6_fSC_EEJEEEEEvNT_6ParamsE,"",@"SHT_CUDA_INFO"
	.sectionflags	@""
	.align	4


	//----- nvinfo : EIATTR_CUDA_API_VERSION
	.align		4
        /*0000*/ 	.byte	0x04, 0x37
        /*0002*/ 	.short	(.L_24 - .L_23)
.L_23:
        /*0004*/ 	.word	0x00000082


	//----- nvinfo : EIATTR_KPARAM_INFO
	.align		4
.L_24:
        /*0008*/ 	.byte	0x04, 0x17
        /*000a*/ 	.short	(.L_26 - .L_25)
.L_25:
        /*000c*/ 	.word	0x00000000
        /*0010*/ 	.short	0x0000
        /*0012*/ 	.short	0x0070
        /*0014*/ 	.byte	0x00, 0xf0, 0x01, 0x20


	//----- nvinfo : EIATTR_SPARSE_MMA_MASK
	.align		4
.L_26:
        /*0018*/ 	.byte	0x03, 0x50
        /*001a*/ 	.short	0x0000


	//----- nvinfo : EIATTR_MAXREG_COUNT
	.align		4
        /*001c*/ 	.byte	0x03, 0x1b
        /*001e*/ 	.short	0x00ff


	//----- nvinfo : EIATTR_NUM_BARRIERS
	.align		4
        /*0020*/ 	.byte	0x02, 0x4c
        /*0022*/ 	.byte	0x02
	.zero		1


	//----- nvinfo : EIATTR_EXTERNS
	.align		4
        /*0024*/ 	.byte	0x04, 0x0f
        /*0026*/ 	.short	(.L_28 - .L_27)


	//   ....[0]....
	.align		4
.L_27:
        /*0028*/ 	.word	index@(__assertfail)


	//----- nvinfo : EIATTR_ANNOTATIONS
	.align		4
.L_28:
        /*002c*/ 	.byte	0x04, 0x55
        /*002e*/ 	.short	(.L_30 - .L_29)


	//   ....[0]....
.L_29:
        /*0030*/ 	.word	0x00000001
        /*0034*/ 	.byte	0x60, 0x4b, 0x00, 0x00, 0x01, 0x00, 0x00, 0x00, 0xa0, 0x4b, 0x00, 0x00, 0x01, 0x00, 0x00, 0x00
        /* <DEDUP_REMOVED lines=1750> */
        /*6da4*/ 	.byte	0xa0, 0xe4, 0x01, 0x00, 0x01, 0x00, 0x00, 0x00, 0xb0, 0xe4, 0x01, 0x00


	//----- nvinfo : EIATTR_MERCURY_ISA_VERSION
	.align		4
.L_30:
        /*6db0*/ 	.byte	0x03, 0x5f
        /*6db2*/ 	.short	0x0101


	//----- nvinfo : EIATTR_COOP_GROUP_MASK_REGIDS
	.align		4
        /*6db4*/ 	.byte	0x04, 0x29
        /*6db6*/ 	.short	(.L_32 - .L_31)


	//   ....[0]....
.L_31:
        /*6db8*/ 	.word	0xffffffff


	//   ....[1]....
        /*6dbc*/ 	.word	0xffffffff


	//   ....[2]....
        /*6dc0*/ 	.word	0xffffffff


	//   ....[3]....
        /*6dc4*/ 	.word	0xffffffff


	//   ....[4]....
        /*6dc8*/ 	.word	0xffffffff


	//   ....[5]....
        /*6dcc*/ 	.word	0xffffffff


	//   ....[6]....
        /*6dd0*/ 	.word	0xffffffff


	//   ....[7]....
        /*6dd4*/ 	.word	0xffffffff


	//   ....[8]....
        /*6dd8*/ 	.word	0xffffffff


	//   ....[9]....
        /*6ddc*/ 	.word	0xffffffff


	//   ....[10]....
        /*6de0*/ 	.word	0xffffffff


	//   ....[11]....
        /*6de4*/ 	.word	0xffffffff


	//   ....[12]....
        /*6de8*/ 	.word	0xffffffff


	//   ....[13]....
        /*6dec*/ 	.word	0xffffffff


	//   ....[14]....
        /*6df0*/ 	.word	0xffffffff


	//   ....[15]....
        /*6df4*/ 	.word	0xffffffff


	//   ....[16]....
        /*6df8*/ 	.word	0xffffffff


	//----- nvinfo : EIATTR_COOP_GROUP_INSTR_OFFSETS
	.align		4
.L_32:
        /*6dfc*/ 	.byte	0x04, 0x28
        /*6dfe*/ 	.short	(.L_34 - .L_33)


	//   ....[0]....
.L_33:
        /*6e00*/ 	.word	0x00000060


	//   ....[1]....
        /*6e04*/ 	.word	0x00000150


	//   ....[2]....
        /*6e08*/ 	.word	0x00000280


	//   ....[3]....
        /*6e0c*/ 	.word	0x00000420


	//   ....[4]....
        /*6e10*/ 	.word	0x000005c0


	//   ....[5]....
        /*6e14*/ 	.word	0x00002d00


	//   ....[6]....
        /*6e18*/ 	.word	0x00002d10


	//   ....[7]....
        /*6e1c*/ 	.word	0x00002d40


	//   ....[8]....
        /*6e20*/ 	.word	0x00002d50


	//   ....[9]....
        /*6e24*/ 	.word	0x0000e8b0


	//   ....[10]....
        /*6e28*/ 	.word	0x0000e920


	//   ....[11]....
        /*6e2c*/ 	.word	0x0000e940


	//   ....[12]....
        /*6e30*/ 	.word	0x0000e960


	//   ....[13]....
        /*6e34*/ 	.word	0x0001d2b0


	//   ....[14]....
        /*6e38*/ 	.word	0x0001d2f0


	//   ....[15]....
        /*6e3c*/ 	.word	0x0001d330


	//   ....[16]....
        /*6e40*/ 	.word	0x0001d340


	//----- nvinfo : EIATTR_SYSCALL_OFFSETS
	.align		4
.L_34:
        /*6e44*/ 	.byte	0x04, 0x46
        /*6e46*/ 	.short	(.L_36 - .L_35)


	//   ....[0]....
.L_35:
        /*6e48*/ 	.word	0x0001ea90


	//   ....[1]....
        /*6e4c*/ 	.word	0x0001ebb0


	//----- nvinfo : EIATTR_MBARRIER_INSTR_OFFSETS
	.align		4
.L_36:
        /*6e50*/ 	.byte	0x04, 0x39
        /*6e52*/ 	.short	(.L_38 - .L_37)


	//   ....[0]....
.L_37:
        /*6e54*/ 	.word	0x00000250
        /*6e58*/ 	.word	0x000000ff
        /*6e5c*/ 	.word	0x00088040
        /*6e60*/ 	.short	0x0100
        /*6e62*/ 	.byte	0x08
	.zero		1


	//   ....[1]....
        /*6e64*/ 	.word	0x00000260
        /*6e68*/ 	.word	0x000000ff
        /*6e6c*/ 	.word	0x00088048
        /*6e70*/ 	.short	0x0100
        /*6e72*/ 	.byte	0x08
	.zero		1


	//   ....[2]....
        /*6e74*/ 	.word	0x00000390
        /*6e78*/ 	.word	0x000000ff
        /*6e7c*/ 	.word	0x00088000
        /*6e80*/ 	.short	0x0100
        /*6e82*/ 	.byte	0x08
	.zero		1


	//   ....[3]....
        /*6e84*/ 	.word	0x000003a0
        /*6e88*/ 	.word	0x000000ff
        /*6e8c*/ 	.word	0x00088020
        /*6e90*/ 	.short	0x0100
        /*6e92*/ 	.byte	0x08
	.zero		1


	//   ....[4]....
        /*6e94*/ 	.word	0x000003b0
        /*6e98*/ 	.word	0x000000ff
        /*6e9c*/ 	.word	0x00088008
        /*6ea0*/ 	.short	0x0100
        /*6ea2*/ 	.byte	0x08
	.zero		1


	//   ....[5]....
        /*6ea4*/ 	.word	0x000003c0
        /*6ea8*/ 	.word	0x000000ff
        /*6eac*/ 	.word	0x00088028
        /*6eb0*/ 	.short	0x0100
        /*6eb2*/ 	.byte	0x08
	.zero		1


	//   ....[6]....
        /*6eb4*/ 	.word	0x000003d0
        /*6eb8*/ 	.word	0x000000ff
        /*6ebc*/ 	.word	0x00088010
        /*6ec0*/ 	.short	0x0100
        /*6ec2*/ 	.byte	0x08
	.zero		1


	//   ....[7]....
        /*6ec4*/ 	.word	0x000003e0
        /*6ec8*/ 	.word	0x000000ff
        /*6ecc*/ 	.word	0x00088030
        /*6ed0*/ 	.short	0x0100
        /*6ed2*/ 	.byte	0x08
	.zero		1


	//   ....[8]....
        /*6ed4*/ 	.word	0x000003f0
        /*6ed8*/ 	.word	0x000000ff
        /*6edc*/ 	.word	0x00088018
        /*6ee0*/ 	.short	0x0100
        /*6ee2*/ 	.byte	0x08
	.zero		1


	//   ....[9]....
        /*6ee4*/ 	.word	0x00000400
        /*6ee8*/ 	.word	0x000000ff
        /*6eec*/ 	.word	0x00088038
        /*6ef0*/ 	.short	0x0100
        /*6ef2*/ 	.byte	0x08
	.zero		1


	//   ....[10]....
        /*6ef4*/ 	.word	0x00000530
        /*6ef8*/ 	.word	0x000000ff
        /*6efc*/ 	.word	0x00088050
        /*6f00*/ 	.short	0x0100
        /*6f02*/ 	.byte	0x08
	.zero		1


	//   ....[11]....
        /*6f04*/ 	.word	0x00000540
        /*6f08*/ 	.word	0x000000ff
        /*6f0c*/ 	.word	0x00088070
        /*6f10*/ 	.short	0x0100
        /*6f12*/ 	.byte	0x08
	.zero		1


	//   ....[12]....
        /*6f14*/ 	.word	0x00000550
        /*6f18*/ 	.word	0x000000ff
        /*6f1c*/ 	.word	0x00088058
        /*6f20*/ 	.short	0x0100
        /*6f22*/ 	.byte	0x08
	.zero		1


	//   ....[13]....
        /*6f24*/ 	.word	0x00000560
        /*6f28*/ 	.word	0x000000ff
        /*6f2c*/ 	.word	0x00088078
        /*6f30*/ 	.short	0x0100
        /*6f32*/ 	.byte	0x08
	.zero		1


	//   ....[14]....
        /*6f34*/ 	.word	0x00000570
        /*6f38*/ 	.word	0x000000ff
        /*6f3c*/ 	.word	0x00088060
        /*6f40*/ 	.short	0x0100
        /*6f42*/ 	.byte	0x08
	.zero		1


	//   ....[15]....
        /*6f44*/ 	.word	0x00000580
        /*6f48*/ 	.word	0x000000ff
        /*6f4c*/ 	.word	0x00088080
        /*6f50*/ 	.short	0x0100
        /*6f52*/ 	.byte	0x08
	.zero		1


	//   ....[16]....
        /*6f54*/ 	.word	0x00000590
        /*6f58*/ 	.word	0x000000ff
        /*6f5c*/ 	.word	0x00088068
        /*6f60*/ 	.short	0x0100
        /*6f62*/ 	.byte	0x08
	.zero		1


	//   ....[17]....
        /*6f64*/ 	.word	0x000005a0
        /*6f68*/ 	.word	0x000000ff
        /*6f6c*/ 	.word	0x00088088
        /*6f70*/ 	.short	0x0100
        /*6f72*/ 	.byte	0x08
	.zero		1


	//   ....[18]....
        /*6f74*/ 	.word	0x000006e0
        /*6f78*/ 	.word	0x00000003
        /*6f7c*/ 	.word	0x00088048
        /*6f80*/ 	.short	0x010a
        /*6f82*/ 	.byte	0x3f
	.zero		1


	//   ....[19]....
        /*6f84*/ 	.word	0x00000ad0
        /*6f88*/ 	.word	0x00000003
        /*6f8c*/ 	.word	0x00088020
        /*6f90*/ 	.short	0x010a
        /*6f92*/ 	.byte	0x3f
	.zero		1


	//   ....[20]....
        /*6f94*/ 	.word	0x00000dd0
        /*6f98*/ 	.word	0x00000000
        /*6f9c*/ 	.word	0x00088020
        /*6fa0*/ 	.short	0x010a
        /*6fa2*/ 	.byte	0x3f
	.zero		1


	//   ....[21]....
        /*6fa4*/ 	.word	0x00001140
        /*6fa8*/ 	.word	0x00000000
        /*6fac*/ 	.word	0x00088020
        /*6fb0*/ 	.short	0x010a
        /*6fb2*/ 	.byte	0x3f
	.zero		1


	//   ....[22]....
        /*6fb4*/ 	.word	0x00001460
        /*6fb8*/ 	.word	0x00000003
        /*6fbc*/ 	.word	0x00088020
        /*6fc0*/ 	.short	0x010a
        /*6fc2*/ 	.byte	0x3f
	.zero		1


	//   ....[23]....
        /*6fc4*/ 	.word	0x000017e0
        /*6fc8*/ 	.word	0x000000d6
        /*6fcc*/ 	.word	0x00088040
        /*6fd0*/ 	.short	0x010a
        /*6fd2*/ 	.byte	0x3f
	.zero		1


	//   ....[24]....
        /*6fd4*/ 	.word	0x00001800
        /*6fd8*/ 	.word	0x000000d6
        /*6fdc*/ 	.word	0x00088000
        /*6fe0*/ 	.short	0x010a
        /*6fe2*/ 	.byte	0x3f
	.zero		1


	//   ....[25]....
        /*6fe4*/ 	.word	0x000048a0
        /*6fe8*/ 	.word	0x000000d6
        /*6fec*/ 	.word	0x00088008
        /*6ff0*/ 	.short	0x010a
        /*6ff2*/ 	.byte	0x3f
	.zero		1


	//   ....[26]....
        /*6ff4*/ 	.word	0x0000cf70
        /*6ff8*/ 	.word	0x000000ff
        /*6ffc*/ 	.word	0x00000000
        /*7000*/ 	.short	0x0101
        /*7002*/ 	.byte	0x06
	.zero		1


	//   ....[27]....
        /*7004*/ 	.word	0x0000d1f0
        /*7008*/ 	.word	0x00000005
        /*700c*/ 	.word	0x00088000
        /*7010*/ 	.short	0x010a
        /*7012*/ 	.byte	0x3f
	.zero		1


	//   ....[28]....
        /*7014*/ 	.word	0x0000dd80
        /*7018*/ 	.word	0x00000002
        /*701c*/ 	.word	0x00088020
        /*7020*/ 	.short	0x010a
        /*7022*/ 	.byte	0x3f
	.zero		1


	//   ....[29]....
        /*7024*/ 	.word	0x0000e9b0
        /*7028*/ 	.word	0x00000000
        /*702c*/ 	.word	0x00000000
        /*7030*/ 	.short	0x0101
        /*7032*/ 	.byte	0x3f
	.zero		1


	//   ....[30]....
        /*7034*/ 	.word	0x0000e9d0
        /*7038*/ 	.word	0x00000000
        /*703c*/ 	.word	0x00088000
        /*7040*/ 	.short	0x010a
        /*7042*/ 	.byte	0x3f
	.zero		1


	//   ....[31]....
        /*7044*/ 	.word	0x0001c9d0
        /*7048*/ 	.word	0x00000000
        /*704c*/ 	.word	0x00000000
        /*7050*/ 	.short	0x0101
        /*7052*/ 	.byte	0x3f
	.zero		1


	//   ....[32]....
        /*7054*/ 	.word	0x0001cea0
        /*7058*/ 	.word	0x00000000
        /*705c*/ 	.word	0x00088020
        /*7060*/ 	.short	0x010a
        /*7062*/ 	.byte	0x3f
	.zero		1


	//   ....[33]....
        /*7064*/ 	.word	0x00020630
        /*7068*/ 	.word	0x00000003
        /*706c*/ 	.word	0x00088048
        /*7070*/ 	.short	0x010a
        /*7072*/ 	.byte	0x3f
	.zero		1


	//   ....[34]....
        /*7074*/ 	.word	0x00020680
        /*7078*/ 	.word	0x00000003
        /*707c*/ 	.word	0x00088020
        /*7080*/ 	.short	0x010a
        /*7082*/ 	.byte	0x3f
	.zero		1


	//   ....[35]....
        /*7084*/ 	.word	0x000206d0
        /*7088*/ 	.word	0x00000000
        /*708c*/ 	.word	0x00088020
        /*7090*/ 	.short	0x010a
        /*7092*/ 	.byte	0x3f
	.zero		1


	//   ....[36]....
        /*7094*/ 	.word	0x00020720
        /*7098*/ 	.word	0x00000000
        /*709c*/ 	.word	0x00088020
        /*70a0*/ 	.short	0x010a
        /*70a2*/ 	.byte	0x3f
	.zero		1


	//   ....[37]....
        /*70a4*/ 	.word	0x00020770
        /*70a8*/ 	.word	0x00000003
        /*70ac*/ 	.word	0x00088020
        /*70b0*/ 	.short	0x010a
        /*70b2*/ 	.byte	0x3f
	.zero		1


	//   ....[38]....
        /*70b4*/ 	.word	0x000207c0
        /*70b8*/ 	.word	0x000000d6
        /*70bc*/ 	.word	0x00088040
        /*70c0*/ 	.short	0x010a
        /*70c2*/ 	.byte	0x3f
	.zero		1


	//   ....[39]....
        /*70c4*/ 	.word	0x00020810
        /*70c8*/ 	.word	0x000000d6
        /*70cc*/ 	.word	0x00088000
        /*70d0*/ 	.short	0x010a
        /*70d2*/ 	.byte	0x3f
	.zero		1


	//   ....[40]....
        /*70d4*/ 	.word	0x00020860
        /*70d8*/ 	.word	0x000000d6
        /*70dc*/ 	.word	0x00088008
        /*70e0*/ 	.short	0x010a
        /*70e2*/ 	.byte	0x3f
	.zero		1


	//   ....[41]....
        /*70e4*/ 	.word	0x000208b0
        /*70e8*/ 	.word	0x00000005
        /*70ec*/ 	.word	0x00088000
        /*70f0*/ 	.short	0x010a
        /*70f2*/ 	.byte	0x3f
	.zero		1


	//   ....[42]....
        /*70f4*/ 	.word	0x00020900
        /*70f8*/ 	.word	0x00000002
        /*70fc*/ 	.word	0x00088020
        /*7100*/ 	.short	0x010a
        /*7102*/ 	.byte	0x3f
	.zero		1


	//   ....[43]....
        /*7104*/ 	.word	0x00020950
        /*7108*/ 	.word	0x00000000
        /*710c*/ 	.word	0x00088000
        /*7110*/ 	.short	0x010a
        /*7112*/ 	.byte	0x3f
	.zero		1


	//   ....[44]....
        /*7114*/ 	.word	0x000209a0
        /*7118*/ 	.word	0x00000000
        /*711c*/ 	.word	0x00088020
        /*7120*/ 	.short	0x010a
        /*7122*/ 	.byte	0x3f
	.zero		1


	//----- nvinfo : EIATTR_NUM_MBARRIERS
	.align		4
.L_38:
        /*7124*/ 	.byte	0x03, 0x38
        /*7126*/ 	.short	0x0012


	//----- nvinfo : EIATTR_EXIT_INSTR_OFFSETS
	.align		4
        /*7128*/ 	.byte	0x04, 0x1c
        /*712a*/ 	.short	(.L_40 - .L_39)


	//   ....[0]....
.L_39:
        /*712c*/ 	.word	0x00020620


	//----- nvinfo : EIATTR_MAX_THREADS
	.align		4
.L_40:
        /*7130*/ 	.byte	0x04, 0x05
        /*7132*/ 	.short	(.L_42 - .L_41)
.L_41:
        /*7134*/ 	.word	0x00000080
        /*7138*/ 	.word	0x00000001
        /*713c*/ 	.word	0x00000001


	//----- nvinfo : EIATTR_CRS_STACK_SIZE
	.align		4
.L_42:
        /*7140*/ 	.byte	0x04, 0x1e
        /*7142*/ 	.short	(.L_44 - .L_43)
.L_43:
        /*7144*/ 	.word	0x00000000


	//----- nvinfo : EIATTR_CBANK_PARAM_SIZE
	.align		4
.L_44:
        /*7148*/ 	.byte	0x03, 0x19
        /*714a*/ 	.short	0x0870


	//----- nvinfo : EIATTR_PARAM_CBANK
	.align		4
        /*714c*/ 	.byte	0x04, 0x0a
        /*714e*/ 	.short	(.L_46 - .L_45)
	.align		4
.L_45:
        /*7150*/ 	.word	index@(.nv.constant0._ZN7cutlass13device_kernelINS_4fmha6kernel13FmhaKernelTmaINS1_10collective15FmhaMainloopTmaINS_10bfloat16_tEfN4cute5tupleIJNS7_1CILi64EEENS9_ILi256EEESB_EEENS4_13DefaultFusionEJEEENS4_15FmhaFwdEpilogueIS6_fSC_EEJEEEEEvNT_6ParamsE)
        /*7154*/ 	.short	0x0210
        /*7156*/ 	.short	0x0870


	//----- nvinfo : EIATTR_SW_WAR
	.align		4
.L_46:
        /*7158*/ 	.byte	0x04, 0x36
        /*715a*/ 	.short	(.L_48 - .L_47)
.L_47:
        /*715c*/ 	.word	0x00000008
.L_48:


//--------------------- .nv.callgraph             --------------------------
	.section	.nv.callgraph,"",@"SHT_CUDA_CALLGRAPH"
	.align	4
	.sectionentsize	8
	.align		4
        /*0000*/ 	.word	0x00000000
	.align		4
        /*0004*/ 	.word	0xffffffff
	.align		4
        /*0008*/ 	.word	index@(_ZN7cutlass13device_kernelINS_4fmha6kernel13FmhaKernelTmaINS1_10collective15FmhaMainloopTmaINS_10bfloat16_tEfN4cute5tupleIJNS7_1CILi64EEENS9_ILi256EEESB_EEENS4_13DefaultFusionEJEEENS4_15FmhaFwdEpilogueIS6_fSC_EEJEEEEEvNT_6ParamsE)
	.align		4
        /*000c*/ 	.word	index@(__assertfail)
	.align		4
        /*0010*/ 	.word	0x00000000
	.align		4
        /*0014*/ 	.word	0xfffffffe
	.align		4
        /*0018*/ 	.word	0x00000000
	.align		4
        /*001c*/ 	.word	0xfffffffd
	.align		4
        /*0020*/ 	.word	0x00000000
	.align		4
        /*0024*/ 	.word	0xfffffffc


//--------------------- .nv.constant4             --------------------------
	.section	.nv.constant4,"a",@progbits
	.align	8
	.align		8
.nv.constant4:
        /*0000*/ 	.dword	__assertfail
	.align		8
        /*0008*/ 	.dword	__unnamed_1
	.align		8
        /*0010*/ 	.dword	__unnamed_2
	.align		8
        /*0018*/ 	.dword	_ZN39_INTERNAL_96af6eef_4_k_cu_c5d54fc9_27914cuda3std3__45__cpo5beginE
	.align		8
        /*0020*/ 	.dword	_ZN39_INTERNAL_96af6eef_4_k_cu_c5d54fc9_27914cuda3std3__45__cpo3endE
	.align		8
        /*0028*/ 	.dword	_ZN39_INTERNAL_96af6eef_4_k_cu_c5d54fc9_27914cuda3std3__45__cpo6cbeginE
	.align		8
        /*0030*/ 	.dword	_ZN39_INTERNAL_96af6eef_4_k_cu_c5d54fc9_27914cuda3std3__45__cpo4cendE
	.align		8
        /*0038*/ 	.dword	_ZN39_INTERNAL_96af6eef_4_k_cu_c5d54fc9_27914cuda3std3__441_GLOBAL__N__96af6eef_4_k_cu_c5d54fc9_27916ignoreE
	.align		8
        /*0040*/ 	.dword	_ZN39_INTERNAL_96af6eef_4_k_cu_c5d54fc9_27914cuda3std3__419piecewise_constructE
	.align		8
        /*0048*/ 	.dword	_ZN39_INTERNAL_96af6eef_4_k_cu_c5d54fc9_27914cuda3std3__48in_placeE
	.align		8
        /*0050*/ 	.dword	_ZN39_INTERNAL_96af6eef_4_k_cu_c5d54fc9_27914cuda3std6ranges3__45__cpo4swapE
	.align		8
        /*0058*/ 	.dword	_ZN39_INTERNAL_96af6eef_4_k_cu_c5d54fc9_27914cuda3std6ranges3__45__cpo9iter_moveE
	.align		8
        /*0060*/ 	.dword	_ZN39_INTERNAL_96af6eef_4_k_cu_c5d54fc9_27914cute7productE
	.align		8
        /*0068*/ 	.dword	_ZN39_INTERNAL_96af6eef_4_k_cu_c5d54fc9_27914cute1_E
	.align		8
        /*0070*/ 	.dword	$str$23
	.align		8
        /*0078*/ 	.dword	$str$24


//--------------------- .text._ZN7cutlass13device_kernelINS_4fmha6kernel13FmhaKernelTmaINS1_10collective15FmhaMainloopTmaINS_10bfloat16_tEfN4cute5tupleIJNS7_1CILi64EEENS9_ILi256EEESB_EEENS4_13DefaultFusionEJEEENS4_15FmhaFwdEpilogueIS6_fSC_EEJEEEEEvNT_6ParamsE --------------------------
	.section	.text._ZN7cutlass13device_kernelINS_4fmha6kernel13FmhaKernelTmaINS1_10collective15FmhaMainloopTmaINS_10bfloat16_tEfN4cute5tupleIJNS7_1CILi64EEENS9_ILi256EEESB_EEENS4_13DefaultFusionEJEEENS4_15FmhaFwdEpilogueIS6_fSC_EEJEEEEEvNT_6ParamsE,"ax",@progbits
	.align	128
.text._ZN7cutlass13device_kernelINS_4fmha6kernel13FmhaKernelTmaINS1_10collective15FmhaMainloopTmaINS_10bfloat16_tEfN4cute5tupleIJNS7_1CILi64EEENS9_ILi256EEESB_EEENS4_13DefaultFusionEJEEENS4_15FmhaFwdEpilogueIS6_fSC_EEJEEEEEvNT_6ParamsE:
        .type           _ZN7cutlass13device_kernelINS_4fmha6kernel13FmhaKernelTmaINS1_10collective15FmhaMainloopTmaINS_10bfloat16_tEfN4cute5tupleIJNS7_1CILi64EEENS9_ILi256EEESB_EEENS4_13DefaultFusionEJEEENS4_15FmhaFwdEpilogueIS6_fSC_EEJEEEEEvNT_6ParamsE,@function
        .size           _ZN7cutlass13device_kernelINS_4fmha6kernel13FmhaKernelTmaINS1_10collective15FmhaMainloopTmaINS_10bfloat16_tEfN4cute5tupleIJNS7_1CILi64EEENS9_ILi256EEESB_EEENS4_13DefaultFusionEJEEENS4_15FmhaFwdEpilogueIS6_fSC_EEJEEEEEvNT_6ParamsE,(.L_x_88 - _ZN7cutlass13device_kernelINS_4fmha6kernel13FmhaKernelTmaINS1_10collective15FmhaMainloopTmaINS_10bfloat16_tEfN4cute5tupleIJNS7_1CILi64EEENS9_ILi256EEESB_EEENS4_13DefaultFusionEJEEENS4_15FmhaFwdEpilogueIS6_fSC_EEJEEEEEvNT_6ParamsE)
        .other          _ZN7cutlass13device_kernelINS_4fmha6kernel13FmhaKernelTmaINS1_10collective15FmhaMainloopTmaINS_10bfloat16_tEfN4cute5tupleIJNS7_1CILi64EEENS9_ILi256EEESB_EEENS4_13DefaultFusionEJEEENS4_15FmhaFwdEpilogueIS6_fSC_EEJEEEEEvNT_6ParamsE,@"STO_CUDA_ENTRY STV_DEFAULT"
_ZN7cutlass13device_kernelINS_4fmha6kernel13FmhaKernelTmaINS1_10collective15FmhaMainloopTmaINS_10bfloat16_tEfN4cute5tupleIJNS7_1CILi64EEENS9_ILi256EEESB_EEENS4_13DefaultFusionEJEEENS4_15FmhaFwdEpilogueIS6_fSC_EEJEEEEEvNT_6ParamsE:
[----:B------:R-:W1:Y:S01]  /*0000*/  LDC R1, c[0x0][0x28] ;  /* 0x00000a00ff017b82 */ /* 0x000e620000000800 */
[----:B------:R-:W2:Y:S01]  /*0010*/  S2R R216, SR_TID.X ;  /* 0x0000000000d87919 */ /* 0x000ea20000002100 */
[----:B------:R-:W-:Y:S01]  /*0020*/  ELECT P0, URZ, PT ;  /* 0x00000000003f782f */ /* 0x000fe20003800000 */
[----:B------:R-:W-:Y:S01]  /*0030*/  BSSY B0, `(.L_x_0) ;  /* 0x0000011000007945 */ /* 0x000fe20003800000 */
[----:B-1----:R-:W-:Y:S02]  /*0040*/  IADD3 R1, R1, -0xa20, RZ ;  /* 0xfffff5e001017810 */ /* 0x002fe40007ffe0ff */
[----:B--2---:R-:W-:-:S05]  /*0050*/  SHF.R.U32.HI R0, RZ, 0x5, R216 ;  /* 0x00000005ff007819 */ /* 0x004fca00000116d8 */
[----:B------:R-:W1:Y:S02]  /*0060*/  SHFL.IDX PT, R2, R0, RZ, 0x1f ;  /* 0x00001fff00027589 */ /* 0x000e6400000e0000 */
[----:B-1----:R-:W-:-:S13]  /*0070*/  ISETP.NE.OR P0, PT, R2, RZ, !P0 ;  /* 0x000000ff0200720c */ /* 0x002fda0004705670 */
[----:B------:R-:W-:Y:S05]  /*0080*/  @P0 BRA `(.L_x_1) ;  /* 0x00000000002c0947 */ /* 0x000fea0003800000 */
[----:B------:R-:W-:Y:S02]  /*0090*/  ULDC.64 UR4, c[0x0][0x198] ;  /* 0x0000660000047ab9 */ /* 0x000fe40000000a00 */
[----:B------:R-:W-:Y:S02]  /*00a0*/  UIADD3 UR6, UP0, UR4, 0xf0, URZ ;  /* 0x000000f004067890 */ /* 0x000fe4000ff1e03f */
[----:B------:R-:W-:Y:S02]  /*00b0*/  UIADD3 UR8, UP1, UR4, 0x1f0, URZ ;  /* 0x000001f004087890 */ /* 0x000fe4000ff3e03f */
[----:B------:R-:W-:Y:S02]  /*00c0*/  UIADD3 UR4, UP2, UR4, 0x2f0, URZ ;  /* 0x000002f004047890 */ /* 0x000fe4000ff5e03f */
[----:B------:R-:W-:Y:S02]  /*00d0*/  UIADD3.X UR7, URZ, UR5, URZ, UP0, !UPT ;  /* 0x000000053f077290 */ /* 0x000fe400087fe43f */
[----:B------:R-:W-:-:S02]  /*00e0*/  UIADD3.X UR9, URZ, UR5, URZ, UP1, !UPT ;  /* 0x000000053f097290 */ /* 0x000fc40008ffe43f */
[----:B------:R-:W-:-:S05]  /*00f0*/  UIADD3.X UR5, URZ, UR5, URZ, UP2, !UPT ;  /* 0x000000053f057290 */ /* 0x000fca00097fe43f */
[----:B------:R1:W-:Y:S02]  /*0100*/  UTMACCTL.PF [UR6] ;  /* 0x00000000060079b9 */ /* 0x0003e40008040000 */
[----:B------:R1:W-:Y:S02]  /*0110*/  UTMACCTL.PF [UR8] ;  /* 0x00000000080079b9 */ /* 0x0003e40008040000 */
[----:B------:R1:W-:Y:S02]  /*0120*/  UTMACCTL.PF [UR4] ;  /* 0x00000000040079b9 */ /* 0x0003e40008040000 */
[----:B-1----:R-:W-:Y:S01]  /*0130*/  NOP ;  /* 0x0000000000007918 */ /* 0x002fe20000000000 */
.L_x_1:
[----:B------:R-:W-:Y:S05]  /*0140*/  BSYNC B0 ;  /* 0x0000000000007941 */ /* 0x000fea0003800000 */
.L_x_0:
[----:B------:R-:W1:Y:S02]  /*0150*/  SHFL.IDX PT, R2, R0, RZ, 0x1f ;  /* 0x00001fff00027589 */ /* 0x000e6400000e0000 */
[----:B-1----:R-:W-:-:S13]  /*0160*/  ISETP.NE.AND P0, PT, R2, RZ, PT ;  /* 0x000000ff0200720c */ /* 0x002fda0003f05270 */
[----:B------:R-:W-:Y:S05]  /*0170*/  @P0 BRA `(.L_x_2) ;  /* 0x0000000000400947 */ /* 0x000fea0003800000 */
[----:B------:R-:W1:Y:S01]  /*0180*/  S2UR UR8, SR_CgaCtaId ;  /* 0x00000000000879c3 */ /* 0x000e620000008800 */
[----:B------:R-:W-:Y:S01]  /*0190*/  UMOV UR4, 0x400 ;  /* 0x0000040000047882 */ /* 0x000fe20000000000 */
[----:B------:R-:W-:Y:S01]  /*01a0*/  UMOV UR5, 0x1 ;  /* 0x0000000100057882 */ /* 0x000fe20000000000 */
[----:B------:R-:W-:Y:S01]  /*01b0*/  UMOV UR6, 0x80 ;  /* 0x0000008000067882 */ /* 0x000fe20000000000 */
[----:B------:R-:W-:Y:S01]  /*01c0*/  ELECT P0, URZ, PT ;  /* 0x00000000003f782f */ /* 0x000fe20003800000 */
[----:B------:R-:W-:-:S04]  /*01d0*/  UIADD3 UR6, -UR6, 0x100000, URZ ;  /* 0x0010000006067890 */ /* 0x000fc8000fffe13f */
[----:B------:R-:W-:Y:S02]  /*01e0*/  USHF.L.U32 UR7, UR6, 0xb, URZ ;  /* 0x0000000b06077899 */ /* 0x000fe4000800063f */
[----:B------:R-:W-:Y:S02]  /*01f0*/  USHF.L.U32 UR6, UR6, 0x1, URZ ;  /* 0x0000000106067899 */ /* 0x000fe4000800063f */
[----:B-1----:R-:W-:Y:S02]  /*0200*/  ULEA UR8, UR8, UR4, 0x18 ;  /* 0x0000000408087291 */ /* 0x002fe4000f8ec03f */
[----:B------:R-:W-:-:S04]  /*0210*/  UIADD3 UR4, -UR5, 0x100000, URZ ;  /* 0x0010000005047890 */ /* 0x000fc8000fffe13f */
[----:B------:R-:W-:Y:S02]  /*0220*/  USHF.L.U32 UR5, UR4, 0xb, URZ ;  /* 0x0000000b04057899 */ /* 0x000fe4000800063f */
[----:B------:R-:W-:Y:S01]  /*0230*/  USHF.L.U32 UR4, UR4, 0x1, URZ ;  /* 0x0000000104047899 */ /* 0x000fe2000800063f */
[----:B------:R-:W1:Y:S11]  /*0240*/  FENCE.VIEW.ASYNC.S ;  /* 0x00000000000073c6 */ /* 0x000e760000000000 */
[----:B-1----:R1:W2:Y:S01]  /*0250*/  SYNCS.EXCH.64 URZ, [UR8+0x88040], UR4 ;  /* 0x08804004083f75b2 */ /* 0x0022a20008000100 */
[----:B------:R1:W3:Y:S01]  /*0260*/  SYNCS.EXCH.64 URZ, [UR8+0x88048], UR6 ;  /* 0x08804806083f75b2 */ /* 0x0002e20008000100 */
[----:B------:R-:W-:Y:S01]  /*0270*/  NOP ;  /* 0x0000000000007918 */ /* 0x000fe20000000000 */
.L_x_2:
[----:B------:R-:W4:Y:S01]  /*0280*/  SHFL.IDX PT, R2, R0, RZ, 0x1f ;  /* 0x00001fff00027589 */ /* 0x000f2200000e0000 */
[----:B------:R-:W-:Y:S01]  /*0290*/  NOP ;  /* 0x0000000000007918 */ /* 0x000fe20000000000 */
[----:B----4-:R-:W-:-:S13]  /*02a0*/  ISETP.NE.AND P0, PT, R2, RZ, PT ;  /* 0x000000ff0200720c */ /* 0x010fda0003f05270 */
[----:B------:R-:W-:Y:S05]  /*02b0*/  @P0 BRA `(.L_x_3) ;  /* 0x0000000000580947 */ /* 0x000fea0003800000 */
[----:B-1----:R-:W1:Y:S01]  /*02c0*/  S2UR UR5, SR_CgaCtaId ;  /* 0x00000000000579c3 */ /* 0x002e620000008800 */
[----:B------:R-:W-:Y:S01]  /*02d0*/  UMOV UR4, 0x400 ;  /* 0x0000040000047882 */ /* 0x000fe20000000000 */
[----:B------:R-:W-:Y:S01]  /*02e0*/  UMOV UR6, 0x1 ;  /* 0x0000000100067882 */ /* 0x000fe20000000000 */
[----:B------:R-:W-:Y:S01]  /*02f0*/  UMOV UR7, 0x80 ;  /* 0x0000008000077882 */ /* 0x000fe20000000000 */
[----:B------:R-:W-:Y:S01]  /*0300*/  ELECT P0, URZ, PT ;  /* 0x00000000003f782f */ /* 0x000fe20003800000 */
[----:B-1----:R-:W-:Y:S02]  /*0310*/  ULEA UR8, UR5, UR4, 0x18 ;  /* 0x0000000405087291 */ /* 0x002fe4000f8ec03f */
[----:B------:R-:W-:-:S04]  /*0320*/  UIADD3 UR4, -UR6, 0x100000, URZ ;  /* 0x0010000006047890 */ /* 0x000fc8000fffe13f */
[----:B------:R-:W-:Y:S02]  /*0330*/  USHF.L.U32 UR5, UR4, 0xb, URZ ;  /* 0x0000000b04057899 */ /* 0x000fe4000800063f */
[----:B------:R-:W-:Y:S02]  /*0340*/  USHF.L.U32 UR4, UR4, 0x1, URZ ;  /* 0x0000000104047899 */ /* 0x000fe4000800063f */
[----:B------:R-:W-:-:S04]  /*0350*/  UIADD3 UR6, -UR7, 0x100000, URZ ;  /* 0x0010000007067890 */ /* 0x000fc8000fffe13f */
[----:B------:R-:W-:Y:S02]  /*0360*/  USHF.L.U32 UR7, UR6, 0xb, URZ ;  /* 0x0000000b06077899 */ /* 0x000fe4000800063f */
[----:B------:R-:W-:Y:S01]  /*0370*/  USHF.L.U32 UR6, UR6, 0x1, URZ ;  /* 0x0000000106067899 */ /* 0x000fe2000800063f */
[----:B------:R-:W1:Y:S03]  /*0380*/  FENCE.VIEW.ASYNC.S ;  /* 0x00000000000073c6 */ /* 0x000e660000000000 */
[----:B-1----:R4:W1:Y:S08]  /*0390*/  SYNCS.EXCH.64 URZ, [UR8+0x88000], UR4 ;  /* 0x08800004083f75b2 */ /* 0x0028700008000100 */
[----:B------:R4:W1:Y:S01]  /*03a0*/  SYNCS.EXCH.64 URZ, [UR8+0x88020], UR6 ;  /* 0x08802006083f75b2 */ /* 0x0008620008000100 */
[----:B------:R4:W1:Y:S01]  /*03b0*/  SYNCS.EXCH.64 URZ, [UR8+0x88008], UR4 ;  /* 0x08800804083f75b2 */ /* 0x0008620008000100 */
[----:B------:R4:W1:Y:S01]  /*03c0*/  SYNCS.EXCH.64 URZ, [UR8+0x88028], UR6 ;  /* 0x08802806083f75b2 */ /* 0x0008620008000100 */
[----:B------:R4:W1:Y:S01]  /*03d0*/  SYNCS.EXCH.64 URZ, [UR8+0x88010], UR4 ;  /* 0x08801004083f75b2 */ /* 0x0008620008000100 */
[----:B------:R4:W1:Y:S01]  /*03e0*/  SYNCS.EXCH.64 URZ, [UR8+0x88030], UR6 ;  /* 0x08803006083f75b2 */ /* 0x0008620008000100 */
[----:B------:R4:W1:Y:S01]  /*03f0*/  SYNCS.EXCH.64 URZ, [UR8+0x88018], UR4 ;  /* 0x08801804083f75b2 */ /* 0x0008620008000100 */
[----:B------:R4:W1:Y:S02]  /*0400*/  SYNCS.EXCH.64 URZ, [UR8+0x88038], UR6 ;  /* 0x08803806083f75b2 */ /* 0x0008640008000100 */
[----:B----4-:R-:W-:Y:S01]  /*0410*/  NOP ;  /* 0x0000000000007918 */ /* 0x010fe20000000000 */
.L_x_3:
        /* <DEDUP_REMOVED lines=26> */
.L_x_4:
[----:B------:R-:W4:Y:S01]  /*05c0*/  SHFL.IDX PT, R0, R0, RZ, 0x1f ;  /* 0x00001fff00007589 */ /* 0x000f2200000e0000 */
[----:B------:R-:W-:Y:S01]  /*05d0*/  ELECT P0, URZ, PT ;  /* 0x00000000003f782f */ /* 0x000fe20003800000 */
[----:B------:R-:W-:Y:S01]  /*05e0*/  NOP ;  /* 0x0000000000007918 */ /* 0x000fe20000000000 */
[----:B------:R-:W1:Y:S01]  /*05f0*/  S2UR UR36, SR_CTAID.Y ;  /* 0x00000000002479c3 */ /* 0x000e620000002600 */
[----:B------:R-:W-:Y:S01]  /*0600*/  BSSY B0, `(.L_x_5) ;  /* 0x0000037000007945 */ /* 0x000fe20003800000 */
[----:B------:R-:W-:Y:S02]  /*0610*/  MOV R188, RZ ;  /* 0x000000ff00bc7202 */ /* 0x000fe40000000f00 */
[----:B------:R-:W-:-:S04]  /*0620*/  LOP3.LUT R215, R216, 0x7f, RZ, 0xc0, !PT ;  /* 0x0000007fd8d77812 */ /* 0x000fc800078ec0ff */
[----:B------:R-:W1:Y:S01]  /*0630*/  S2UR UR37, SR_CTAID.Z ;  /* 0x00000000002579c3 */ /* 0x000e620000002700 */
[----:B----4-:R-:W-:-:S07]  /*0640*/  R2UR UR60, R0 ;  /* 0x00000000003c72ca */ /* 0x010fce00000e0000 */
[----:B-123--:R-:W-:Y:S06]  /*0650*/  BAR.SYNC.DEFER_BLOCKING 0x0 ;  /* 0x0000000000007b1d */ /* 0x00efec0000010000 */
[----:B------:R-:W-:-:S13]  /*0660*/  ISETP.EQ.AND P1, PT, RZ, UR60, P0 ;  /* 0x0000003cff007c0c */ /* 0x000fda0008722270 */
[----:B------:R-:W-:Y:S05]  /*0670*/  @!P1 BRA `(.L_x_6) ;  /* 0x0000000000bc9947 */ /* 0x000fea0003800000 */
[----:B------:R-:W1:Y:S01]  /*0680*/  S2R R3, SR_CgaCtaId ;  /* 0x0000000000037919 */ /* 0x000e620000008800 */
[----:B------:R-:W-:Y:S01]  /*0690*/  MOV R0, 0x400 ;  /* 0x0000040000007802 */ /* 0x000fe20000000f00 */
[----:B------:R-:W-:Y:S01]  /*06a0*/  IMAD.MOV.U32 R2, RZ, RZ, 0x1 ;  /* 0x00000001ff027424 */ /* 0x000fe200078e00ff */
[----:B------:R-:W-:Y:S02]  /*06b0*/  ISETP.NE.AND P3, PT, R215, RZ, PT ;  /* 0x000000ffd700720c */ /* 0x000fe40003f65270 */
[----:B-1----:R-:W-:Y:S02]  /*06c0*/  LEA R3, R3, R0, 0x18 ;  /* 0x0000000003037211 */ /* 0x002fe400078ec0ff */
[----:B------:R-:W-:-:S04]  /*06d0*/  SHF.L.U32 R0, R2, 0x1f, RZ ;  /* 0x0000001f02007819 */ /* 0x000fc800000006ff */
[----:B------:R-:W1:Y:S02]  /*06e0*/  SYNCS.PHASECHK.TRANS64.TRYWAIT P2, [R3+URZ+0x88048], R0 ;  /* 0x08804800030075a7 */ /* 0x000e64000804017f */
[----:B-1----:R-:W-:Y:S05]  /*06f0*/  @!P2 BRA `(.L_x_7) ;  /* 0x000001fc00cca947 */ /* 0x002fea0003800000 */
.L_x_71:
[----:B------:R-:W-:Y:S05]  /*0700*/  @P3 BRA `(.L_x_8) ;  /* 0x0000000000143947 */ /* 0x000fea0003800000 */
[----:B------:R-:W-:Y:S02]  /*0710*/  LOP3.LUT P2, RZ, R216, 0x1f, RZ, 0xc0, !PT ;  /* 0x0000001fd8ff7812 */ /* 0x000fe4000784c0ff */
[----:B-1----:R-:W-:-:S04]  /*0720*/  MOV R0, 0x8000 ;  /* 0x0000800000007802 */ /* 0x002fc80000000f00 */
[----:B------:R2:W-:Y:S07]  /*0730*/  SYNCS.ARRIVE.TRANS64 RZ, [R3+URZ+0x88040], R0 ;  /* 0x0880400003ff79a7 */ /* 0x0005ee000800003f */
[----:B------:R-:W-:Y:S05]  /*0740*/  @!P2 BRA `(.L_x_8) ;  /* 0x000000000004a947 */ /* 0x000fea0003800000 */
[----:B------:R-:W-:Y:S01]  /*0750*/  BPT.TRAP 0x1 ;  /* 0x000000040000795c */ /* 0x000fe20000300000 */
.L_x_8:
[----:B------:R-:W3:Y:S01]  /*0760*/  S2UR UR11, SR_CTAID.X ;  /* 0x00000000000b79c3 */ /* 0x000ee20000002500 */
[----:B------:R-:W-:Y:S01]  /*0770*/  R2UR UR8, R3 ;  /* 0x00000000030872ca */ /* 0x000fe200000e0000 */
[----:B------:R-:W-:Y:S01]  /*0780*/  ULDC.64 UR4, c[0x0][0x198] ;  /* 0x0000660000047ab9 */ /* 0x000fe20000000a00 */
[----:B------:R-:W-:Y:S01]  /*0790*/  UMOV UR6, 0x0 ;  /* 0x0000000000067882 */ /* 0x000fe20000000000 */
[----:B------:R-:W-:Y:S01]  /*07a0*/  UIADD3 UR4, UP0, UR4, 0xf0, URZ ;  /* 0x000000f004047890 */ /* 0x000fe2000ff1e03f */
[----:B------:R-:W-:Y:S01]  /*07b0*/  UMOV UR7, 0x10000000 ;  /* 0x1000000000077882 */ /* 0x000fe20000000000 */
[----:B------:R-:W-:Y:S02]  /*07c0*/  UMOV UR10, URZ ;  /* 0x0000003f000a7c82 */ /* 0x000fe40008000000 */
[----:B------:R-:W-:Y:S01]  /*07d0*/  UIADD3.X UR5, URZ, UR5, URZ, UP0, !UPT ;  /* 0x000000053f057290 */ /* 0x000fe200087fe43f */
[----:B------:R-:W-:Y:S01]  /*07e0*/  UMOV UR12, UR36 ;  /* 0x00000024000c7c82 */ /* 0x000fe20008000000 */
[----:B------:R-:W-:Y:S01]  /*07f0*/  UMOV UR13, UR37 ;  /* 0x00000025000d7c82 */ /* 0x000fe20008000000 */
[----:B------:R-:W-:Y:S01]  /*0800*/  UMOV UR26, 0x40 ;  /* 0x00000040001a7882 */ /* 0x000fe20000000000 */
[----:B------:R-:W-:-:S02]  /*0810*/  UMOV UR28, UR36 ;  /* 0x00000024001c7c82 */ /* 0x000fc40008000000 */
[----:B------:R-:W-:Y:S02]  /*0820*/  UIADD3 UR9, UR8, 0x88040, URZ ;  /* 0x0008804008097890 */ /* 0x000fe4000fffe03f */
[----:B------:R-:W-:Y:S02]  /*0830*/  UIADD3 UR24, UR8, 0x2000, URZ ;  /* 0x0000200008187890 */ /* 0x000fe4000fffe03f */
[----:B------:R-:W-:Y:S02]  /*0840*/  UIADD3 UR16, UR8, 0x4000, URZ ;  /* 0x0000400008107890 */ /* 0x000fe4000fffe03f */
[----:B------:R-:W-:Y:S01]  /*0850*/  UIADD3 UR32, UR8, 0x6000, URZ ;  /* 0x0000600008207890 */ /* 0x000fe2000fffe03f */
[----:B------:R-:W-:Y:S01]  /*0860*/  UMOV UR29, UR37 ;  /* 0x00000025001d7c82 */ /* 0x000fe20008000000 */
[----:B------:R-:W-:Y:S01]  /*0870*/  UMOV UR25, UR9 ;  /* 0x0000000900197c82 */ /* 0x000fe20008000000 */
[----:B---3--:R-:W-:Y:S01]  /*0880*/  USHF.L.U32 UR11, UR11, 0x6, URZ ;  /* 0x000000060b0b7899 */ /* 0x008fe2000800063f */
[----:B------:R-:W-:Y:S01]  /*0890*/  UMOV UR18, 0x80 ;  /* 0x0000008000127882 */ /* 0x000fe20000000000 */
[----:B------:R-:W-:Y:S01]  /*08a0*/  UMOV UR20, UR36 ;  /* 0x0000002400147c82 */ /* 0x000fe20008000000 */
[----:B------:R-:W-:Y:S01]  /*08b0*/  UMOV UR21, UR37 ;  /* 0x0000002500157c82 */ /* 0x000fe20008000000 */
[----:B------:R-:W-:Y:S01]  /*08c0*/  UMOV UR17, UR9 ;  /* 0x0000000900117c82 */ /* 0x000fe20008000000 */
[----:B------:R-:W-:-:S02]  /*08d0*/  UMOV UR34, 0xc0 ;  /* 0x000000c000227882 */ /* 0x000fc40000000000 */
[----:B------:R-:W-:Y:S01]  /*08e0*/  UMOV UR27, UR11 ;  /* 0x0000000b001b7c82 */ /* 0x000fe20008000000 */
[----:B------:R-:W-:Y:S01]  /*08f0*/  UMOV UR19, UR11 ;  /* 0x0000000b00137c82 */ /* 0x000fe20008000000 */
[----:B------:R3:W-:Y:S01]  /*0900*/  UTMALDG.4D [UR8], [UR4], desc[UR6] ;  /* 0x00000608040075b4 */ /* 0x0007e20008019000 */
[----:B------:R-:W-:Y:S01]  /*0910*/  UMOV UR33, UR9 ;  /* 0x0000000900217c82 */ /* 0x000fe20008000000 */
[----:B------:R-:W-:Y:S01]  /*0920*/  UMOV UR35, UR11 ;  /* 0x0000000b00237c82 */ /* 0x000fe20008000000 */
[----:B------:R3:W-:Y:S01]  /*0930*/  UTMALDG.4D [UR24], [UR4], desc[UR6] ;  /* 0x00000618040075b4 */ /* 0x0007e20008019000 */
[----:B------:R3:W-:Y:S01]  /*0940*/  UTMALDG.4D [UR16], [UR4], desc[UR6] ;  /* 0x00000610040075b4 */ /* 0x0007e20008019000 */
[----:B------:R3:W-:Y:S02]  /*0950*/  UTMALDG.4D [UR32], [UR4], desc[UR6] ;  /* 0x00000620040075b4 */ /* 0x0007e40008019000 */
[----:B---3--:R-:W-:Y:S01]  /*0960*/  NOP ;  /* 0x0000000000007918 */ /* 0x008fe20000000000 */
.L_x_6:
[----:B------:R-:W-:Y:S05]  /*0970*/  BSYNC B0 ;  /* 0x0000000000007941 */ /* 0x000fea0003800000 */
.L_x_5:
[----:B------:R-:W1:Y:S01]  /*0980*/  LDC R9, c[0x0][0x28c] ;  /* 0x0000a300ff097b82 */ /* 0x000e620000000800 */
[----:B------:R-:W-:Y:S01]  /*0990*/  BSSY B0, `(.L_x_9) ;  /* 0x00000e0000007945 */ /* 0x000fe20003800000 */
[----:B------:R-:W-:Y:S01]  /*09a0*/  IMAD.MOV.U32 R183, RZ, RZ, 0x1 ;  /* 0x00000001ffb77424 */ /* 0x000fe200078e00ff */
[----:B------:R-:W-:Y:S02]  /*09b0*/  MOV R6, RZ ;  /* 0x000000ff00067202 */ /* 0x000fe40000000f00 */
[----:B-12---:R-:W-:-:S04]  /*09c0*/  IADD3 R0, R9, 0xff, RZ ;  /* 0x000000ff09007810 */ /* 0x006fc80007ffe0ff */
[----:B------:R-:W-:-:S04]  /*09d0*/  SHF.R.S32.HI R3, RZ, 0x1f, R0 ;  /* 0x0000001fff037819 */ /* 0x000fc80000011400 */
[----:B------:R-:W-:-:S04]  /*09e0*/  LEA.HI R3, R3, R0, RZ, 0x8 ;  /* 0x0000000003037211 */ /* 0x000fc800078f40ff */
[----:B------:R-:W-:-:S04]  /*09f0*/  SHF.R.S32.HI R191, RZ, 0x8, R3 ;  /* 0x00000008ffbf7819 */ /* 0x000fc80000011403 */
[----:B------:R-:W-:Y:S01]  /*0a00*/  SHF.L.U32 R184, R191, 0x1, RZ ;  /* 0x00000001bfb87819 */ /* 0x000fe200000006ff */
[----:B------:R-:W-:Y:S06]  /*0a10*/  @!P1 BRA `(.L_x_10) ;  /* 0x0000000c005c9947 */ /* 0x000fec0003800000 */
[----:B------:R-:W-:Y:S01]  /*0a20*/  ISETP.GE.AND P1, PT, R9, 0x1, PT ;  /* 0x000000010900780c */ /* 0x000fe20003f26270 */
[----:B------:R-:W-:Y:S01]  /*0a30*/  IMAD.MOV.U32 R188, RZ, RZ, RZ ;  /* 0x000000ffffbc7224 */ /* 0x000fe200078e00ff */
[----:B------:R-:W-:Y:S02]  /*0a40*/  LOP3.LUT R4, R216, 0x1f, RZ, 0xc0, !PT ;  /* 0x0000001fd8047812 */ /* 0x000fe400078ec0ff */
[----:B------:R-:W-:-:S09]  /*0a50*/  MOV R6, RZ ;  /* 0x000000ff00067202 */ /* 0x000fd20000000f00 */
[----:B------:R-:W-:Y:S05]  /*0a60*/  @!P1 BRA `(.L_x_11) ;  /* 0x00000004008c9947 */ /* 0x000fea0003800000 */
[----:B------:R-:W1:Y:S01]  /*0a70*/  S2R R3, SR_CgaCtaId ;  /* 0x0000000000037919 */ /* 0x000e620000008800 */
[----:B------:R-:W-:Y:S02]  /*0a80*/  MOV R0, 0x400 ;  /* 0x0000040000007802 */ /* 0x000fe40000000f00 */
[----:B------:R-:W-:Y:S02]  /*0a90*/  MOV R2, 0x1 ;  /* 0x0000000100027802 */ /* 0x000fe40000000f00 */
[----:B------:R-:W-:Y:S02]  /*0aa0*/  ISETP.NE.AND P2, PT, R215, RZ, PT ;  /* 0x000000ffd700720c */ /* 0x000fe40003f45270 */
[----:B-1----:R-:W-:Y:S02]  /*0ab0*/  LEA R3, R3, R0, 0x18 ;  /* 0x0000000003037211 */ /* 0x002fe400078ec0ff */
[----:B------:R-:W-:-:S04]  /*0ac0*/  SHF.L.U32 R0, R2, 0x1f, RZ ;  /* 0x0000001f02007819 */ /* 0x000fc800000006ff */
[----:B------:R-:W1:Y:S02]  /*0ad0*/  SYNCS.PHASECHK.TRANS64.TRYWAIT P1, [R3+URZ+0x88020], R0 ;  /* 0x08802000030075a7 */ /* 0x000e64000802017f */
[----:B-1----:R-:W-:Y:S05]  /*0ae0*/  @!P1 BRA `(.L_x_12) ;  /* 0x000001f800e49947 */ /* 0x002fea0003800000 */
.L_x_72:
[----:B------:R-:W-:Y:S01]  /*0af0*/  IMAD.MOV.U32 R6, RZ, RZ, 0x1 ;  /* 0x00000001ff067424 */ /* 0x000fe200078e00ff */
[----:B------:R-:W-:Y:S06]  /*0b00*/  @P2 BRA `(.L_x_13) ;  /* 0x0000000000142947 */ /* 0x000fec0003800000 */
[----:B------:R-:W-:Y:S02]  /*0b10*/  ISETP.NE.AND P1, PT, R4, RZ, PT ;  /* 0x000000ff0400720c */ /* 0x000fe40003f25270 */
[----:B-1----:R-:W-:-:S04]  /*0b20*/  MOV R0, 0x20000 ;  /* 0x0002000000007802 */ /* 0x002fc80000000f00 */
[----:B------:R2:W-:Y:S07]  /*0b30*/  SYNCS.ARRIVE.TRANS64 RZ, [R3+URZ+0x88000], R0 ;  /* 0x0880000003ff79a7 */ /* 0x0005ee000800003f */
[----:B------:R-:W-:Y:S05]  /*0b40*/  @!P1 BRA `(.L_x_13) ;  /* 0x0000000000049947 */ /* 0x000fea0003800000 */
[----:B------:R-:W-:Y:S01]  /*0b50*/  BPT.TRAP 0x1 ;  /* 0x000000040000795c */ /* 0x000fe20000300000 */
.L_x_13:
[----:B------:R-:W3:Y:S01]  /*0b60*/  S2R R5, SR_CgaCtaId ;  /* 0x0000000000057919 */ /* 0x000ee20000008800 */
[----:B------:R-:W-:Y:S01]  /*0b70*/  R2UR UR8, R3 ;  /* 0x00000000030872ca */ /* 0x000fe200000e0000 */
[----:B------:R-:W-:Y:S01]  /*0b80*/  ULDC.64 UR4, c[0x0][0x198] ;  /* 0x0000660000047ab9 */ /* 0x000fe20000000a00 */
[----:B-12---:R-:W-:Y:S01]  /*0b90*/  MOV R0, 0x400 ;  /* 0x0000040000007802 */ /* 0x006fe20000000f00 */
[----:B------:R-:W-:Y:S01]  /*0ba0*/  UIADD3 UR4, UP0, UR4, 0x1f0, URZ ;  /* 0x000001f004047890 */ /* 0x000fe2000ff1e03f */
[----:B------:R-:W-:Y:S01]  /*0bb0*/  MOV R3, 0x1 ;  /* 0x0000000100037802 */ /* 0x000fe20000000f00 */
[----:B------:R-:W-:Y:S01]  /*0bc0*/  UMOV UR35, URZ ;  /* 0x0000003f00237c82 */ /* 0x000fe20008000000 */
[----:B------:R-:W-:Y:S01]  /*0bd0*/  UMOV UR6, 0x0 ;  /* 0x0000000000067882 */ /* 0x000fe20000000000 */
[----:B------:R-:W-:Y:S01]  /*0be0*/  UIADD3.X UR5, URZ, UR5, URZ, UP0, !UPT ;  /* 0x000000053f057290 */ /* 0x000fe200087fe43f */
[----:B------:R-:W-:Y:S01]  /*0bf0*/  SHF.L.U32 R3, R3, 0x1f, RZ ;  /* 0x0000001f03037819 */ /* 0x000fe200000006ff */
[----:B------:R-:W-:Y:S01]  /*0c00*/  UMOV UR7, 0x10000000 ;  /* 0x1000000000077882 */ /* 0x000fe20000000000 */
[----:B------:R-:W-:Y:S01]  /*0c10*/  UMOV UR34, URZ ;  /* 0x0000003f00227c82 */ /* 0x000fe20008000000 */
[----:B------:R-:W-:Y:S01]  /*0c20*/  UMOV UR26, 0x40 ;  /* 0x00000040001a7882 */ /* 0x000fe20000000000 */
[----:B------:R-:W-:Y:S01]  /*0c30*/  UMOV UR28, UR36 ;  /* 0x00000024001c7c82 */ /* 0x000fe20008000000 */
[----:B------:R-:W-:Y:S01]  /*0c40*/  UIADD3 UR32, UR8, 0x8000, URZ ;  /* 0x0000800008207890 */ /* 0x000fe2000fffe03f */
[----:B------:R-:W-:Y:S01]  /*0c50*/  ISETP.NE.AND P2, PT, R215, RZ, PT ;  /* 0x000000ffd700720c */ /* 0x000fe20003f45270 */
[----:B------:R-:W-:-:S02]  /*0c60*/  UIADD3 UR33, UR8, 0x88000, URZ ;  /* 0x0008800008217890 */ /* 0x000fc4000fffe03f */
[----:B------:R-:W-:Y:S02]  /*0c70*/  UIADD3 UR24, UR8, 0x10000, URZ ;  /* 0x0001000008187890 */ /* 0x000fe4000fffe03f */
[----:B------:R-:W-:Y:S02]  /*0c80*/  UIADD3 UR16, UR8, 0x18000, URZ ;  /* 0x0001800008107890 */ /* 0x000fe4000fffe03f */
[----:B------:R-:W-:Y:S01]  /*0c90*/  UIADD3 UR8, UR8, 0x20000, URZ ;  /* 0x0002000008087890 */ /* 0x000fe2000fffe03f */
[----:B------:R-:W-:Y:S01]  /*0ca0*/  UMOV UR29, UR37 ;  /* 0x00000025001d7c82 */ /* 0x000fe20008000000 */
[----:B------:R-:W-:Y:S01]  /*0cb0*/  UMOV UR27, UR35 ;  /* 0x00000023001b7c82 */ /* 0x000fe20008000000 */
[----:B------:R-:W-:Y:S01]  /*0cc0*/  UMOV UR25, UR33 ;  /* 0x0000002100197c82 */ /* 0x000fe20008000000 */
[----:B------:R-:W-:Y:S01]  /*0cd0*/  UMOV UR18, 0x80 ;  /* 0x0000008000127882 */ /* 0x000fe20000000000 */
[----:B------:R-:W-:Y:S01]  /*0ce0*/  UMOV UR20, UR36 ;  /* 0x0000002400147c82 */ /* 0x000fe20008000000 */
[----:B------:R-:W-:Y:S01]  /*0cf0*/  UMOV UR21, UR37 ;  /* 0x0000002500157c82 */ /* 0x000fe20008000000 */
[----:B------:R1:W-:Y:S01]  /*0d00*/  UTMALDG.4D [UR32], [UR4], desc[UR6] ;  /* 0x00000620040075b4 */ /* 0x0003e20008019000 */
[----:B------:R-:W-:Y:S01]  /*0d10*/  UMOV UR19, UR35 ;  /* 0x0000002300137c82 */ /* 0x000fe20008000000 */
[----:B---3--:R-:W-:Y:S01]  /*0d20*/  LEA R5, R5, R0, 0x18 ;  /* 0x0000000005057211 */ /* 0x008fe200078ec0ff */
[----:B------:R-:W-:Y:S01]  /*0d30*/  UMOV UR17, UR33 ;  /* 0x0000002100117c82 */ /* 0x000fe20008000000 */
[----:B------:R-:W-:Y:S01]  /*0d40*/  UMOV UR10, 0xc0 ;  /* 0x000000c0000a7882 */ /* 0x000fe20000000000 */
[----:B------:R-:W-:Y:S01]  /*0d50*/  UMOV UR12, UR36 ;  /* 0x00000024000c7c82 */ /* 0x000fe20008000000 */
[----:B------:R-:W-:Y:S01]  /*0d60*/  UMOV UR13, UR37 ;  /* 0x00000025000d7c82 */ /* 0x000fe20008000000 */
[----:B------:R-:W-:Y:S01]  /*0d70*/  IMAD R0, R6, 0x8, R5 ;  /* 0x0000000806007824 */ /* 0x000fe200078e0205 */
[----:B------:R1:W-:Y:S01]  /*0d80*/  UTMALDG.4D [UR24], [UR4], desc[UR6] ;  /* 0x00000618040075b4 */ /* 0x0003e20008019000 */
[----:B------:R-:W-:Y:S01]  /*0d90*/  UMOV UR11, UR35 ;  /* 0x00000023000b7c82 */ /* 0x000fe20008000000 */
[----:B------:R-:W-:Y:S01]  /*0da0*/  UMOV UR9, UR33 ;  /* 0x0000002100097c82 */ /* 0x000fe20008000000 */
[----:B------:R1:W-:Y:S01]  /*0db0*/  UTMALDG.4D [UR16], [UR4], desc[UR6] ;  /* 0x00000610040075b4 */ /* 0x0003e20008019000 */
[----:B------:R1:W-:Y:S01]  /*0dc0*/  UTMALDG.4D [UR8], [UR4], desc[UR6] ;  /* 0x00000608040075b4 */ /* 0x0003e20008019000 */
[----:B------:R-:W2:Y:S02]  /*0dd0*/  SYNCS.PHASECHK.TRANS64.TRYWAIT P1, [R0+URZ+0x88020], R3 ;  /* 0x08802003000075a7 */ /* 0x000ea4000802017f */
[----:B-12---:R-:W-:Y:S05]  /*0de0*/  @!P1 BRA `(.L_x_14) ;  /* 0x000001f800389947 */ /* 0x006fea0003800000 */
.L_x_73:
[----:B------:R-:W-:Y:S01]  /*0df0*/  MOV R188, 0x1 ;  /* 0x0000000100bc7802 */ /* 0x000fe20000000f00 */
[----:B------:R-:W-:Y:S06]  /*0e00*/  @P2 BRA `(.L_x_15) ;  /* 0x0000000000142947 */ /* 0x000fec0003800000 */
[----:B------:R-:W-:Y:S02]  /*0e10*/  ISETP.NE.AND P1, PT, R4, RZ, PT ;  /* 0x000000ff0400720c */ /* 0x000fe40003f25270 */
[----:B-1----:R-:W-:-:S04]  /*0e20*/  MOV R3, 0x20000 ;  /* 0x0002000000037802 */ /* 0x002fc80000000f00 */
[----:B------:R2:W-:Y:S07]  /*0e30*/  SYNCS.ARRIVE.TRANS64 RZ, [R0+URZ+0x88000], R3 ;  /* 0x0880000300ff79a7 */ /* 0x0005ee000800003f */
[----:B------:R-:W-:Y:S05]  /*0e40*/  @!P1 BRA `(.L_x_15) ;  /* 0x0000000000049947 */ /* 0x000fea0003800000 */
[----:B------:R-:W-:Y:S01]  /*0e50*/  BPT.TRAP 0x1 ;  /* 0x000000040000795c */ /* 0x000fe20000300000 */
.L_x_15:
[----:B------:R-:W-:Y:S01]  /*0e60*/  IMAD R5, R6, 0x20000, R5 ;  /* 0x0002000006057824 */ /* 0x000fe200078e0205 */
[----:B------:R-:W-:Y:S01]  /*0e70*/  R2UR UR25, R0 ;  /* 0x00000000001972ca */ /* 0x000fe200000e0000 */
[----:B------:R-:W-:Y:S01]  /*0e80*/  ULDC.64 UR4, c[0x0][0x198] ;  /* 0x0000660000047ab9 */ /* 0x000fe20000000a00 */
[----:B------:R-:W-:Y:S01]  /*0e90*/  UMOV UR27, URZ ;  /* 0x0000003f001b7c82 */ /* 0x000fe20008000000 */
[----:B------:R-:W-:Y:S01]  /*0ea0*/  UIADD3 UR4, UP0, UR4, 0x2f0, URZ ;  /* 0x000002f004047890 */ /* 0x000fe2000ff1e03f */
[----:B------:R-:W-:Y:S01]  /*0eb0*/  R2UR UR8, R5 ;  /* 0x00000000050872ca */ /* 0x000fe200000e0000 */
[----:B------:R-:W-:Y:S01]  /*0ec0*/  UMOV UR6, 0x0 ;  /* 0x0000000000067882 */ /* 0x000fe20000000000 */
[----:B------:R-:W-:Y:S01]  /*0ed0*/  UMOV UR7, 0x10000000 ;  /* 0x1000000000077882 */ /* 0x000fe20000000000 */
[----:B------:R-:W-:Y:S01]  /*0ee0*/  UIADD3.X UR5, URZ, UR5, URZ, UP0, !UPT ;  /* 0x000000053f057290 */ /* 0x000fe200087fe43f */
[----:B------:R-:W-:Y:S01]  /*0ef0*/  IADD3 R6, R6, 0x1, RZ ;  /* 0x0000000106067810 */ /* 0x000fe20007ffe0ff */
[----:B------:R-:W-:Y:S01]  /*0f00*/  UMOV UR26, URZ ;  /* 0x0000003f001a7c82 */ /* 0x000fe20008000000 */
[----:B------:R-:W-:Y:S01]  /*0f10*/  UMOV UR28, UR36 ;  /* 0x00000024001c7c82 */ /* 0x000fe20008000000 */
[----:B------:R-:W-:Y:S01]  /*0f20*/  UMOV UR29, UR37 ;  /* 0x00000025001d7c82 */ /* 0x000fe20008000000 */
[----:B------:R-:W-:Y:S01]  /*0f30*/  UMOV UR34, 0x40 ;  /* 0x0000004000227882 */ /* 0x000fe20000000000 */
[----:B------:R-:W-:Y:S01]  /*0f40*/  UIADD3 UR25, UR25, 0x88000, URZ ;  /* 0x0008800019197890 */ /* 0x000fe2000fffe03f */
[----:B------:R-:W-:Y:S01]  /*0f50*/  UMOV UR35, UR27 ;  /* 0x0000001b00237c82 */ /* 0x000fe20008000000 */
[----:B------:R-:W-:-:S02]  /*0f60*/  UMOV UR18, 0x80 ;  /* 0x0000008000127882 */ /* 0x000fc40000000000 */
[----:B------:R-:W-:Y:S02]  /*0f70*/  UIADD3 UR24, UR8, 0x8000, URZ ;  /* 0x0000800008187890 */ /* 0x000fe4000fffe03f */
[----:B------:R-:W-:Y:S02]  /*0f80*/  UIADD3 UR32, UR8, 0x10000, URZ ;  /* 0x0001000008207890 */ /* 0x000fe4000fffe03f */
[----:B------:R-:W-:Y:S02]  /*0f90*/  UIADD3 UR16, UR8, 0x18000, URZ ;  /* 0x0001800008107890 */ /* 0x000fe4000fffe03f */
[----:B------:R-:W-:Y:S01]  /*0fa0*/  UIADD3 UR8, UR8, 0x20000, URZ ;  /* 0x0002000008087890 */ /* 0x000fe2000fffe03f */
[----:B------:R-:W-:Y:S01]  /*0fb0*/  UMOV UR33, UR25 ;  /* 0x0000001900217c82 */ /* 0x000fe20008000000 */
[----:B------:R-:W-:Y:S01]  /*0fc0*/  UMOV UR20, UR36 ;  /* 0x0000002400147c82 */ /* 0x000fe20008000000 */
[----:B------:R-:W-:Y:S01]  /*0fd0*/  UMOV UR21, UR37 ;  /* 0x0000002500157c82 */ /* 0x000fe20008000000 */
[----:B------:R3:W-:Y:S01]  /*0fe0*/  UTMALDG.4D [UR24], [UR4], desc[UR6] ;  /* 0x00000618040075b4 */ /* 0x0007e20008019000 */
[----:B------:R-:W-:Y:S01]  /*0ff0*/  UMOV UR19, UR27 ;  /* 0x0000001b00137c82 */ /* 0x000fe20008000000 */
[----:B------:R-:W-:Y:S01]  /*1000*/  UMOV UR17, UR25 ;  /* 0x0000001900117c82 */ /* 0x000fe20008000000 */
[----:B------:R-:W-:Y:S01]  /*1010*/  UMOV UR10, 0xc0 ;  /* 0x000000c0000a7882 */ /* 0x000fe20000000000 */
[----:B------:R-:W-:Y:S01]  /*1020*/  UMOV UR12, UR36 ;  /* 0x00000024000c7c82 */ /* 0x000fe20008000000 */
[----:B------:R-:W-:Y:S01]  /*1030*/  UMOV UR13, UR37 ;  /* 0x00000025000d7c82 */ /* 0x000fe20008000000 */
[----:B------:R-:W-:Y:S01]  /*1040*/  UMOV UR11, UR27 ;  /* 0x0000001b000b7c82 */ /* 0x000fe20008000000 */
[----:B------:R-:W-:Y:S01]  /*1050*/  UMOV UR9, UR25 ;  /* 0x0000001900097c82 */ /* 0x000fe20008000000 */
[----:B------:R3:W-:Y:S01]  /*1060*/  UTMALDG.4D [UR32], [UR4], desc[UR6] ;  /* 0x00000620040075b4 */ /* 0x0007e20008019000 */
[----:B------:R3:W-:Y:S01]  /*1070*/  UTMALDG.4D [UR16], [UR4], desc[UR6] ;  /* 0x00000610040075b4 */ /* 0x0007e20008019000 */
[----:B------:R3:W-:Y:S02]  /*1080*/  UTMALDG.4D [UR8], [UR4], desc[UR6] ;  /* 0x00000608040075b4 */ /* 0x0007e40008019000 */
[----:B---3--:R-:W-:Y:S01]  /*1090*/  NOP ;  /* 0x0000000000007918 */ /* 0x008fe20000000000 */
.L_x_11:
[----:B------:R-:W-:Y:S02]  /*10a0*/  ISETP.GE.AND P1, PT, R9, 0x101, PT ;  /* 0x000001010900780c */ /* 0x000fe40003f26270 */
[----:B------:R-:W-:-:S11]  /*10b0*/  MOV R183, 0x1 ;  /* 0x0000000100b77802 */ /* 0x000fd60000000f00 */
[----:B------:R-:W-:Y:S05]  /*10c0*/  @!P1 BRA `(.L_x_16) ;  /* 0x0000000400ac9947 */ /* 0x000fea0003800000 */
[----:B-12---:R-:W1:Y:S01]  /*10d0*/  S2R R3, SR_CgaCtaId ;  /* 0x0000000000037919 */ /* 0x006e620000008800 */
[----:B------:R-:W-:Y:S01]  /*10e0*/  MOV R0, 0x400 ;  /* 0x0000040000007802 */ /* 0x000fe20000000f00 */
[----:B------:R-:W-:Y:S01]  /*10f0*/  IMAD.MOV.U32 R5, RZ, RZ, 0x1 ;  /* 0x00000001ff057424 */ /* 0x000fe200078e00ff */
[----:B------:R-:W-:-:S04]  /*1100*/  ISETP.NE.AND P2, PT, R215, RZ, PT ;  /* 0x000000ffd700720c */ /* 0x000fc80003f45270 */
[----:B------:R-:W-:Y:S02]  /*1110*/  SHF.L.U32 R5, R5, 0x1f, RZ ;  /* 0x0000001f05057819 */ /* 0x000fe400000006ff */
[----:B-1----:R-:W-:-:S04]  /*1120*/  LEA R3, R3, R0, 0x18 ;  /* 0x0000000003037211 */ /* 0x002fc800078ec0ff */
[----:B------:R-:W-:-:S04]  /*1130*/  LEA R0, R6, R3, 0x3 ;  /* 0x0000000306007211 */ /* 0x000fc800078e18ff */
[----:B------:R-:W1:Y:S02]  /*1140*/  SYNCS.PHASECHK.TRANS64.TRYWAIT P1, [R0+URZ+0x88020], R5 ;  /* 0x08802005000075a7 */ /* 0x000e64000802017f */
[----:B-1----:R-:W-:Y:S05]  /*1150*/  @!P1 BRA `(.L_x_17) ;  /* 0x000001f400709947 */ /* 0x002fea0003800000 */
.L_x_74:
[----:B------:R-:W-:Y:S05]  /*1160*/  @P2 BRA `(.L_x_18) ;  /* 0x0000000000142947 */ /* 0x000fea0003800000 */
[----:B------:R-:W-:Y:S02]  /*1170*/  ISETP.NE.AND P1, PT, R4, RZ, PT ;  /* 0x000000ff0400720c */ /* 0x000fe40003f25270 */
[----:B-1----:R-:W-:-:S04]  /*1180*/  MOV R5, 0x20000 ;  /* 0x0002000000057802 */ /* 0x002fc80000000f00 */
[----:B------:R2:W-:Y:S07]  /*1190*/  SYNCS.ARRIVE.TRANS64 RZ, [R0+URZ+0x88000], R5 ;  /* 0x0880000500ff79a7 */ /* 0x0005ee000800003f */
[----:B------:R-:W-:Y:S05]  /*11a0*/  @!P1 BRA `(.L_x_18) ;  /* 0x0000000000049947 */ /* 0x000fea0003800000 */
[----:B------:R-:W-:Y:S01]  /*11b0*/  BPT.TRAP 0x1 ;  /* 0x000000040000795c */ /* 0x000fe20000300000 */
.L_x_18:
[----:B-12---:R-:W1:Y:S01]  /*11c0*/  S2R R5, SR_CgaCtaId ;  /* 0x0000000000057919 */ /* 0x006e620000008800 */
[----:B------:R-:W-:Y:S01]  /*11d0*/  IMAD R3, R6, 0x20000, R3 ;  /* 0x0002000006037824 */ /* 0x000fe200078e0203 */
[----:B------:R-:W-:Y:S01]  /*11e0*/  R2UR UR35, R188 ;  /* 0x00000000bc2372ca */ /* 0x000fe200000e0000 */
[----:B------:R-:W-:Y:S01]  /*11f0*/  ULDC.64 UR4, c[0x0][0x198] ;  /* 0x0000660000047ab9 */ /* 0x000fe20000000a00 */
[----:B------:R-:W-:Y:S01]  /*1200*/  R2UR UR33, R0 ;  /* 0x00000000002172ca */ /* 0x000fe200000e0000 */
[----:B------:R-:W-:Y:S01]  /*1210*/  UIADD3 UR4, UP0, UR4, 0x1f0, URZ ;  /* 0x000001f004047890 */ /* 0x000fe2000ff1e03f */
[----:B------:R-:W-:Y:S01]  /*1220*/  R2UR UR14, R3 ;  /* 0x00000000030e72ca */ /* 0x000fe200000e0000 */
[----:B------:R-:W-:Y:S01]  /*1230*/  UMOV UR6, 0x0 ;  /* 0x0000000000067882 */ /* 0x000fe20000000000 */
[----:B------:R-:W-:Y:S01]  /*1240*/  IADD3 R6, R6, 0x1, RZ ;  /* 0x0000000106067810 */ /* 0x000fe20007ffe0ff */
[----:B------:R-:W-:Y:S01]  /*1250*/  UIADD3.X UR5, URZ, UR5, URZ, UP0, !UPT ;  /* 0x000000053f057290 */ /* 0x000fe200087fe43f */
[----:B------:R-:W-:Y:S01]  /*1260*/  MOV R0, 0x400 ;  /* 0x0000040000007802 */ /* 0x000fe20000000f00 */
[----:B------:R-:W-:Y:S01]  /*1270*/  UMOV UR7, 0x10000000 ;  /* 0x1000000000077882 */ /* 0x000fe20000000000 */
[----:B------:R-:W-:Y:S01]  /*1280*/  UMOV UR34, URZ ;  /* 0x0000003f00227c82 */ /* 0x000fe20008000000 */
[----:B------:R-:W-:Y:S01]  /*1290*/  UMOV UR10, 0x40 ;  /* 0x00000040000a7882 */ /* 0x000fe20000000000 */
[----:B------:R-:W-:Y:S01]  /*12a0*/  UMOV UR12, UR36 ;  /* 0x00000024000c7c82 */ /* 0x000fe20008000000 */
[----:B------:R-:W-:Y:S01]  /*12b0*/  USHF.L.U32 UR35, UR35, 0x8, URZ ;  /* 0x0000000823237899 */ /* 0x000fe2000800063f */
[C---:B------:R-:W-:Y:S01]  /*12c0*/  ISETP.NE.AND P2, PT, R6.reuse, 0x4, PT ;  /* 0x000000040600780c */ /* 0x040fe20003f45270 */
[----:B------:R-:W-:Y:S01]  /*12d0*/  UIADD3 UR33, UR33, 0x88000, URZ ;  /* 0x0008800021217890 */ /* 0x000fe2000fffe03f */
[C---:B------:R-:W-:Y:S01]  /*12e0*/  ISETP.NE.AND P1, PT, R6.reuse, 0x4, PT ;  /* 0x000000040600780c */ /* 0x040fe20003f25270 */
[----:B------:R-:W-:Y:S01]  /*12f0*/  UIADD3 UR32, UR14, 0x8000, URZ ;  /* 0x000080000e207890 */ /* 0x000fe2000fffe03f */
[----:B------:R-:W-:Y:S01]  /*1300*/  SEL R6, R6, RZ, P2 ;  /* 0x000000ff06067207 */ /* 0x000fe20001000000 */
[----:B------:R-:W-:Y:S01]  /*1310*/  UIADD3 UR8, UR14, 0x10000, URZ ;  /* 0x000100000e087890 */ /* 0x000fe2000fffe03f */
[----:B------:R-:W-:Y:S01]  /*1320*/  SEL R183, RZ, 0x1, !P1 ;  /* 0x00000001ffb77807 */ /* 0x000fe20004800000 */
[----:B------:R-:W-:Y:S01]  /*1330*/  UMOV UR13, UR37 ;  /* 0x00000025000d7c82 */ /* 0x000fe20008000000 */
[----:B------:R-:W-:Y:S01]  /*1340*/  UMOV UR9, UR33 ;  /* 0x0000002100097c82 */ /* 0x000fe20008000000 */
[----:B------:R-:W-:Y:S01]  /*1350*/  UMOV UR11, UR35 ;  /* 0x00000023000b7c82 */ /* 0x000fe20008000000 */
[----:B------:R-:W-:Y:S01]  /*1360*/  UIADD3 UR16, UR14, 0x18000, URZ ;  /* 0x000180000e107890 */ /* 0x000fe2000fffe03f */
[----:B------:R-:W-:Y:S01]  /*1370*/  ISETP.NE.AND P2, PT, R215, RZ, PT ;  /* 0x000000ffd700720c */ /* 0x000fe20003f45270 */
[----:B------:R-:W-:Y:S01]  /*1380*/  UTMALDG.4D [UR32], [UR4], desc[UR6] ;  /* 0x00000620040075b4 */ /* 0x000fe20008019000 */
[----:B------:R-:W-:Y:S01]  /*1390*/  UMOV UR18, 0x80 ;  /* 0x0000008000127882 */ /* 0x000fe20000000000 */
[----:B------:R-:W-:Y:S01]  /*13a0*/  UMOV UR20, UR36 ;  /* 0x0000002400147c82 */ /* 0x000fe20008000000 */
[----:B------:R-:W-:Y:S01]  /*13b0*/  UMOV UR21, UR37 ;  /* 0x0000002500157c82 */ /* 0x000fe20008000000 */
[----:B-1----:R-:W-:Y:S01]  /*13c0*/  LEA R5, R5, R0, 0x18 ;  /* 0x0000000005057211 */ /* 0x002fe200078ec0ff */
[----:B------:R-:W-:Y:S01]  /*13d0*/  UMOV UR17, UR33 ;  /* 0x0000002100117c82 */ /* 0x000fe20008000000 */
[----:B------:R-:W-:Y:S01]  /*13e0*/  UMOV UR19, UR35 ;  /* 0x0000002300137c82 */ /* 0x000fe20008000000 */
[----:B------:R-:W-:Y:S01]  /*13f0*/  SHF.L.U32 R0, R183, 0x1f, RZ ;  /* 0x0000001fb7007819 */ /* 0x000fe200000006ff */
[----:B------:R1:W-:Y:S01]  /*1400*/  UTMALDG.4D [UR8], [UR4], desc[UR6] ;  /* 0x00000608040075b4 */ /* 0x0003e20008019000 */
[----:B------:R-:W-:Y:S01]  /*1410*/  LEA R3, R6, R5, 0x3 ;  /* 0x0000000506037211 */ /* 0x000fe200078e18ff */
[----:B------:R2:W-:Y:S01]  /*1420*/  UTMALDG.4D [UR16], [UR4], desc[UR6] ;  /* 0x00000610040075b4 */ /* 0x0005e20008019000 */
[----:B-1----:R-:W-:Y:S01]  /*1430*/  UIADD3 UR8, UR14, 0x20000, URZ ;  /* 0x000200000e087890 */ /* 0x002fe2000fffe03f */
[----:B------:R-:W-:-:S08]  /*1440*/  UMOV UR10, 0xc0 ;  /* 0x000000c0000a7882 */ /* 0x000fd00000000000 */
[----:B------:R2:W-:Y:S01]  /*1450*/  UTMALDG.4D [UR8], [UR4], desc[UR6] ;  /* 0x00000608040075b4 */ /* 0x0005e20008019000 */
[----:B------:R-:W1:Y:S02]  /*1460*/  SYNCS.PHASECHK.TRANS64.TRYWAIT P1, [R3+URZ+0x88020], R0 ;  /* 0x08802000030075a7 */ /* 0x000e64000802017f */
[----:B-12---:R-:W-:Y:S05]  /*1470*/  @!P1 BRA `(.L_x_19) ;  /* 0x000001f000bc9947 */ /* 0x006fea0003800000 */
.L_x_75:
[----:B------:R-:W-:Y:S05]  /*1480*/  @P2 BRA `(.L_x_20) ;  /* 0x0000000000142947 */ /* 0x000fea0003800000 */
[----:B------:R-:W-:Y:S01]  /*1490*/  ISETP.NE.AND P1, PT, R4, RZ, PT ;  /* 0x000000ff0400720c */ /* 0x000fe20003f25270 */
[----:B-1----:R-:W-:-:S04]  /*14a0*/  IMAD.MOV.U32 R0, RZ, RZ, 0x20000 ;  /* 0x00020000ff007424 */ /* 0x002fc800078e00ff */
[----:B------:R2:W-:Y:S08]  /*14b0*/  SYNCS.ARRIVE.TRANS64 RZ, [R3+URZ+0x88000], R0 ;  /* 0x0880000003ff79a7 */ /* 0x0005f0000800003f */
[----:B------:R-:W-:Y:S05]  /*14c0*/  @!P1 BRA `(.L_x_20) ;  /* 0x0000000000049947 */ /* 0x000fea0003800000 */
[----:B------:R-:W-:Y:S01]  /*14d0*/  BPT.TRAP 0x1 ;  /* 0x000000040000795c */ /* 0x000fe20000300000 */
.L_x_20:
[----:B------:R-:W-:Y:S01]  /*14e0*/  LEA R5, R6, R5, 0x11 ;  /* 0x0000000506057211 */ /* 0x000fe200078e88ff */
[----:B------:R-:W-:Y:S01]  /*14f0*/  ULDC.64 UR4, c[0x0][0x198] ;  /* 0x0000660000047ab9 */ /* 0x000fe20000000a00 */
[----:B------:R-:W-:Y:S01]  /*1500*/  R2UR UR27, R188 ;  /* 0x00000000bc1b72ca */ /* 0x000fe200000e0000 */
[----:B------:R-:W-:Y:S01]  /*1510*/  UIADD3 UR4, UP0, UR4, 0x2f0, URZ ;  /* 0x000002f004047890 */ /* 0x000fe2000ff1e03f */
[----:B------:R-:W-:Y:S01]  /*1520*/  R2UR UR25, R3 ;  /* 0x00000000031972ca */ /* 0x000fe200000e0000 */
[----:B------:R-:W-:Y:S01]  /*1530*/  UMOV UR6, 0x0 ;  /* 0x0000000000067882 */ /* 0x000fe20000000000 */
[----:B------:R-:W-:Y:S01]  /*1540*/  R2UR UR8, R5 ;  /* 0x00000000050872ca */ /* 0x000fe200000e0000 */
[----:B------:R-:W-:Y:S01]  /*1550*/  UIADD3.X UR5, URZ, UR5, URZ, UP0, !UPT ;  /* 0x000000053f057290 */ /* 0x000fe200087fe43f */
[----:B------:R-:W-:Y:S01]  /*1560*/  IADD3 R6, R6, 0x1, RZ ;  /* 0x0000000106067810 */ /* 0x000fe20007ffe0ff */
[----:B------:R-:W-:Y:S01]  /*1570*/  UMOV UR7, 0x10000000 ;  /* 0x1000000000077882 */ /* 0x000fe20000000000 */
[----:B------:R-:W-:Y:S01]  /*1580*/  UMOV UR26, URZ ;  /* 0x0000003f001a7c82 */ /* 0x000fe20008000000 */
[----:B------:R-:W-:Y:S01]  /*1590*/  UMOV UR28, UR36 ;  /* 0x00000024001c7c82 */ /* 0x000fe20008000000 */
[----:B------:R-:W-:Y:S01]  /*15a0*/  UMOV UR29, UR37 ;  /* 0x00000025001d7c82 */ /* 0x000fe20008000000 */
[----:B------:R-:W-:Y:S01]  /*15b0*/  UMOV UR34, 0x40 ;  /* 0x0000004000227882 */ /* 0x000fe20000000000 */
[----:B------:R-:W-:Y:S01]  /*15c0*/  UMOV UR18, 0x80 ;  /* 0x0000008000127882 */ /* 0x000fe20000000000 */
[----:B------:R-:W-:Y:S01]  /*15d0*/  USHF.L.U32 UR27, UR27, 0x8, URZ ;  /* 0x000000081b1b7899 */ /* 0x000fe2000800063f */
[----:B------:R-:W-:Y:S01]  /*15e0*/  ISETP.NE.AND P1, PT, R6, 0x4, PT ;  /* 0x000000040600780c */ /* 0x000fe20003f25270 */
[----:B------:R-:W-:Y:S01]  /*15f0*/  UIADD3 UR25, UR25, 0x88000, URZ ;  /* 0x0008800019197890 */ /* 0x000fe2000fffe03f */
[----:B------:R-:W-:Y:S01]  /*1600*/  VIADD R188, R188, 0x1 ;  /* 0x00000001bcbc7836 */ /* 0x000fe20000000000 */
[----:B------:R-:W-:Y:S01]  /*1610*/  UIADD3 UR24, UR8, 0x8000, URZ ;  /* 0x0000800008187890 */ /* 0x000fe2000fffe03f */
[----:B-12---:R-:W-:Y:S01]  /*1620*/  SEL R0, RZ, 0x1, P1 ;  /* 0x00000001ff007807 */ /* 0x006fe20000800000 */
[----:B------:R-:W-:Y:S01]  /*1630*/  UIADD3 UR32, UR8, 0x10000, URZ ;  /* 0x0001000008207890 */ /* 0x000fe2000fffe03f */
[----:B------:R-:W-:Y:S01]  /*1640*/  SEL R6, R6, RZ, P1 ;  /* 0x000000ff06067207 */ /* 0x000fe20000800000 */
[----:B------:R-:W-:Y:S01]  /*1650*/  UIADD3 UR16, UR8, 0x18000, URZ ;  /* 0x0001800008107890 */ /* 0x000fe2000fffe03f */
[----:B------:R-:W-:Y:S01]  /*1660*/  LOP3.LUT R183, R183, R0, RZ, 0x3c, !PT ;  /* 0x00000000b7b77212 */ /* 0x000fe200078e3cff */
[----:B------:R-:W-:Y:S01]  /*1670*/  UIADD3 UR8, UR8, 0x20000, URZ ;  /* 0x0002000008087890 */ /* 0x000fe2000fffe03f */
[----:B------:R-:W-:Y:S01]  /*1680*/  UMOV UR33, UR25 ;  /* 0x0000001900217c82 */ /* 0x000fe20008000000 */
        /* <DEDUP_REMOVED lines=15> */
.L_x_16:
[----:B------:R-:W-:-:S07]  /*1780*/  IADD3 R184, R184, -0x4, RZ ;  /* 0xfffffffcb8b87810 */ /* 0x000fce0007ffe0ff */
.L_x_10:
[----:B------:R-:W-:Y:S05]  /*1790*/  BSYNC B0 ;  /* 0x0000000000007941 */ /* 0x000fea0003800000 */
.L_x_9:
[----:B-12---:R-:W1:Y:S01]  /*17a0*/  S2R R3, SR_CgaCtaId ;  /* 0x0000000000037919 */ /* 0x006e620000008800 */
[----:B------:R-:W-:Y:S02]  /*17b0*/  MOV R214, 0x400 ;  /* 0x0000040000d67802 */ /* 0x000fe40000000f00 */
[----:B------:R-:W-:Y:S02]  /*17c0*/  SHF.L.U32 R153, RZ, 0x1f, RZ ;  /* 0x0000001fff997819 */ /* 0x000fe400000006ff */
[----:B-1----:R-:W-:-:S04]  /*17d0*/  LEA R214, R3, R214, 0x18 ;  /* 0x000000d603d67211 */ /* 0x002fc800078ec0ff */
[----:B------:R-:W1:Y:S02]  /*17e0*/  SYNCS.PHASECHK.TRANS64.TRYWAIT P1, [R214+URZ+0x88040], R153 ;  /* 0x08804099d60075a7 */ /* 0x000e64000802017f */
[----:B-1----:R-:W-:Y:S05]  /*17f0*/  @!P1 BRA `(.L_x_21) ;  /* 0x000001ec00f09947 */ /* 0x002fea0003800000 */
.L_x_76:
[----:B------:R-:W2:Y:S01]  /*1800*/  SYNCS.PHASECHK.TRANS64.TRYWAIT P1, [R214+URZ+0x88000], R153 ;  /* 0x08800099d60075a7 */ /* 0x000ea2000802017f */
[----:B------:R-:W-:Y:S01]  /*1810*/  MOV R21, RZ ;  /* 0x000000ff00157202 */ /* 0x000fe20000000f00 */
[----:B--2---:R-:W-:Y:S06]  /*1820*/  @!P1 BRA `(.L_x_22) ;  /* 0x000001ec00f89947 */ /* 0x004fec0003800000 */
.L_x_77:
[----:B------:R-:W-:Y:S05]  /*1830*/  WARPSYNC.ALL ;  /* 0x0000000000007948 */ /* 0x000fea0003800000 */
[C---:B------:R-:W-:Y:S01]  /*1840*/  R2UR UR31, R214.reuse ;  /* 0x00000000d61f72ca */ /* 0x040fe200000e0000 */
[----:B------:R-:W-:Y:S01]  /*1850*/  WARPGROUP.ARRIVE ;  /* 0x00000000000079c5 */ /* 0x000fe20000000000 */
[----:B------:R-:W-:Y:S01]  /*1860*/  R2UR UR4, R214 ;  /* 0x00000000d60472ca */ /* 0x000fe200000e0000 */
[----:B------:R-:W-:Y:S01]  /*1870*/  UMOV UR7, 0x40000040 ;  /* 0x4000004000077882 */ /* 0x000fe20000000000 */
[----:B------:R-:W-:Y:S01]  /*1880*/  UMOV UR11, 0x40000040 ;  /* 0x40000040000b7882 */ /* 0x000fe20000000000 */
[----:B------:R-:W-:Y:S01]  /*1890*/  UMOV UR5, UR7 ;  /* 0x0000000700057c82 */ /* 0x000fe20008000000 */
[----:B------:R-:W-:Y:S01]  /*18a0*/  MOV R213, UR7 ;  /* 0x0000000700d57c02 */ /* 0x000fe20008000f00 */
[----:B------:R-:W-:Y:S01]  /*18b0*/  IMAD.U32 R211, RZ, RZ, UR11 ;  /* 0x0000000bffd37e24 */ /* 0x000fe2000f8e00ff */
[----:B------:R-:W-:Y:S01]  /*18c0*/  UMOV UR57, 0x40000040 ;  /* 0x4000004000397882 */ /* 0x000fe20000000000 */
[----:B------:R-:W-:Y:S01]  /*18d0*/  UMOV UR53, 0x40000040 ;  /* 0x4000004000357882 */ /* 0x000fe20000000000 */
[----:B------:R-:W-:Y:S01]  /*18e0*/  UMOV UR49, 0x40000040 ;  /* 0x4000004000317882 */ /* 0x000fe20000000000 */
[----:B------:R-:W-:Y:S01]  /*18f0*/  UMOV UR45, 0x40000040 ;  /* 0x40000040002d7882 */ /* 0x000fe20000000000 */
[----:B------:R-:W-:Y:S01]  /*1900*/  UMOV UR41, 0x40000040 ;  /* 0x4000004000297882 */ /* 0x000fe20000000000 */
[----:B------:R-:W-:-:S02]  /*1910*/  UIADD3 UR31, UR31, 0x8000, URZ ;  /* 0x000080001f1f7890 */ /* 0x000fc4000fffe03f */
[----:B------:R-:W-:Y:S02]  /*1920*/  USHF.R.U32.HI UR4, URZ, 0x4, UR4 ;  /* 0x000000043f047899 */ /* 0x000fe40008011604 */
[----:B------:R-:W-:Y:S02]  /*1930*/  USHF.R.U32.HI UR31, URZ, 0x4, UR31 ;  /* 0x000000043f1f7899 */ /* 0x000fe4000801161f */
[----:B------:R-:W-:Y:S02]  /*1940*/  ULOP3.LUT UR4, UR4, 0x3fff, URZ, 0xc0, !UPT ;  /* 0x00003fff04047892 */ /* 0x000fe4000f8ec03f */
[----:B------:R-:W-:Y:S02]  /*1950*/  ULOP3.LUT UR31, UR31, 0x3fff, URZ, 0xc0, !UPT ;  /* 0x00003fff1f1f7892 */ /* 0x000fe4000f8ec03f */
[----:B------:R-:W-:Y:S02]  /*1960*/  ULOP3.LUT UR8, UR4, 0x10000, URZ, 0xfc, !UPT ;  /* 0x0001000004087892 */ /* 0x000fe4000f8efc3f */
[----:B------:R-:W-:-:S02]  /*1970*/  ULOP3.LUT UR30, UR31, 0x10000, URZ, 0xfc, !UPT ;  /* 0x000100001f1e7892 */ /* 0x000fc4000f8efc3f */
[----:B------:R-:W-:Y:S02]  /*1980*/  UIADD3 UR56, UR8, 0x404, URZ ;  /* 0x0000040408387890 */ /* 0x000fe4000fffe03f */
[----:B------:R-:W-:Y:S02]  /*1990*/  UIADD3 UR52, UR8, 0x406, URZ ;  /* 0x0000040608347890 */ /* 0x000fe4000fffe03f */
[----:B------:R-:W-:Y:S01]  /*19a0*/  UMOV UR6, UR8 ;  /* 0x0000000800067c82 */ /* 0x000fe20008000000 */
[----:B------:R-:W-:Y:S01]  /*19b0*/  UIADD3 UR48, UR8, 0x600, URZ ;  /* 0x0000060008307890 */ /* 0x000fe2000fffe03f */
[----:B------:R-:W-:Y:S01]  /*19c0*/  IMAD.U32 R212, RZ, RZ, UR6 ;  /* 0x00000006ffd47e24 */ /* 0x000fe2000f8e00ff */
[----:B------:R-:W-:Y:S01]  /*19d0*/  UMOV UR4, UR6 ;  /* 0x0000000600047c82 */ /* 0x000fe20008000000 */
[----:B------:R-:W-:Y:S01]  /*19e0*/  UMOV UR6, UR30 ;  /* 0x0000001e00067c82 */ /* 0x000fe20008000000 */
[----:B------:R-:W-:Y:S01]  /*19f0*/  UIADD3 UR44, UR8, 0x602, URZ ;  /* 0x00000602082c7890 */ /* 0x000fe2000fffe03f */
[----:B------:R-:W-:Y:S01]  /*1a00*/  HGMMA.64x256x16.F32.BF16 R24, gdesc[UR4], RZ, !UPT, gsb0 ;  /* 0x03e00000041879f0 */ /* 0x000fe2000c0018ff */
[----:B------:R-:W-:-:S02]  /*1a10*/  UIADD3 UR4, UR8, 0x2, URZ ;  /* 0x0000000208047890 */ /* 0x000fc4000fffe03f */
[----:B------:R-:W-:Y:S01]  /*1a20*/  UIADD3 UR6, UR30, 0x2, URZ ;  /* 0x000000021e067890 */ /* 0x000fe2000fffe03f */
[----:B------:R-:W-:Y:S01]  /*1a30*/  UMOV UR5, UR11 ;  /* 0x0000000b00057c82 */ /* 0x000fe20008000000 */
[----:B------:R-:W-:Y:S01]  /*1a40*/  UMOV UR7, 0x40000040 ;  /* 0x4000004000077882 */ /* 0x000fe20000000000 */
[----:B------:R-:W-:Y:S02]  /*1a50*/  UMOV UR11, 0x40000040 ;  /* 0x40000040000b7882 */ /* 0x000fe40000000000 */
[----:B------:R-:W-:Y:S01]  /*1a60*/  UMOV UR10, UR4 ;  /* 0x00000004000a7c82 */ /* 0x000fe20008000000 */
[----:B------:R-:W-:Y:S01]  /*1a70*/  MOV R209, UR11 ;  /* 0x0000000b00d17c02 */ /* 0x000fe20008000f00 */
[----:B------:R-:W-:Y:S01]  /*1a80*/  UMOV UR4, UR10 ;  /* 0x0000000a00047c82 */ /* 0x000fe20008000000 */
[----:B------:R-:W-:Y:S01]  /*1a90*/  MOV R210, UR10 ;  /* 0x0000000a00d27c02 */ /* 0x000fe20008000f00 */
[----:B------:R-:W-:Y:S01]  /*1aa0*/  UIADD3 UR40, UR8, 0x604, URZ ;  /* 0x0000060408287890 */ /* 0x000fe2000fffe03f */
[----:B------:R-:W-:Y:S01]  /*1ab0*/  ULDC UR14, c[0x0][0x604] ;  /* 0x00018100000e7ab9 */ /* 0x000fe20000000800 */
        /* <DEDUP_REMOVED lines=15> */
[----:B------:R-:W-:-:S02]  /*1bb0*/  WARPGROUP.DEPBAR.LE gsb0, 0x0 ;  /* 0x00008000000079c5 */ /* 0x000fc40000010000 */
[----:B------:R-:W-:-:S06]  /*1bc0*/  WARPGROUP.ARRIVE ;  /* 0x00000000000079c5 */ /* 0x000fcc0000000000 */
[----:B------:R-:W-:Y:S01]  /*1bd0*/  HGMMA.64x256x16.F32.BF16 R24, gdesc[UR4], R24, gsb0 ;  /* 0x03e00000041879f0 */ /* 0x000fe20008001818 */
[----:B------:R-:W-:Y:S02]  /*1be0*/  UIADD3 UR4, UR8, 0x4, URZ ;  /* 0x0000000408047890 */ /* 0x000fe4000fffe03f */
        /* <DEDUP_REMOVED lines=8> */
[----:B------:R-:W-:-:S02]  /*1c70*/  WARPGROUP.DEPBAR.LE gsb0, 0x0 ;  /* 0x00008000000079c5 */ /* 0x000fc40000010000 */
[----:B------:R-:W-:-:S14]  /*1c80*/  WARPGROUP.ARRIVE ;  /* 0x00000000000079c5 */ /* 0x000fdc0000000000 */
[----:B------:R-:W-:Y:S01]  /*1c90*/  HGMMA.64x256x16.F32.BF16 R24, gdesc[UR4], R24, gsb0 ;  /* 0x03e00000041879f0 */ /* 0x000fe20008001818 */
[----:B------:R-:W-:Y:S02]  /*1ca0*/  UIADD3 UR4, UR8, 0x6, URZ ;  /* 0x0000000608047890 */ /* 0x000fe4000fffe03f */
[----:B------:R-:W-:Y:S01]  /*1cb0*/  UIADD3 UR6, UR30, 0x6, URZ ;  /* 0x000000061e067890 */ /* 0x000fe2000fffe03f */
[----:B------:R-:W-:Y:S01]  /*1cc0*/  UMOV UR5, UR11 ;  /* 0x0000000b00057c82 */ /* 0x000fe20008000000 */
[----:B------:R-:W-:Y:S01]  /*1cd0*/  UMOV UR7, 0x40000040 ;  /* 0x4000004000077882 */ /* 0x000fe20000000000 */
[----:B------:R-:W-:Y:S02]  /*1ce0*/  UMOV UR11, 0x40000040 ;  /* 0x40000040000b7882 */ /* 0x000fe40000000000 */
[----:B------:R-:W-:Y:S01]  /*1cf0*/  UMOV UR10, UR4 ;  /* 0x00000004000a7c82 */ /* 0x000fe20008000000 */
[----:B------:R-:W-:Y:S01]  /*1d00*/  IMAD.U32 R205, RZ, RZ, UR11 ;  /* 0x0000000bffcd7e24 */ /* 0x000fe2000f8e00ff */
[----:B------:R-:W-:Y:S01]  /*1d10*/  UMOV UR4, UR10 ;  /* 0x0000000a00047c82 */ /* 0x000fe20008000000 */
[----:B------:R-:W-:Y:S01]  /*1d20*/  IMAD.U32 R206, RZ, RZ, UR10 ;  /* 0x0000000affce7e24 */ /* 0x000fe2000f8e00ff */
        /* <DEDUP_REMOVED lines=67> */
[----:B------:R-:W-:Y:S02]  /*2160*/  ULDC UR11, c[0x0][0x604] ;  /* 0x00018100000b7ab9 */ /* 0x000fe40000000800 */
[----:B------:R-:W-:Y:S02]  /*2170*/  UMOV UR10, UR4 ;  /* 0x00000004000a7c82 */ /* 0x000fe40008000000 */
[----:B------:R-:W-:Y:S01]  /*2180*/  UMOV UR4, UR10 ;  /* 0x0000000a00047c82 */ /* 0x000fe20008000000 */
[----:B------:R-:W-:Y:S01]  /*2190*/  IMAD.U32 R194, RZ, RZ, UR10 ;  /* 0x0000000affc27e24 */ /* 0x000fe2000f8e00ff */
[----:B------:R-:W-:Y:S01]  /*21a0*/  ULDC UR10, c[0x0][0x604] ;  /* 0x00018100000a7ab9 */ /* 0x000fe20000000800 */
[----:B------:R-:W-:-:S02]  /*21b0*/  WARPGROUP.DEPBAR.LE gsb0, 0x0 ;  /* 0x00008000000079c5 */ /* 0x000fc40000010000 */
[----:B------:R-:W-:-:S13]  /*21c0*/  WARPGROUP.ARRIVE ;  /* 0x00000000000079c5 */ /* 0x000fda0000000000 */
[----:B------:R-:W-:Y:S01]  /*21d0*/  HGMMA.64x256x16.F32.BF16 R24, gdesc[UR4], R24, gsb0 ;  /* 0x03e00000041879f0 */ /* 0x000fe20008001818 */
[----:B------:R-:W-:Y:S01]  /*21e0*/  UIADD3 UR6, UR30, 0x1004, URZ ;  /* 0x000010041e067890 */ /* 0x000fe2000fffe03f */
[----:B------:R-:W-:Y:S01]  /*21f0*/  UMOV UR4, UR56 ;  /* 0x0000003800047c82 */ /* 0x000fe20008000000 */
[----:B------:R-:W-:Y:S01]  /*2200*/  UMOV UR5, UR57 ;  /* 0x0000003900057c82 */ /* 0x000fe20008000000 */
[----:B------:R-:W-:Y:S01]  /*2210*/  UMOV UR7, 0x40000040 ;  /* 0x4000004000077882 */ /* 0x000fe20000000000 */
[----:B------:R-:W-:Y:S02]  /*2220*/  WARPGROUP.DEPBAR.LE gsb0, 0x0 ;  /* 0x00008000000079c5 */ /* 0x000fe40000010000 */
[----:B------:R-:W-:-:S15]  /*2230*/  WARPGROUP.ARRIVE ;  /* 0x00000000000079c5 */ /* 0x000fde0000000000 */
[----:B------:R-:W-:-:S06]  /*2240*/  NOP ;  /* 0x0000000000007918 */ /* 0x000fcc0000000000 */
        /* <DEDUP_REMOVED lines=33> */
[----:B------:R-:W-:Y:S02]  /*2460*/  UIADD3 UR4, UR8, 0x606, URZ ;  /* 0x0000060608047890 */ /* 0x000fe4000fffe03f */
[----:B------:R-:W-:Y:S01]  /*2470*/  UIADD3 UR6, UR30, 0x1806, URZ ;  /* 0x000018061e067890 */ /* 0x000fe2000fffe03f */
[----:B------:R-:W-:Y:S01]  /*2480*/  UMOV UR5, 0x40000040 ;  /* 0x4000004000057882 */ /* 0x000fe20000000000 */
[----:B------:R-:W-:Y:S01]  /*2490*/  UMOV UR7, 0x40000040 ;  /* 0x4000004000077882 */ /* 0x000fe20000000000 */
[----:B------:R-:W-:Y:S01]  /*24a0*/  ULDC UR8, c[0x0][0x604] ;  /* 0x0001810000087ab9 */ /* 0x000fe20000000800 */
[----:B------:R-:W-:Y:S02]  /*24b0*/  WARPGROUP.DEPBAR.LE gsb0, 0x0 ;  /* 0x00008000000079c5 */ /* 0x000fe40000010000 */
[----:B------:R-:W-:-:S15]  /*24c0*/  WARPGROUP.ARRIVE ;  /* 0x00000000000079c5 */ /* 0x000fde0000000000 */
[----:B------:R-:W-:-:S04]  /*24d0*/  NOP ;  /* 0x0000000000007918 */ /* 0x000fc80000000000 */
[----:B------:R-:W-:Y:S01]  /*24e0*/  HGMMA.64x256x16.F32.BF16 R24, gdesc[UR4], R24, gsb0 ;  /* 0x03e00000041879f0 */ /* 0x000fe20008001818 */
[----:B------:R-:W-:Y:S01]  /*24f0*/  ULDC UR7, c[0x0][0x604] ;  /* 0x0001810000077ab9 */ /* 0x000fe20000000800 */
[----:B------:R-:W-:Y:S01]  /*2500*/  ULDC UR6, c[0x0][0x604] ;  /* 0x0001810000067ab9 */ /* 0x000fe20000000800 */
[----:B------:R-:W-:Y:S02]  /*2510*/  WARPGROUP.DEPBAR.LE gsb0, 0x0 ;  /* 0x00008000000079c5 */ /* 0x000fe40000010000 */
[----:B------:R-:W-:Y:S02]  /*2520*/  FMNMX R3, R24, R25, !PT ;  /* 0x0000001918037209 */ /* 0x000fe40007800000 */
[----:B------:R-:W-:Y:S02]  /*2530*/  FMNMX R5, R26, R27, !PT ;  /* 0x0000001b1a057209 */ /* 0x000fe40007800000 */
[----:B------:R-:W-:Y:S02]  /*2540*/  FMNMX R0, R28, R3, !PT ;  /* 0x000000031c007209 */ /* 0x000fe40007800000 */
[----:B------:R-:W-:-:S02]  /*2550*/  FMNMX R2, R30, R5, !PT ;  /* 0x000000051e027209 */ /* 0x000fc40007800000 */
[----:B------:R-:W-:Y:S02]  /*2560*/  FMNMX R3, R29, R0, !PT ;  /* 0x000000001d037209 */ /* 0x000fe40007800000 */
[----:B------:R-:W-:Y:S02]  /*2570*/  FMNMX R5, R31, R2, !PT ;  /* 0x000000021f057209 */ /* 0x000fe40007800000 */
        /* <DEDUP_REMOVED lines=119> */
[----:B------:R-:W-:-:S03]  /*2cf0*/  FMNMX R2, R151, R2, !PT ;  /* 0x0000000297027209 */ /* 0x000fc60007800000 */
[----:B------:R-:W3:Y:S04]  /*2d00*/  SHFL.BFLY PT, R3, R0, 0x1, 0x1f ;  /* 0x0c201f0000037f89 */ /* 0x000ee800000e0000 */
[----:B------:R-:W4:Y:S01]  /*2d10*/  SHFL.BFLY PT, R5, R2, 0x1, 0x1f ;  /* 0x0c201f0002057f89 */ /* 0x000f2200000e0000 */
[----:B---3--:R-:W-:Y:S02]  /*2d20*/  FMNMX R3, R0, R3, !PT ;  /* 0x0000000300037209 */ /* 0x008fe40007800000 */
[----:B----4-:R-:W-:-:S03]  /*2d30*/  FMNMX R5, R2, R5, !PT ;  /* 0x0000000502057209 */ /* 0x010fc60007800000 */
[----:B------:R-:W3:Y:S04]  /*2d40*/  SHFL.BFLY PT, R186, R3, 0x2, 0x1f ;  /* 0x0c401f0003ba7f89 */ /* 0x000ee800000e0000 */
[----:B------:R-:W4:Y:S01]  /*2d50*/  SHFL.BFLY PT, R4, R5, 0x2, 0x1f ;  /* 0x0c401f0005047f89 */ /* 0x000f2200000e0000 */
[----:B---3--:R-:W-:-:S04]  /*2d60*/  FMNMX R186, R3, R186, !PT ;  /* 0x000000ba03ba7209 */ /* 0x008fc80007800000 */
[C---:B------:R-:W-:Y:S02]  /*2d70*/  FSETP.NEU.AND P1, PT, R186.reuse, -INF , PT ;  /* 0xff800000ba00780b */ /* 0x040fe40003f2d000 */
[----:B----4-:R-:W-:Y:S02]  /*2d80*/  FMNMX R185, R5, R4, !PT ;  /* 0x0000000405b97209 */ /* 0x010fe40007800000 */
[----:B------:R-:W-:Y:S02]  /*2d90*/  FSEL R0, R186, RZ, P1 ;  /* 0x000000ffba007208 */ /* 0x000fe40000800000 */
[----:B------:R-:W-:-:S03]  /*2da0*/  FSETP.NEU.AND P4, PT, R185, -INF , PT ;  /* 0xff800000b900780b */ /* 0x000fc60003f8d000 */
[----:B------:R-:W-:Y:S01]  /*2db0*/  FMUL R0, R0, UR7 ;  /* 0x0000000700007c20 */ /* 0x000fe20008400000 */
[----:B------:R-:W-:Y:S01]  /*2dc0*/  FSEL R5, R185, RZ, P4 ;  /* 0x000000ffb9057208 */ /* 0x000fe20002000000 */
[----:B------:R-:W-:Y:S02]  /*2dd0*/  ULDC UR7, c[0x0][0x604] ;  /* 0x0001810000077ab9 */ /* 0x000fe40000000800 */
[--C-:B------:R-:W-:Y:S01]  /*2de0*/  FFMA R24, R24, UR14, -R0.reuse ;  /* 0x0000000e18187c23 */ /* 0x100fe20008000800 */
[--C-:B------:R-:W-:Y:S01]  /*2df0*/  FFMA R8, R29, UR8, -R0.reuse ;  /* 0x000000081d087c23 */ /* 0x100fe20008000800 */
[--C-:B------:R-:W-:Y:S01]  /*2e00*/  FFMA R28, R28, UR6, -R0.reuse ;  /* 0x000000061c1c7c23 */ /* 0x100fe20008000800 */
[--C-:B------:R-:W-:Y:S01]  /*2e10*/  FFMA R7, R25, UR20, -R0.reuse ;  /* 0x0000001419077c23 */ /* 0x100fe20008000800 */
[--C-:B------:R-:W-:Y:S01]  /*2e20*/  FFMA R32, R32, UR9, -R0.reuse ;  /* 0x0000000920207c23 */ /* 0x100fe20008000800 */
[----:B------:R-:W-:Y:S01]  /*2e30*/  FSETP.GEU.AND P6, PT, R24, -126, PT ;  /* 0xc2fc00001800780b */ /* 0x000fe20003fce000 */
[--C-:B------:R-:W-:Y:S01]  /*2e40*/  FFMA R36, R36, UR11, -R0.reuse ;  /* 0x0000000b24247c23 */ /* 0x100fe20008000800 */
[----:B------:R-:W-:Y:S01]  /*2e50*/  FSETP.GEU.AND P2, PT, R8, -126, PT ;  /* 0xc2fc00000800780b */ /* 0x000fe20003f4e000 */
[--C-:B------:R-:W-:Y:S01]  /*2e60*/  FFMA R12, R33, UR10, -R0.reuse ;  /* 0x0000000a210c7c23 */ /* 0x100fe20008000800 */
[----:B------:R-:W-:Y:S01]  /*2e70*/  FSETP.GEU.AND P1, PT, R28, -126, PT ;  /* 0xc2fc00001c00780b */ /* 0x000fe20003f2e000 */
[----:B------:R-:W-:Y:S01]  /*2e80*/  ULDC UR14, c[0x0][0x604] ;  /* 0x00018100000e7ab9 */ /* 0x000fe20000000800 */
[----:B------:R-:W-:Y:S01]  /*2e90*/  FSETP.GEU.AND P5, PT, R7, -126, PT ;  /* 0xc2fc00000700780b */ /* 0x000fe20003fae000 */
[--C-:B------:R-:W-:Y:S01]  /*2ea0*/  FFMA R13, R41, UR14, -R0.reuse ;  /* 0x0000000e290d7c23 */ /* 0x100fe20008000800 */
[----:B------:R-:W-:Y:S01]  /*2eb0*/  FSETP.GEU.AND P3, PT, R32, -126, PT ;  /* 0xc2fc00002000780b */ /* 0x000fe20003f6e000 */
[--C-:B------:R-:W-:Y:S01]  /*2ec0*/  FFMA R14, R44, UR15, -R0.reuse ;  /* 0x0000000f2c0e7c23 */ /* 0x100fe20008000800 */
[----:B------:R-:W-:Y:S01]  /*2ed0*/  FSETP.GEU.AND P4, PT, R12, -126, PT ;  /* 0xc2fc00000c00780b */ /* 0x000fe20003f8e000 */
[--C-:B------:R-:W-:Y:S01]  /*2ee0*/  FFMA R40, R40, UR13, -R0.reuse ;  /* 0x0000000d28287c23 */ /* 0x100fe20008000800 */
[--C-:B------:R-:W-:Y:S01]  /*2ef0*/  FFMA R48, R48, UR17, -R0.reuse ;  /* 0x0000001130307c23 */ /* 0x100fe20008000800 */
[----:B------:R-:W-:Y:S01]  /*2f00*/  @!P6 FMUL R24, R24, 0.5 ;  /* 0x3f0000001818e820 */ /* 0x000fe20000400000 */
[--C-:B------:R-:W-:Y:S01]  /*2f10*/  FFMA R29, R56, UR21, -R0.reuse ;  /* 0x00000015381d7c23 */ /* 0x100fe20008000800 */
[----:B------:R-:W-:Y:S01]  /*2f20*/  @!P2 FMUL R8, R8, 0.5 ;  /* 0x3f0000000808a820 */ /* 0x000fe20000400000 */
[--C-:B------:R-:W-:Y:S01]  /*2f30*/  FFMA R16, R52, UR19, -R0.reuse ;  /* 0x0000001334107c23 */ /* 0x100fe20008000800 */
[----:B------:R3:W4:Y:S01]  /*2f40*/  MUFU.EX2 R156, R24 ;  /* 0x00000018009c7308 */ /* 0x0007220000000800 */
[----:B------:R-:W-:Y:S01]  /*2f50*/  @!P1 FMUL R28, R28, 0.5 ;  /* 0x3f0000001c1c9820 */ /* 0x000fe20000400000 */
[----:B------:R-:W-:Y:S01]  /*2f60*/  @!P5 FMUL R7, R7, 0.5 ;  /* 0x3f0000000707d820 */ /* 0x000fe20000400000 */
[--C-:B------:R-:W-:Y:S01]  /*2f70*/  FFMA R33, R60, UR23, -R0.reuse ;  /* 0x000000173c217c23 */ /* 0x100fe20008000800 */
[----:B------:R-:W-:Y:S01]  /*2f80*/  @!P3 FMUL R32, R32, 0.5 ;  /* 0x3f0000002020b820 */ /* 0x000fe20000400000 */
[--C-:B------:R-:W-:Y:S01]  /*2f90*/  FFMA R64, R64, UR25, -R0.reuse ;  /* 0x0000001940407c23 */ /* 0x100fe20008000800 */
[----:B------:R-:W-:Y:S01]  /*2fa0*/  @!P4 FMUL R12, R12, 0.5 ;  /* 0x3f0000000c0cc820 */ /* 0x000fe20000400000 */
[--C-:B------:R-:W-:Y:S01]  /*2fb0*/  FFMA R11, R37, UR12, -R0.reuse ;  /* 0x0000000c250b7c23 */ /* 0x100fe20008000800 */
[----:B------:R5:W1:Y:S01]  /*2fc0*/  MUFU.EX2 R158, R28 ;  /* 0x0000001c009e7308 */ /* 0x000a620000000800 */
[--C-:B---3--:R-:W-:Y:S01]  /*2fd0*/  FFMA R24, R45, UR16, -R0.reuse ;  /* 0x000000102d187c23 */ /* 0x108fe20008000800 */
[--C-:B------:R-:W-:Y:S01]  /*2fe0*/  FFMA R37, R61, UR24, -R0.reuse ;  /* 0x000000183d257c23 */ /* 0x100fe20008000800 */
[----:B------:R-:W-:Y:S01]  /*2ff0*/  ULDC UR6, c[0x0][0x604] ;  /* 0x0001810000067ab9 */ /* 0x000fe20000000800 */
[----:B------:R-:W-:Y:S01]  /*3000*/  ULDC UR8, c[0x0][0x604] ;  /* 0x0001810000087ab9 */ /* 0x000fe20000000800 */
[--C-:B------:R-:W-:Y:S01]  /*3010*/  FFMA R17, R68, UR6, -R0.reuse ;  /* 0x0000000644117c23 */ /* 0x100fe20008000800 */
[----:B------:R-:W-:Y:S01]  /*3020*/  ULDC UR9, c[0x0][0x604] ;  /* 0x0001810000097ab9 */ /* 0x000fe20000000800 */
[--C-:B------:R-:W-:Y:S01]  /*3030*/  FFMA R45, R65, UR26, -R0.reuse ;  /* 0x0000001a412d7c23 */ /* 0x100fe20008000800 */
[----:B------:R-:W3:Y:S01]  /*3040*/  MUFU.EX2 R8, R8 ;  /* 0x0000000800087308 */ /* 0x000ee20000000800 */
[----:B----4-:R-:W-:Y:S01]  /*3050*/  @!P6 FMUL R156, R156, R156 ;  /* 0x0000009c9c9ce220 */ /* 0x010fe20000400000 */
[----:B------:R-:W-:Y:S01]  /*3060*/  FSETP.GEU.AND P6, PT, R36, -126, PT ;  /* 0xc2fc00002400780b */ /* 0x000fe20003fce000 */
[--C-:B-----5:R-:W-:Y:S01]  /*3070*/  FFMA R28, R49, UR18, -R0.reuse ;  /* 0x00000012311c7c23 */ /* 0x120fe20008000800 */
[--C-:B------:R-:W-:Y:S01]  /*3080*/  FFMA R49, R72, UR8, -R0.reuse ;  /* 0x0000000848317c23 */ /* 0x100fe20008000800 */
[--C-:B------:R-:W-:Y:S01]  /*3090*/  FFMA R73, R73, UR9, -R0.reuse ;  /* 0x0000000949497c23 */ /* 0x100fe20008000800 */
[----:B------:R-:W-:Y:S01]  /*30a0*/  ULDC UR11, c[0x0][0x604] ;  /* 0x00018100000b7ab9 */ /* 0x000fe20000000800 */
[----:B------:R-:W-:Y:S01]  /*30b0*/  ULDC UR10, c[0x0][0x604] ;  /* 0x00018100000a7ab9 */ /* 0x000fe20000000800 */
[----:B------:R4:W5:Y:S01]  /*30c0*/  MUFU.EX2 R152, R32 ;  /* 0x0000002000987308 */ /* 0x0009620000000800 */
[----:B-1----:R-:W-:Y:S01]  /*30d0*/  @!P1 FMUL R158, R158, R158 ;  /* 0x0000009e9e9e9220 */ /* 0x002fe20000400000 */
[----:B------:R-:W-:Y:S01]  /*30e0*/  FSETP.GEU.AND P1, PT, R13, -126, PT ;  /* 0xc2fc00000d00780b */ /* 0x000fe20003f2e000 */
[--C-:B------:R-:W-:Y:S01]  /*30f0*/  FFMA R77, R77, UR11, -R0.reuse ;  /* 0x0000000b4d4d7c23 */ /* 0x100fe20008000800 */
[--C-:B------:R-:W-:Y:S01]  /*3100*/  FFMA R76, R76, UR10, -R0.reuse ;  /* 0x0000000a4c4c7c23 */ /* 0x100fe20008000800 */
[----:B------:R-:W-:Y:S01]  /*3110*/  ULDC UR13, c[0x0][0x604] ;  /* 0x00018100000d7ab9 */ /* 0x000fe20000000800 */
[----:B------:R-:W-:Y:S01]  /*3120*/  ULDC UR14, c[0x0][0x604] ;  /* 0x00018100000e7ab9 */ /* 0x000fe20000000800 */
[----:B------:R-:W-:Y:S01]  /*3130*/  @!P6 FMUL R36, R36, 0.5 ;  /* 0x3f0000002424e820 */ /* 0x000fe20000400000 */
[----:B------:R-:W1:Y:S01]  /*3140*/  MUFU.EX2 R7, R7 ;  /* 0x0000000700077308 */ /* 0x000e620000000800 */
[----:B---3--:R-:W-:Y:S01]  /*3150*/  @!P2 FMUL R8, R8, R8 ;  /* 0x000000080808a220 */ /* 0x008fe20000400000 */
[----:B------:R-:W-:Y:S01]  /*3160*/  FSETP.GEU.AND P2, PT, R14, -126, PT ;  /* 0xc2fc00000e00780b */ /* 0x000fe20003f4e000 */
[--C-:B----4-:R-:W-:Y:S01]  /*3170*/  FFMA R32, R57, UR22, -R0.reuse ;  /* 0x0000001639207c23 */ /* 0x110fe20008000800 */
[----:B------:R-:W-:Y:S01]  /*3180*/  ULDC UR16, c[0x0][0x604] ;  /* 0x0001810000107ab9 */ /* 0x000fe20000000800 */
[--C-:B------:R-:W-:Y:S01]  /*3190*/  FFMA R81, R81, UR13, -R0.reuse ;  /* 0x0000000d51517c23 */ /* 0x100fe20008000800 */
[--C-:B------:R-:W-:Y:S01]  /*31a0*/  FFMA R41, R84, UR14, -R0.reuse ;  /* 0x0000000e54297c23 */ /* 0x100fe20008000800 */
[----:B------:R-:W-:Y:S01]  /*31b0*/  @!P1 FMUL R13, R13, 0.5 ;  /* 0x3f0000000d0d9820 */ /* 0x000fe20000400000 */
[----:B------:R-:W3:Y:S01]  /*31c0*/  MUFU.EX2 R154, R36 ;  /* 0x00000024009a7308 */ /* 0x000ee20000000800 */
[----:B-----5:R-:W-:Y:S01]  /*31d0*/  @!P3 FMUL R152, R152, R152 ;  /* 0x000000989898b220 */ /* 0x020fe20000400000 */
[----:B------:R-:W-:Y:S01]  /*31e0*/  FSETP.GEU.AND P3, PT, R24, -126, PT ;  /* 0xc2fc00001800780b */ /* 0x000fe20003f6e000 */
[--C-:B------:R-:W-:Y:S01]  /*31f0*/  FFMA R2, R88, UR16, -R0.reuse ;  /* 0x0000001058027c23 */ /* 0x100fe20008000800 */
[----:B------:R-:W-:Y:S01]  /*3200*/  ULDC UR12, c[0x0][0x604] ;  /* 0x00018100000c7ab9 */ /* 0x000fe20000000800 */
[----:B------:R-:W-:Y:S01]  /*3210*/  ULDC UR17, c[0x0][0x604] ;  /* 0x0001810000117ab9 */ /* 0x000fe20000000800 */
[--C-:B------:R-:W-:Y:S01]  /*3220*/  FFMA R80, R80, UR12, -R0.reuse ;  /* 0x0000000c50507c23 */ /* 0x100fe20008000800 */
[----:B------:R-:W-:Y:S01]  /*3230*/  @!P2 FMUL R14, R14, 0.5 ;  /* 0x3f0000000e0ea820 */ /* 0x000fe20000400000 */
[----:B------:R-:W4:Y:S01]  /*3240*/  MUFU.EX2 R12, R12 ;  /* 0x0000000c000c7308 */ /* 0x000f220000000800 */
[----:B-1----:R-:W-:Y:S01]  /*3250*/  @!P5 FMUL R7, R7, R7 ;  /* 0x000000070707d220 */ /* 0x002fe20000400000 */
[----:B------:R-:W-:Y:S01]  /*3260*/  FSETP.GEU.AND P5, PT, R40, -126, PT ;  /* 0xc2fc00002800780b */ /* 0x000fe20003fae000 */
[--C-:B------:R-:W-:Y:S01]  /*3270*/  FFMA R3, R89, UR17, -R0.reuse ;  /* 0x0000001159037c23 */ /* 0x100fe20008000800 */
[----:B------:R-:W-:Y:S01]  /*3280*/  ULDC UR18, c[0x0][0x604] ;  /* 0x0001810000127ab9 */ /* 0x000fe20000000800 */
[----:B------:R-:W-:Y:S01]  /*3290*/  ULDC UR12, c[0x0][0x604] ;  /* 0x00018100000c7ab9 */ /* 0x000fe20000000800 */
[--C-:B------:R-:W-:Y:S01]  /*32a0*/  FFMA R4, R92, UR18, -R0.reuse ;  /* 0x000000125c047c23 */ /* 0x100fe20008000800 */
[----:B------:R-:W-:Y:S01]  /*32b0*/  @!P3 FMUL R24, R24, 0.5 ;  /* 0x3f0000001818b820 */ /* 0x000fe20000400000 */
[----:B------:R-:W1:Y:S01]  /*32c0*/  MUFU.EX2 R13, R13 ;  /* 0x0000000d000d7308 */ /* 0x000e620000000800 */
[----:B---3--:R-:W-:Y:S01]  /*32d0*/  @!P6 FMUL R154, R154, R154 ;  /* 0x0000009a9a9ae220 */ /* 0x008fe20000400000 */
[----:B------:R-:W-:Y:S01]  /*32e0*/  FSETP.GEU.AND P6, PT, R28, -126, PT ;  /* 0xc2fc00001c00780b */ /* 0x000fe20003fce000 */
[----:B------:R-:W-:Y:S01]  /*32f0*/  ULDC UR14, c[0x0][0x604] ;  /* 0x00018100000e7ab9 */ /* 0x000fe20000000800 */
[--C-:B------:R-:W-:Y:S01]  /*3300*/  FFMA R61, R121, UR12, -R0.reuse ;  /* 0x0000000c793d7c23 */ /* 0x100fe20008000800 */
[----:B------:R-:W-:Y:S01]  /*3310*/  ULDC UR11, c[0x0][0x604] ;  /* 0x00018100000b7ab9 */ /* 0x000fe20000000800 */
[--C-:B------:R-:W-:Y:S01]  /*3320*/  FFMA R56, R125, UR14, -R0.reuse ;  /* 0x0000000e7d387c23 */ /* 0x100fe20008000800 */
[----:B------:R-:W-:Y:S01]  /*3330*/  @!P5 FMUL R40, R40, 0.5 ;  /* 0x3f0000002828d820 */ /* 0x000fe20000400000 */
[----:B------:R-:W3:Y:S01]  /*3340*/  MUFU.EX2 R14, R14 ;  /* 0x0000000e000e7308 */ /* 0x000ee20000000800 */
[----:B----4-:R-:W-:Y:S01]  /*3350*/  @!P4 FMUL R12, R12, R12 ;  /* 0x0000000c0c0cc220 */ /* 0x010fe20000400000 */
        /* <DEDUP_REMOVED lines=9> */
[----:B------:R-:W-:Y:S01]  /*33f0*/  ULDC UR20, c[0x0][0x604] ;  /* 0x0001810000147ab9 */ /* 0x000fe20000000800 */
[----:B------:R-:W-:Y:S01]  /*3400*/  ULDC UR21, c[0x0][0x604] ;  /* 0x0001810000157ab9 */ /* 0x000fe20000000800 */
[----:B------:R-:W-:Y:S01]  /*3410*/  ULDC UR22, c[0x0][0x604] ;  /* 0x0001810000167ab9 */ /* 0x000fe20000000800 */
[--C-:B------:R-:W-:Y:S01]  /*3420*/  FFMA R84, R96, UR20, -R0.reuse ;  /* 0x0000001460547c23 */ /* 0x100fe20008000800 */
[----:B------:R-:W-:Y:S01]  /*3430*/  @!P4 FMUL R48, R48, 0.5 ;  /* 0x3f0000003030c820 */ /* 0x000fe20000400000 */
[----:B------:R-:W1:Y:S01]  /*3440*/  MUFU.EX2 R24, R24 ;  /* 0x0000001800187308 */ /* 0x000e620000000800 */
[----:B---3--:R-:W-:Y:S01]  /*3450*/  @!P2 FMUL R14, R14, R14 ;  /* 0x0000000e0e0ea220 */ /* 0x008fe20000400000 */
[----:B------:R-:W-:Y:S01]  /*3460*/  FSETP.GEU.AND P2, PT, R32, -126, PT ;  /* 0xc2fc00002000780b */ /* 0x000fe20003f4e000 */
[--C-:B------:R-:W-:Y:S01]  /*3470*/  FFMA R53, R129, UR16, -R0.reuse ;  /* 0x0000001081357c23 */ /* 0x100fe20008000800 */
[----:B------:R-:W-:Y:S01]  /*3480*/  ULDC UR19, c[0x0][0x604] ;  /* 0x0001810000137ab9 */ /* 0x000fe20000000800 */
[----:B------:R-:W-:Y:S01]  /*3490*/  ULDC UR13, c[0x0][0x604] ;  /* 0x00018100000d7ab9 */ /* 0x000fe20000000800 */
[--C-:B------:R-:W-:Y:S01]  /*34a0*/  FFMA R97, R97, UR21, -R0.reuse ;  /* 0x0000001561617c23 */ /* 0x100fe20008000800 */
[----:B------:R-:W-:Y:S01]  /*34b0*/  @!P1 FMUL R29, R29, 0.5 ;  /* 0x3f0000001d1d9820 */ /* 0x000fe20000400000 */
[----:B------:R-:W3:Y:S01]  /*34c0*/  MUFU.EX2 R28, R28 ;  /* 0x0000001c001c7308 */ /* 0x000ee20000000800 */
[----:B----4-:R-:W-:Y:S01]  /*34d0*/  @!P5 FMUL R44, R44, R44 ;  /* 0x0000002c2c2cd220 */ /* 0x010fe20000400000 */
[----:B------:R-:W-:Y:S01]  /*34e0*/  FSETP.GEU.AND P5, PT, R16, -126, PT ;  /* 0xc2fc00001000780b */ /* 0x000fe20003fae000 */
[--C-:B------:R-:W-:Y:S01]  /*34f0*/  FFMA R100, R100, UR22, -R0.reuse ;  /* 0x0000001664647c23 */ /* 0x100fe20008000800 */
[--C-:B------:R-:W-:Y:S01]  /*3500*/  FFMA R93, R93, UR19, -R0.reuse ;  /* 0x000000135d5d7c23 */ /* 0x100fe20008000800 */
[--C-:B------:R-:W-:Y:S01]  /*3510*/  FFMA R60, R124, UR13, -R0.reuse ;  /* 0x0000000d7c3c7c23 */ /* 0x100fe20008000800 */
[----:B------:R-:W-:Y:S01]  /*3520*/  ULDC UR25, c[0x0][0x604] ;  /* 0x0001810000197ab9 */ /* 0x000fe20000000800 */
        /* <DEDUP_REMOVED lines=20> */
[----:B------:R-:W-:Y:S01]  /*3670*/  FMUL R92, R5, UR25 ;  /* 0x00000019055c7c20 */ /* 0x000fe20008400000 */
[----:B------:R-:W-:Y:S01]  /*3680*/  FFMA R69, R109, UR6, -R0 ;  /* 0x000000066d457c23 */ /* 0x000fe20008000800 */
[----:B------:R-:W-:Y:S01]  /*3690*/  ULDC UR6, c[0x0][0x604] ;  /* 0x0001810000067ab9 */ /* 0x000fe20000000800 */
[----:B------:R-:W-:Y:S01]  /*36a0*/  ULDC UR7, c[0x0][0x604] ;  /* 0x0001810000077ab9 */ /* 0x000fe20000000800 */
[----:B------:R-:W-:Y:S01]  /*36b0*/  @!P6 FMUL R64, R64, 0.5 ;  /* 0x3f0000004040e820 */ /* 0x000fe20000400000 */
[----:B------:R-:W4:Y:S01]  /*36c0*/  MUFU.EX2 R16, R16 ;  /* 0x0000001000107308 */ /* 0x000f220000000800 */
[----:B-1----:R-:W-:Y:S01]  /*36d0*/  @!P1 FMUL R29, R29, R29 ;  /* 0x0000001d1d1d9220 */ /* 0x002fe20000400000 */
[----:B------:R-:W-:Y:S01]  /*36e0*/  FSETP.GEU.AND P1, PT, R17, -126, PT ;  /* 0xc2fc00001100780b */ /* 0x000fe20003f2e000 */
[----:B------:R-:W-:Y:S01]  /*36f0*/  FFMA R96, R26, UR6, -R92 ;  /* 0x000000061a607c23 */ /* 0x000fe2000800085c */
        /* <DEDUP_REMOVED lines=8> */
[--C-:B------:R-:W-:Y:S01]  /*3780*/  FFMA R108, R108, UR26, -R0.reuse ;  /* 0x0000001a6c6c7c23 */ /* 0x100fe20008000800 */
[----:B------:R-:W-:Y:S01]  /*3790*/  ULDC UR9, c[0x0][0x604] ;  /* 0x0001810000097ab9 */ /* 0x000fe20000000800 */
[----:B------:R-:W-:Y:S01]  /*37a0*/  ULDC UR15, c[0x0][0x604] ;  /* 0x00018100000f7ab9 */ /* 0x000fe20000000800 */
[----:B------:R-:W-:Y:S01]  /*37b0*/  @!P1 FMUL R17, R17, 0.5 ;  /* 0x3f00000011119820 */ /* 0x000fe20000400000 */
[----:B------:R3:W5:Y:S01]  /*37c0*/  MUFU.EX2 R40, R64 ;  /* 0x0000004000287308 */ /* 0x0007620000000800 */
        /* <DEDUP_REMOVED lines=10> */
[--C-:B---3--:R-:W-:Y:S01]  /*3870*/  FFMA R64, R116, UR9, -R0.reuse ;  /* 0x0000000974407c23 */ /* 0x108fe20008000800 */
[--C-:B------:R-:W-:Y:S01]  /*3880*/  FFMA R23, R132, UR17, -R0.reuse ;  /* 0x0000001184177c23 */ /* 0x100fe20008000800 */
[----:B------:R-:W-:Y:S01]  /*3890*/  ULDC UR19, c[0x0][0x604] ;  /* 0x0001810000137ab9 */ /* 0x000fe20000000800 */
[----:B------:R-:W-:Y:S01]  /*38a0*/  ULDC UR20, c[0x0][0x604] ;  /* 0x0001810000147ab9 */ /* 0x000fe20000000800 */
[----:B------:R-:W-:Y:S01]  /*38b0*/  @!P5 FMUL R45, R45, 0.5 ;  /* 0x3f0000002d2dd820 */ /* 0x000fe20000400000 */
[----:B------:R-:W1:Y:S01]  /*38c0*/  MUFU.EX2 R17, R17 ;  /* 0x0000001100117308 */ /* 0x000e620000000800 */
[----:B-----5:R-:W-:Y:S01]  /*38d0*/  @!P6 FMUL R40, R40, R40 ;  /* 0x000000282828e220 */ /* 0x020fe20000400000 */
[----:B------:R-:W-:Y:S01]  /*38e0*/  FSETP.GEU.AND P6, PT, R77, -126, PT ;  /* 0xc2fc00004d00780b */ /* 0x000fe20003fce000 */
[----:B------:R-:W-:Y:S01]  /*38f0*/  ULDC UR21, c[0x0][0x604] ;  /* 0x0001810000157ab9 */ /* 0x000fe20000000800 */
[----:B------:R-:W-:Y:S01]  /*3900*/  ULDC UR22, c[0x0][0x604] ;  /* 0x0001810000167ab9 */ /* 0x000fe20000000800 */
[--C-:B------:R-:W-:Y:S01]  /*3910*/  FFMA R52, R136, UR19, -R0.reuse ;  /* 0x0000001388347c23 */ /* 0x100fe20008000800 */
[--C-:B------:R-:W-:Y:S01]  /*3920*/  FFMA R22, R137, UR20, -R0.reuse ;  /* 0x0000001489167c23 */ /* 0x100fe20008000800 */
[----:B------:R-:W-:Y:S01]  /*3930*/  @!P3 FMUL R73, R73, 0.5 ;  /* 0x3f0000004949b820 */ /* 0x000fe20000400000 */
[----:B------:R-:W3:Y:S01]  /*3940*/  MUFU.EX2 R49, R49 ;  /* 0x0000003100317308 */ /* 0x000ee20000000800 */
[----:B----4-:R-:W-:Y:S01]  /*3950*/  @!P4 FMUL R37, R37, R37 ;  /* 0x000000252525c220 */ /* 0x010fe20000400000 */
[----:B------:R-:W-:Y:S01]  /*3960*/  FSETP.GEU.AND P4, PT, R76, -126, PT ;  /* 0xc2fc00004c00780b */ /* 0x000fe20003f8e000 */
[--C-:B------:R-:W-:Y:S01]  /*3970*/  FFMA R20, R140, UR21, -R0.reuse ;  /* 0x000000158c147c23 */ /* 0x100fe20008000800 */
[--C-:B------:R-:W-:Y:S01]  /*3980*/  FFMA R18, R141, UR22, -R0.reuse ;  /* 0x000000168d127c23 */ /* 0x100fe20008000800 */
[----:B------:R-:W-:Y:S01]  /*3990*/  ULDC UR24, c[0x0][0x604] ;  /* 0x0001810000187ab9 */ /* 0x000fe20000000800 */
[----:B------:R-:W-:Y:S01]  /*39a0*/  ULDC UR23, c[0x0][0x604] ;  /* 0x0001810000177ab9 */ /* 0x000fe20000000800 */
[----:B------:R-:W-:Y:S01]  /*39b0*/  @!P6 FMUL R77, R77, 0.5 ;  /* 0x3f0000004d4de820 */ /* 0x000fe20000400000 */
[----:B------:R-:W4:Y:S01]  /*39c0*/  MUFU.EX2 R48, R73 ;  /* 0x0000004900307308 */ /* 0x000f220000000800 */
        /* <DEDUP_REMOVED lines=10> */
[--C-:B------:R-:W-:Y:S01]  /*3a70*/  FFMA R19, R144, UR23, -R0.reuse ;  /* 0x0000001790137c23 */ /* 0x100fe20008000800 */
[----:B------:R-:W-:Y:S01]  /*3a80*/  FFMA R133, R133, UR18, -R0 ;  /* 0x0000001285857c23 */ /* 0x000fe20008000800 */
[----:B------:R-:W-:Y:S01]  /*3a90*/  ULDC UR18, c[0x0][0x604] ;  /* 0x0001810000127ab9 */ /* 0x000fe20000000800 */
[----:B------:R-:W-:Y:S01]  /*3aa0*/  ULDC UR7, c[0x0][0x604] ;  /* 0x0001810000077ab9 */ /* 0x000fe20000000800 */
        /* <DEDUP_REMOVED lines=12> */
[----:B------:R-:W-:Y:S01]  /*3b70*/  ULDC UR17, c[0x0][0x604] ;  /* 0x0001810000117ab9 */ /* 0x000fe20000000800 */
[----:B------:R-:W-:Y:S01]  /*3b80*/  FFMA R30, R30, UR8, -R92 ;  /* 0x000000081e1e7c23 */ /* 0x000fe2000800085c */
[----:B------:R-:W-:Y:S01]  /*3b90*/  FFMA R117, R117, UR10, -R0 ;  /* 0x0000000a75757c23 */ /* 0x000fe20008000800 */
[----:B------:R-:W-:Y:S01]  /*3ba0*/  ULDC UR10, c[0x0][0x604] ;  /* 0x00018100000a7ab9 */ /* 0x000fe20000000800 */
[----:B------:R-:W-:Y:S01]  /*3bb0*/  @!P3 FMUL R2, R2, 0.5 ;  /* 0x3f0000000202b820 */ /* 0x000fe20000400000 */
[----:B------:R-:W1:Y:S01]  /*3bc0*/  MUFU.EX2 R121, R81 ;  /* 0x0000005100797308 */ /* 0x000e620000000800 */
[----:B---3--:R-:W-:Y:S01]  /*3bd0*/  @!P6 FMUL R88, R88, R88 ;  /* 0x000000585858e220 */ /* 0x008fe20000400000 */
[----:B------:R-:W-:Y:S01]  /*3be0*/  FSETP.GEU.AND P6, PT, R4, -126, PT ;  /* 0xc2fc00000400780b */ /* 0x000fe20003fce000 */
[--C-:B------:R-:W-:Y:S01]  /*3bf0*/  FFMA R47, R47, UR17, -R92.reuse ;  /* 0x000000112f2f7c23 */ /* 0x100fe2000800085c */
[----:B------:R-:W-:Y:S01]  /*3c00*/  ULDC UR26, c[0x0][0x604] ;  /* 0x00018100001a7ab9 */ /* 0x000fe20000000800 */
[----:B------:R-:W-:Y:S01]  /*3c10*/  ULDC UR17, c[0x0][0x604] ;  /* 0x0001810000117ab9 */ /* 0x000fe20000000800 */
[----:B------:R-:W-:Y:S01]  /*3c20*/  FFMA R10, R34, UR10, -R92 ;  /* 0x0000000a220a7c23 */ /* 0x000fe2000800085c */
[----:B------:R-:W-:Y:S01]  /*3c30*/  @!P5 FMUL R80, R80, 0.5 ;  /* 0x3f0000005050d820 */ /* 0x000fe20000400000 */
[----:B------:R-:W3:Y:S01]  /*3c40*/  MUFU.EX2 R41, R41 ;  /* 0x0000002900297308 */ /* 0x000ee20000000800 */
[----:B----4-:R-:W-:Y:S01]  /*3c50*/  @!P4 FMUL R89, R89, R89 ;  /* 0x000000595959c220 */ /* 0x010fe20000400000 */
[----:B------:R-:W-:Y:S01]  /*3c60*/  FSETP.GEU.AND P4, PT, R3, -126, PT ;  /* 0xc2fc00000300780b */ /* 0x000fe20003f8e000 */
[----:B------:R-:W-:Y:S01]  /*3c70*/  FFMA R149, R149, UR26, -R0 ;  /* 0x0000001a95957c23 */ /* 0x000fe20008000800 */
[--C-:B------:R-:W-:Y:S01]  /*3c80*/  FFMA R34, R90, UR17, -R92.reuse ;  /* 0x000000115a227c23 */ /* 0x100fe2000800085c */
[----:B------:R-:W-:Y:S01]  /*3c90*/  ULDC UR9, c[0x0][0x604] ;  /* 0x0001810000097ab9 */ /* 0x000fe20000000800 */
[----:B------:R-:W-:Y:S01]  /*3ca0*/  ULDC UR11, c[0x0][0x604] ;  /* 0x00018100000b7ab9 */ /* 0x000fe20000000800 */
[----:B------:R-:W-:Y:S01]  /*3cb0*/  @!P6 FMUL R4, R4, 0.5 ;  /* 0x3f0000000404e820 */ /* 0x000fe20000400000 */
[----:B------:R-:W4:Y:S01]  /*3cc0*/  MUFU.EX2 R125, R2 ;  /* 0x00000002007d7308 */ /* 0x000f220000000800 */
[----:B-1----:R-:W-:Y:S01]  /*3cd0*/  @!P1 FMUL R121, R121, R121 ;  /* 0x0000007979799220 */ /* 0x002fe20000400000 */
[C---:B------:R-:W-:Y:S01]  /*3ce0*/  FSETP.GEU.AND P1, PT, R84.reuse, -126, PT ;  /* 0xc2fc00005400780b */ /* 0x040fe20003f2e000 */
[----:B------:R-:W-:Y:S01]  /*3cf0*/  ULDC UR12, c[0x0][0x604] ;  /* 0x00018100000c7ab9 */ /* 0x000fe20000000800 */
[----:B------:R-:W-:Y:S01]  /*3d00*/  ULDC UR13, c[0x0][0x604] ;  /* 0x00018100000d7ab9 */ /* 0x000fe20000000800 */
[----:B------:R-:W-:Y:S01]  /*3d10*/  ULDC UR14, c[0x0][0x604] ;  /* 0x00018100000e7ab9 */ /* 0x000fe20000000800 */
[----:B------:R-:W-:Y:S01]  /*3d20*/  ULDC UR15, c[0x0][0x604] ;  /* 0x00018100000f7ab9 */ /* 0x000fe20000000800 */
[----:B------:R-:W-:Y:S01]  /*3d30*/  @!P4 FMUL R3, R3, 0.5 ;  /* 0x3f0000000303c820 */ /* 0x000fe20000400000 */
[----:B------:R-:W1:Y:S01]  /*3d40*/  MUFU.EX2 R120, R80 ;  /* 0x0000005000787308 */ /* 0x000e620000000800 */
[----:B---3--:R-:W-:Y:S01]  /*3d50*/  @!P2 FMUL R41, R41, R41 ;  /* 0x000000292929a220 */ /* 0x008fe20000400000 */
[----:B------:R-:W-:Y:S01]  /*3d60*/  FSETP.GEU.AND P2, PT, R97, -126, PT ;  /* 0xc2fc00006100780b */ /* 0x000fe20003f4e000 */
[----:B------:R-:W-:Y:S01]  /*3d70*/  ULDC UR16, c[0x0][0x604] ;  /* 0x0001810000107ab9 */ /* 0x000fe20000000800 */
[----:B------:R-:W-:Y:S01]  /*3d80*/  ULDC UR19, c[0x0][0x604] ;  /* 0x0001810000137ab9 */ /* 0x000fe20000000800 */
[----:B------:R-:W-:Y:S01]  /*3d90*/  ULDC UR20, c[0x0][0x604] ;  /* 0x0001810000147ab9 */ /* 0x000fe20000000800 */
[----:B------:R-:W-:Y:S01]  /*3da0*/  ULDC UR21, c[0x0][0x604] ;  /* 0x0001810000157ab9 */ /* 0x000fe20000000800 */
[----:B------:R-:W-:Y:S01]  /*3db0*/  @!P1 FMUL R84, R84, 0.5 ;  /* 0x3f00000054549820 */ /* 0x000fe20000400000 */
[----:B------:R-:W3:Y:S01]  /*3dc0*/  MUFU.EX2 R129, R4 ;  /* 0x0000000400817308 */ /* 0x000ee20000000800 */
[----:B----4-:R-:W-:Y:S01]  /*3dd0*/  @!P3 FMUL R125, R125, R125 ;  /* 0x0000007d7d7db220 */ /* 0x010fe20000400000 */
[----:B------:R-:W-:Y:S01]  /*3de0*/  FSETP.GEU.AND P3, PT, R100, -126, PT ;  /* 0xc2fc00006400780b */ /* 0x000fe20003f6e000 */
[----:B------:R-:W-:Y:S01]  /*3df0*/  ULDC UR22, c[0x0][0x604] ;  /* 0x0001810000167ab9 */ /* 0x000fe20000000800 */
[----:B------:R-:W-:Y:S01]  /*3e00*/  ULDC UR23, c[0x0][0x604] ;  /* 0x0001810000177ab9 */ /* 0x000fe20000000800 */
[----:B------:R-:W-:Y:S01]  /*3e10*/  ULDC UR24, c[0x0][0x604] ;  /* 0x0001810000187ab9 */ /* 0x000fe20000000800 */
[----:B------:R-:W-:Y:S01]  /*3e20*/  ULDC UR25, c[0x0][0x604] ;  /* 0x0001810000197ab9 */ /* 0x000fe20000000800 */
[----:B------:R-:W-:Y:S01]  /*3e30*/  @!P2 FMUL R97, R97, 0.5 ;  /* 0x3f0000006161a820 */ /* 0x000fe20000400000 */
[----:B------:R-:W4:Y:S01]  /*3e40*/  MUFU.EX2 R124, R3 ;  /* 0x00000003007c7308 */ /* 0x000f220000000800 */
[----:B-1----:R-:W-:Y:S01]  /*3e50*/  @!P5 FMUL R120, R120, R120 ;  /* 0x000000787878d220 */ /* 0x002fe20000400000 */
[----:B------:R-:W-:Y:S01]  /*3e60*/  FSETP.GEU.AND P5, PT, R93, -126, PT ;  /* 0xc2fc00005d00780b */ /* 0x000fe20003fae000 */
[----:B------:R-:W-:Y:S01]  /*3e70*/  ULDC UR26, c[0x0][0x604] ;  /* 0x00018100001a7ab9 */ /* 0x000fe20000000800 */
[----:B------:R-:W-:Y:S01]  /*3e80*/  ULDC UR6, c[0x0][0x604] ;  /* 0x0001810000067ab9 */ /* 0x000fe20000000800 */
[--C-:B------:R-:W-:Y:S01]  /*3e90*/  FFMA R31, R31, UR9, -R92.reuse ;  /* 0x000000091f1f7c23 */ /* 0x100fe2000800085c */
[--C-:B------:R-:W-:Y:S01]  /*3ea0*/  FFMA R35, R35, UR11, -R92.reuse ;  /* 0x0000000b23237c23 */ /* 0x100fe2000800085c */
[----:B------:R-:W-:Y:S01]  /*3eb0*/  @!P3 FMUL R100, R100, 0.5 ;  /* 0x3f0000006464b820 */ /* 0x000fe20000400000 */
[----:B------:R-:W1:Y:S01]  /*3ec0*/  MUFU.EX2 R84, R84 ;  /* 0x0000005400547308 */ /* 0x000e620000000800 */
[----:B---3--:R-:W-:Y:S01]  /*3ed0*/  @!P6 FMUL R129, R129, R129 ;  /* 0x000000818181e220 */ /* 0x008fe20000400000 */
[----:B------:R-:W-:Y:S01]  /*3ee0*/  FSETP.GEU.AND P6, PT, R105, -126, PT ;  /* 0xc2fc00006900780b */ /* 0x000fe20003fce000 */
[--C-:B------:R-:W-:Y:S01]  /*3ef0*/  FFMA R38, R38, UR12, -R92.reuse ;  /* 0x0000000c26267c23 */ /* 0x100fe2000800085c */
[--C-:B------:R-:W-:Y:S01]  /*3f00*/  FFMA R39, R39, UR13, -R92.reuse ;  /* 0x0000000d27277c23 */ /* 0x100fe2000800085c */
        /* <DEDUP_REMOVED lines=9> */
[--C-:B------:R-:W-:Y:S01]  /*3fa0*/  FFMA R55, R55, UR21, -R92.reuse ;  /* 0x0000001537377c23 */ /* 0x100fe2000800085c */
[----:B------:R-:W-:Y:S01]  /*3fb0*/  @!P6 FMUL R105, R105, 0.5 ;  /* 0x3f0000006969e820 */ /* 0x000fe20000400000 */
[----:B------:R-:W4:Y:S01]  /*3fc0*/  MUFU.EX2 R77, R100 ;  /* 0x00000064004d7308 */ /* 0x000f220000000800 */
[----:B-1----:R-:W-:Y:S01]  /*3fd0*/  @!P1 FMUL R84, R84, R84 ;  /* 0x0000005454549220 */ /* 0x002fe20000400000 */
[----:B------:R-:W-:Y:S01]  /*3fe0*/  FSETP.GEU.AND P1, PT, R69, -126, PT ;  /* 0xc2fc00004500780b */ /* 0x000fe20003f2e000 */
[--C-:B------:R-:W-:Y:S01]  /*3ff0*/  FFMA R58, R58, UR22, -R92.reuse ;  /* 0x000000163a3a7c23 */ /* 0x100fe2000800085c */
[--C-:B------:R-:W-:Y:S01]  /*4000*/  FFMA R59, R59, UR23, -R92.reuse ;  /* 0x000000173b3b7c23 */ /* 0x100fe2000800085c */
        /* <DEDUP_REMOVED lines=24> */
[----:B------:R-:W-:Y:S01]  /*4190*/  ULDC UR15, c[0x0][0x604] ;  /* 0x00018100000f7ab9 */ /* 0x000fe20000000800 */
[----:B------:R-:W-:Y:S01]  /*41a0*/  ULDC UR16, c[0x0][0x604] ;  /* 0x0001810000107ab9 */ /* 0x000fe20000000800 */
[----:B------:R-:W-:Y:S01]  /*41b0*/  @!P3 FMUL R68, R68, 0.5 ;  /* 0x3f0000004444b820 */ /* 0x000fe20000400000 */
[----:B------:R-:W1:Y:S01]  /*41c0*/  MUFU.EX2 R69, R69 ;  /* 0x0000004500457308 */ /* 0x000e620000000800 */
[----:B---3--:R-:W-:Y:S01]  /*41d0*/  @!P6 FMUL R76, R76, R76 ;  /* 0x0000004c4c4ce220 */ /* 0x008fe20000400000 */
[C---:B------:R-:W-:Y:S01]  /*41e0*/  FSETP.GEU.AND P6, PT, R65.reuse, -126, PT ;  /* 0xc2fc00004100780b */ /* 0x040fe20003fce000 */
        /* <DEDUP_REMOVED lines=99> */
[----:B------:R-:W-:Y:S01]  /*4820*/  P2R R50, PR, RZ, 0x40 ;  /* 0x00000040ff327803 */ /* 0x000fe20000000000 */
[----:B------:R-:W-:Y:S01]  /*4830*/  @!P3 FMUL R18, R18, 0.5 ;  /* 0x3f0000001212b820 */ /* 0x000fe20000400000 */
[----:B------:R-:W3:Y:S01]  /*4840*/  MUFU.EX2 R22, R22 ;  /* 0x0000001600167308 */ /* 0x000ee20000000800 */
[----:B----4-:R-:W-:Y:S01]  /*4850*/  @!P4 FMUL R53, R53, R53 ;  /* 0x000000353535c220 */ /* 0x010fe20000400000 */
[----:B------:R-:W-:Y:S01]  /*4860*/  FSETP.GEU.AND P4, PT, R19, -126, PT ;  /* 0xc2fc00001300780b */ /* 0x000fe20003f8e000 */
[--C-:B------:R-:W-:Y:S01]  /*4870*/  FFMA R111, R111, UR7, -R92.reuse ;  /* 0x000000076f6f7c23 */ /* 0x100fe2000800085c */
[--C-:B------:R-:W-:Y:S01]  /*4880*/  FFMA R114, R114, UR8, -R92.reuse ;  /* 0x0000000872727c23 */ /* 0x100fe2000800085c */
[--C-:B------:R-:W-:Y:S01]  /*4890*/  FFMA R115, R115, UR9, -R92.reuse ;  /* 0x0000000973737c23 */ /* 0x100fe2000800085c */
[----:B------:R-:W4:Y:S01]  /*48a0*/  SYNCS.PHASECHK.TRANS64.TRYWAIT P6, [R214+URZ+0x88008], R153 ;  /* 0x08800899d60075a7 */ /* 0x000f2200080c017f */
[--C-:B------:R-:W-:Y:S01]  /*48b0*/  FFMA R118, R118, UR10, -R92.reuse ;  /* 0x0000000a76767c23 */ /* 0x100fe2000800085c */
[----:B------:R-:W5:Y:S01]  /*48c0*/  MUFU.EX2 R20, R20 ;  /* 0x0000001400147308 */ /* 0x000f620000000800 */
[----:B-1----:R-:W-:Y:S01]  /*48d0*/  @!P5 FMUL R52, R52, R52 ;  /* 0x000000343434d220 */ /* 0x002fe20000400000 */
[----:B------:R-:W-:Y:S01]  /*48e0*/  ISETP.NE.AND P5, PT, R50, RZ, PT ;  /* 0x000000ff3200720c */ /* 0x000fe20003fa5270 */
        /* <DEDUP_REMOVED lines=14> */
[----:B-----5:R-:W-:Y:S01]  /*49d0*/  @!P2 FMUL R20, R20, R20 ;  /* 0x000000141414a220 */ /* 0x020fe20000400000 */
[----:B------:R-:W-:Y:S01]  /*49e0*/  FSETP.GEU.AND P2, PT, R96, -126, PT ;  /* 0xc2fc00006000780b */ /* 0x000fe20003f4e000 */
[--C-:B------:R-:W-:Y:S01]  /*49f0*/  FFMA R135, R135, UR19, -R92.reuse ;  /* 0x0000001387877c23 */ /* 0x100fe2000800085c */
[--C-:B------:R-:W-:Y:S01]  /*4a00*/  FFMA R138, R138, UR20, -R92.reuse ;  /* 0x000000148a8a7c23 */ /* 0x100fe2000800085c */
[--C-:B------:R-:W-:Y:S01]  /*4a10*/  FFMA R139, R139, UR21, -R92.reuse ;  /* 0x000000158b8b7c23 */ /* 0x100fe2000800085c */
[--C-:B------:R-:W-:Y:S01]  /*4a20*/  FFMA R142, R142, UR22, -R92.reuse ;  /* 0x000000168e8e7c23 */ /* 0x100fe2000800085c */
[----:B------:R-:W-:Y:S01]  /*4a30*/  @!P1 FMUL R148, R148, 0.5 ;  /* 0x3f00000094949820 */ /* 0x000fe20000400000 */
[----:B------:R2:W2:Y:S01]  /*4a40*/  MUFU.EX2 R2, R145 ;  /* 0x0000009100027308 */ /* 0x0004a20000000800 */
[----:B-1----:R-:W-:Y:S01]  /*4a50*/  @!P3 FMUL R18, R18, R18 ;  /* 0x000000121212b220 */ /* 0x002fe20000400000 */
[----:B------:R-:W-:Y:S01]  /*4a60*/  FSETP.GEU.AND P3, PT, R27, -126, PT ;  /* 0xc2fc00001b00780b */ /* 0x000fe20003f6e000 */
[--C-:B------:R-:W-:Y:S01]  /*4a70*/  FFMA R143, R143, UR23, -R92.reuse ;  /* 0x000000178f8f7c23 */ /* 0x100fe2000800085c */
[--C-:B------:R-:W-:Y:S01]  /*4a80*/  FFMA R146, R146, UR24, -R92.reuse ;  /* 0x0000001892927c23 */ /* 0x100fe2000800085c */
[--C-:B------:R-:W-:Y:S01]  /*4a90*/  FFMA R147, R147, UR25, -R92.reuse ;  /* 0x0000001993937c23 */ /* 0x100fe2000800085c */
[--C-:B------:R-:W-:Y:S01]  /*4aa0*/  FFMA R150, R150, UR26, -R92.reuse ;  /* 0x0000001a96967c23 */ /* 0x100fe2000800085c */
[----:B------:R-:W-:Y:S01]  /*4ab0*/  @!P2 FMUL R96, R96, 0.5 ;  /* 0x3f0000006060a820 */ /* 0x000fe20000400000 */
[----:B------:R1:W1:Y:S01]  /*4ac0*/  MUFU.EX2 R0, R148 ;  /* 0x0000009400007308 */ /* 0x0002620000000800 */
[----:B---3--:R-:W-:Y:S01]  /*4ad0*/  @!P4 FMUL R19, R19, R19 ;  /* 0x000000131313c220 */ /* 0x008fe20000400000 */
[----:B------:R-:W-:Y:S01]  /*4ae0*/  FSETP.GEU.AND P4, PT, R30, -126, PT ;  /* 0xc2fc00001e00780b */ /* 0x000fe20003f8e000 */
[----:B------:R-:W-:Y:S01]  /*4af0*/  FFMA R151, R151, UR6, -R92 ;  /* 0x0000000697977c23 */ /* 0x000fe2000800085c */
[----:B------:R-:W-:-:S03]  /*4b00*/  FSETP.GEU.AND P5, PT, R31, -126, PT ;  /* 0xc2fc00001f00780b */ /* 0x000fc60003fae000 */
[----:B------:R-:W-:Y:S01]  /*4b10*/  @!P3 FMUL R27, R27, 0.5 ;  /* 0x3f0000001b1bb820 */ /* 0x000fe20000400000 */
[----:B------:R3:W1:Y:S07]  /*4b20*/  MUFU.EX2 R157, R96 ;  /* 0x00000060009d7308 */ /* 0x00066e0000000800 */
[----:B------:R-:W-:Y:S01]  /*4b30*/  @!P4 FMUL R30, R30, 0.5 ;  /* 0x3f0000001e1ec820 */ /* 0x000fe20000400000 */
[----:B------:R3:W1:Y:S01]  /*4b40*/  MUFU.EX2 R90, R27 ;  /* 0x0000001b005a7308 */ /* 0x0006620000000800 */
[----:B--2-4-:R-:W-:Y:S05]  /*4b50*/  @!P6 BRA `(.L_x_23) ;  /* 0x000001bc0040e947 */ /* 0x014fea0003800000 */
.L_x_78:
[----:B------:R-:W-:Y:S01]  /*4b60*/  STL [R1+0x744], R208 ;  /* 0x000744d001007387 */ /* 0x000fe20000100800 */
[----:B------:R-:W4:Y:S01]  /*4b70*/  MUFU.EX2 R159, R30 ;  /* 0x0000001e009f7308 */ /* 0x000f220000000800 */
[----:B------:R-:W-:Y:S01]  /*4b80*/  ISETP.NE.AND P6, PT, R50, RZ, PT ;  /* 0x000000ff3200720c */ /* 0x000fe20003fc5270 */
[----:B-1----:R-:W-:Y:S01]  /*4b90*/  @!P2 FMUL R157, R157, R157 ;  /* 0x0000009d9d9da220 */ /* 0x002fe20000400000 */
[----:B------:R-:W-:Y:S01]  /*4ba0*/  STL [R1+0x740], R209 ;  /* 0x000740d101007387 */ /* 0x000fe20000100800 */
[----:B------:R-:W-:Y:S01]  /*4bb0*/  FSETP.GEU.AND P2, PT, R91, -126, PT ;  /* 0xc2fc00005b00780b */ /* 0x000fe20003f4e000 */
[----:B------:R-:W-:Y:S01]  /*4bc0*/  @!P3 FMUL R90, R90, R90 ;  /* 0x0000005a5a5ab220 */ /* 0x000fe20000400000 */
[----:B------:R-:W-:Y:S01]  /*4bd0*/  FSETP.GEU.AND P3, PT, R94, -126, PT ;  /* 0xc2fc00005e00780b */ /* 0x000fe20003f6e000 */
[----:B------:R-:W-:Y:S01]  /*4be0*/  STL [R1+0x73c], R206 ;  /* 0x00073cce01007387 */ /* 0x000fe20000100800 */
[----:B------:R-:W-:Y:S01]  /*4bf0*/  @!P1 FMUL R0, R0, R0 ;  /* 0x0000000000009220 */ /* 0x000fe20000400000 */
[----:B------:R-:W-:Y:S01]  /*4c00*/  ISETP.GE.AND P1, PT, R9, 0x101, PT ;  /* 0x000001010900780c */ /* 0x000fe20003f26270 */
[----:B------:R-:W-:Y:S01]  /*4c10*/  FADD R100, R44, R80 ;  /* 0x000000502c647221 */ /* 0x000fe20000000000 */
[----:B------:R-:W-:Y:S01]  /*4c20*/  STL [R1+0x738], R207 ;  /* 0x000738cf01007387 */ /* 0x000fe20000100800 */
[----:B------:R-:W-:Y:S01]  /*4c30*/  FADD R9, R49, R52 ;  /* 0x0000003431097221 */ /* 0x000fe20000000000 */
[----:B---3--:R-:W-:Y:S01]  /*4c40*/  FADD R27, R29, R65 ;  /* 0x000000411d1b7221 */ /* 0x008fe20000000000 */
[----:B------:R-:W-:Y:S01]  /*4c50*/  @!P6 FMUL R2, R2, R2 ;  /* 0x000000020202e220 */ /* 0x000fe20000400000 */
[----:B------:R-:W-:Y:S01]  /*4c60*/  STL [R1+0x734], R204 ;  /* 0x000734cc01007387 */ /* 0x000fe20000100800 */
[----:B------:R-:W-:Y:S01]  /*4c70*/  FSETP.GEU.AND P6, PT, R34, -126, PT ;  /* 0xc2fc00002200780b */ /* 0x000fe20003fce000 */
[----:B----4-:R-:W-:Y:S01]  /*4c80*/  @!P4 FMUL R159, R159, R159 ;  /* 0x0000009f9f9fc220 */ /* 0x010fe20000400000 */
[----:B------:R-:W-:Y:S01]  /*4c90*/  FSETP.GEU.AND P4, PT, R46, -126, PT ;  /* 0xc2fc00002e00780b */ /* 0x000fe20003f8e000 */
[----:B------:R-:W-:Y:S01]  /*4ca0*/  STL [R1+0x730], R205 ;  /* 0x000730cd01007387 */ /* 0x000fe20000100800 */
[----:B------:R-:W-:Y:S01]  /*4cb0*/  FADD R116, R156, R125 ;  /* 0x0000007d9c747221 */ /* 0x000fe20000000000 */
[----:B------:R-:W-:Y:S01]  /*4cc0*/  FADD R100, R100, R9 ;  /* 0x0000000964647221 */ /* 0x000fe20000000000 */
[----:B------:R-:W-:Y:S01]  /*4cd0*/  @!P2 FMUL R91, R91, 0.5 ;  /* 0x3f0000005b5ba820 */ /* 0x000fe20000400000 */
[----:B------:R-:W-:Y:S01]  /*4ce0*/  STL [R1+0x72c], R202 ;  /* 0x00072cca01007387 */ /* 0x000fe20000100800 */
[----:B------:R-:W-:Y:S01]  /*4cf0*/  @!P5 FMUL R31, R31, 0.5 ;  /* 0x3f0000001f1fd820 */ /* 0x000fe20000400000 */
[----:B------:R-:W-:Y:S01]  /*4d00*/  FADD R112, R158, R129 ;  /* 0x000000819e707221 */ /* 0x000fe20000000000 */
[----:B------:R-:W-:Y:S01]  /*4d10*/  FADD R9, R33, R60 ;  /* 0x0000003c21097221 */ /* 0x000fe20000000000 */
[----:B------:R-:W-:Y:S01]  /*4d20*/  STL [R1+0x728], R203 ;  /* 0x000728cb01007387 */ /* 0x000fe20000100800 */
[----:B------:R-:W-:Y:S01]  /*4d30*/  @!P3 FMUL R94, R94, 0.5 ;  /* 0x3f0000005e5eb820 */ /* 0x000fe20000400000 */
[----:B------:R-:W-:Y:S01]  /*4d40*/  @!P6 FMUL R34, R34, 0.5 ;  /* 0x3f0000002222e820 */ /* 0x000fe20000400000 */
[----:B------:R-:W-:Y:S01]  /*4d50*/  FADD R116, R116, R27 ;  /* 0x0000001b74747221 */ /* 0x000fe20000000000 */
[----:B------:R-:W-:Y:S01]  /*4d60*/  STL [R1+0x724], R200 ;  /* 0x000724c801007387 */ /* 0x000fe20000100800 */
[----:B------:R-:W-:Y:S01]  /*4d70*/  @!P4 FMUL R46, R46, 0.5 ;  /* 0x3f0000002e2ec820 */ /* 0x000fe20000400000 */
[----:B------:R1:W3:Y:S01]  /*4d80*/  MUFU.EX2 R132, R34 ;  /* 0x0000002200847308 */ /* 0x0002e20000000800 */
[----:B------:R-:W-:Y:S01]  /*4d90*/  FADD R113, R7, R124 ;  /* 0x0000007c07717221 */ /* 0x000fe20000000000 */
[----:B------:R-:W-:Y:S01]  /*4da0*/  STL [R1+0x720], R201 ;  /* 0x000720c901007387 */ /* 0x000fe20000100800 */
[----:B------:R-:W-:Y:S01]  /*4db0*/  FADD R30, R32, R61 ;  /* 0x0000003d201e7221 */ /* 0x000fe20000000000 */
[----:B------:R-:W-:Y:S01]  /*4dc0*/  FADD R112, R112, R9 ;  /* 0x0000000970707221 */ /* 0x000fe20000000000 */
[----:B------:R-:W-:Y:S01]  /*4dd0*/  FADD R96, R14, R73 ;  /* 0x000000490e607221 */ /* 0x000fe20000000000 */
[----:B------:R-:W-:Y:S01]  /*4de0*/  STL [R1+0x71c], R198 ;  /* 0x00071cc601007387 */ /* 0x000fe20000100800 */
[----:B------:R-:W-:Y:S01]  /*4df0*/  FADD R9, R89, R20 ;  /* 0x0000001459097221 */ /* 0x000fe20000000000 */
[----:B------:R-:W4:Y:S01]  /*4e00*/  MUFU.EX2 R27, R91 ;  /* 0x0000005b001b7308 */ /* 0x000f220000000800 */
[----:B------:R-:W-:Y:S01]  /*4e10*/  FADD R95, R24, R69 ;  /* 0x00000045185f7221 */ /* 0x000fe20000000000 */
[----:B------:R-:W-:Y:S01]  /*4e20*/  STL [R1+0x718], R199 ;  /* 0x000718c701007387 */ /* 0x000fe20000100800 */
[----:B-1----:R-:W-:Y:S01]  /*4e30*/  FADD R34, R88, R18 ;  /* 0x0000001258227221 */ /* 0x002fe20000000000 */
[----:B------:R-:W-:Y:S01]  /*4e40*/  FADD R113, R113, R30 ;  /* 0x0000001e71717221 */ /* 0x000fe20000000000 */
[----:B------:R-:W-:Y:S01]  /*4e50*/  FADD R109, R8, R26 ;  /* 0x0000001a086d7221 */ /* 0x000fe20000000000 */
[----:B------:R-:W-:Y:S01]  /*4e60*/  STL [R1+0x714], R196 ;  /* 0x000714c401007387 */ /* 0x000fe20000100800 */
[----:B------:R-:W-:Y:S01]  /*4e70*/  FADD R30, R37, R56 ;  /* 0x00000038251e7221 */ /* 0x000fe20000000000 */
[----:B------:R1:W2:Y:S01]  /*4e80*/  MUFU.EX2 R128, R31 ;  /* 0x0000001f00807308 */ /* 0x0002a20000000800 */
[----:B------:R-:W-:Y:S01]  /*4e90*/  FADD R96, R96, R9 ;  /* 0x0000000960607221 */ /* 0x000fe20000000000 */
[----:B------:R-:W-:Y:S01]  /*4ea0*/  STL [R1+0x710], R197 ;  /* 0x000710c501007387 */ /* 0x000fe20000100800 */
[----:B------:R-:W-:Y:S01]  /*4eb0*/  FADD R95, R95, R34 ;  /* 0x000000225f5f7221 */ /* 0x000fe20000000000 */
[----:B------:R-:W-:Y:S01]  /*4ec0*/  FADD R9, R36, R72 ;  /* 0x0000004824097221 */ /* 0x000fe20000000000 */
[----:B------:R-:W-:Y:S01]  /*4ed0*/  FADD R34, R120, R19 ;  /* 0x0000001378227221 */ /* 0x000fe20000000000 */
[----:B------:R-:W-:Y:S01]  /*4ee0*/  STL [R1+0x70c], R194 ;  /* 0x00070cc201007387 */ /* 0x000fe20000100800 */
[----:B------:R-:W-:Y:S01]  /*4ef0*/  FADD R109, R109, R30 ;  /* 0x0000001e6d6d7221 */ /* 0x000fe20000000000 */
[----:B------:R3:W2:Y:S01]  /*4f00*/  MUFU.EX2 R136, R94 ;  /* 0x0000005e00887308 */ /* 0x0006a20000000800 */
[----:B------:R-:W-:Y:S01]  /*4f10*/  FADD R108, R152, R84 ;  /* 0x00000054986c7221 */ /* 0x000fe20000000000 */
[----:B------:R-:W-:Y:S01]  /*4f20*/  STL [R1+0x708], R195 ;  /* 0x000708c301007387 */ /* 0x000fe20000100800 */
[----:B-1----:R-:W-:Y:S01]  /*4f30*/  FADD R31, R40, R57 ;  /* 0x00000039281f7221 */ /* 0x002fe20000000000 */
[----:B------:R-:W-:Y:S01]  /*4f40*/  FADD R105, R12, R81 ;  /* 0x000000510c697221 */ /* 0x000fe20000000000 */
[----:B------:R-:W-:Y:S01]  /*4f50*/  FADD R30, R45, R53 ;  /* 0x000000352d1e7221 */ /* 0x000fe20000000000 */
[----:B------:R-:W-:Y:S01]  /*4f60*/  STL [R1+0x704], R191 ;  /* 0x000704bf01007387 */ /* 0x000fe20000100800 */
[----:B------:R-:W-:Y:S01]  /*4f70*/  FADD R104, R154, R77 ;  /* 0x0000004d9a687221 */ /* 0x000fe20000000000 */
[----:B------:R-:W1:Y:S01]  /*4f80*/  MUFU.EX2 R51, R46 ;  /* 0x0000002e00337308 */ /* 0x000e620000000800 */
[----:B---3--:R-:W-:Y:S01]  /*4f90*/  FADD R94, R9, R34 ;  /* 0x00000022095e7221 */ /* 0x008fe20000000000 */
[----:B------:R-:W-:Y:S01]  /*4fa0*/  STL [R1+0x700], R188 ;  /* 0x000700bc01007387 */ /* 0x000fe20000100800 */
[----:B------:R-:W-:Y:S01]  /*4fb0*/  FADD R9, R17, R23 ;  /* 0x0000001711097221 */ /* 0x000fe20000000000 */
[----:B------:R-:W-:Y:S01]  /*4fc0*/  FADD R97, R13, R76 ;  /* 0x0000004c0d617221 */ /* 0x000fe20000000000 */
[----:B------:R-:W-:Y:S01]  /*4fd0*/  FADD R50, R48, R22 ;  /* 0x0000001630327221 */ /* 0x000fe20000000000 */
[----:B------:R-:W-:Y:S01]  /*4fe0*/  STL [R1+0x6fc], R186 ;  /* 0x0006fcba01007387 */ /* 0x000fe20000100800 */
[----:B------:R-:W-:Y:S01]  /*4ff0*/  @!P6 FMUL R132, R132, R132 ;  /* 0x000000848484e220 */ /* 0x000fe20000400000 */
[----:B------:R-:W-:Y:S01]  /*5000*/  FADD R108, R108, R31 ;  /* 0x0000001f6c6c7221 */ /* 0x000fe20000000000 */
[----:B------:R-:W-:Y:S01]  /*5010*/  FADD R105, R105, R30 ;  /* 0x0000001e69697221 */ /* 0x000fe20000000000 */
[----:B------:R-:W-:Y:S01]  /*5020*/  STL [R1+0x6f8], R184 ;  /* 0x0006f8b801007387 */ /* 0x000fe20000100800 */
[----:B------:R-:W-:Y:S01]  /*5030*/  FADD R93, R28, R68 ;  /* 0x000000441c5d7221 */ /* 0x000fe20000000000 */
[----:B------:R-:W-:Y:S01]  /*5040*/  FADD R30, R121, R2 ;  /* 0x00000002791e7221 */ /* 0x000fe20000000000 */
[----:B------:R-:W-:Y:S01]  /*5050*/  FADD R92, R16, R64 ;  /* 0x00000040105c7221 */ /* 0x000fe20000000000 */
[----:B------:R-:W-:Y:S01]  /*5060*/  STL [R1+0x6f4], R185 ;  /* 0x0006f4b901007387 */ /* 0x000fe20000100800 */
[----:B------:R-:W-:Y:S01]  /*5070*/  FADD R31, R41, R0 ;  /* 0x00000000291f7221 */ /* 0x000fe20000000000 */
[----:B------:R-:W-:Y:S01]  /*5080*/  FADD R104, R104, R9 ;  /* 0x0000000968687221 */ /* 0x000fe20000000000 */
[----:B----4-:R-:W-:Y:S01]  /*5090*/  @!P2 FMUL R27, R27, R27 ;  /* 0x0000001b1b1ba220 */ /* 0x010fe20000400000 */
[----:B------:R-:W-:Y:S01]  /*50a0*/  STL [R1+0x6f0], R183 ;  /* 0x0006f0b701007387 */ /* 0x000fe20000100800 */
[----:B------:R-:W-:Y:S01]  /*50b0*/  FADD R97, R97, R50 ;  /* 0x0000003261617221 */ /* 0x000fe20000000000 */
[----:B--2---:R-:W-:Y:S01]  /*50c0*/  @!P5 FMUL R128, R128, R128 ;  /* 0x000000808080d220 */ /* 0x004fe20000400000 */
[----:B------:R-:W-:Y:S01]  /*50d0*/  @!P3 FMUL R136, R136, R136 ;  /* 0x000000888888b220 */ /* 0x000fe20000400000 */
[----:B------:R-:W-:Y:S01]  /*50e0*/  STL [R1+0x6ec], R150 ;  /* 0x0006ec9601007387 */ /* 0x000fe20000100800 */
[----:B-1----:R-:W-:Y:S01]  /*50f0*/  @!P4 FMUL R51, R51, R51 ;  /* 0x000000333333c220 */ /* 0x002fe20000400000 */
[----:B------:R-:W-:Y:S01]  /*5100*/  FADD R91, R157, R132 ;  /* 0x000000849d5b7221 */ /* 0x000fe20000000000 */
[----:B------:R-:W-:Y:S01]  /*5110*/  FADD R93, R93, R30 ;  /* 0x0000001e5d5d7221 */ /* 0x000fe20000000000 */
[----:B------:R-:W-:Y:S01]  /*5120*/  STL [R1+0x6e8], R151 ;  /* 0x0006e89701007387 */ /* 0x000fe20000100800 */
[----:B------:R-:W-:Y:S01]  /*5130*/  FADD R92, R92, R31 ;  /* 0x0000001f5c5c7221 */ /* 0x000fe20000000000 */
[C---:B------:R-:W-:Y:S01]  /*5140*/  F2FP.BF16.F32.PACK_AB R157, R90.reuse, R157 ;  /* 0x0000009d5a9d723e */ /* 0x040fe200000010ff */
[----:B------:R-:W-:Y:S01]  /*5150*/  FADD R90, R90, R27 ;  /* 0x0000001b5a5a7221 */ /* 0x000fe20000000000 */
[----:B------:R-:W-:Y:S01]  /*5160*/  STL [R1+0x6e4], R149 ;  /* 0x0006e49501007387 */ /* 0x000fe20000100800 */
[----:B------:R-:W-:Y:S01]  /*5170*/  F2FP.BF16.F32.PACK_AB R34, R88, R89 ;  /* 0x000000595822723e */ /* 0x000fe200000010ff */
[----:B------:R-:W-:Y:S01]  /*5180*/  FADD R89, R159, R136 ;  /* 0x000000889f597221 */ /* 0x000fe20000000000 */
[----:B------:R-:W-:Y:S01]  /*5190*/  FADD R88, R128, R51 ;  /* 0x0000003380587221 */ /* 0x000fe20000000000 */
[----:B------:R-:W-:Y:S01]  /*51a0*/  STL [R1+0x6e0], R146 ;  /* 0x0006e09201007387 */ /* 0x000fe20000100800 */
[----:B------:R-:W-:Y:S01]  /*51b0*/  FSETP.GEU.AND P2, PT, R35, -126, PT ;  /* 0xc2fc00002300780b */ /* 0x000fe20003f4e000 */
[----:B------:R-:W-:Y:S01]  /*51c0*/  ULOP3.LUT UR31, UR31, 0x8000000, URZ, 0xfc, !UPT ;  /* 0x080000001f1f7892 */ /* 0x000fe2000f8efc3f */
[----:B------:R-:W-:Y:S01]  /*51d0*/  FSETP.GEU.AND P3, PT, R38, -126, PT ;  /* 0xc2fc00002600780b */ /* 0x000fe20003f6e000 */
[----:B------:R-:W-:Y:S01]  /*51e0*/  STL [R1+0x6dc], R147 ;  /* 0x0006dc9301007387 */ /* 0x000fe20000100800 */
[----:B------:R-:W-:Y:S01]  /*51f0*/  FSETP.GEU.AND P4, PT, R39, -126, PT ;  /* 0xc2fc00002700780b */ /* 0x000fe20003f8e000 */
[----:B------:R-:W-:Y:S01]  /*5200*/  UIADD3 UR6, UR31, 0x2000, URZ ;  /* 0x000020001f067890 */ /* 0x000fe2000fffe03f */
[----:B------:R-:W-:Y:S01]  /*5210*/  F2FP.BF16.F32.PACK_AB R36, R28, R36 ;  /* 0x000000241c24723e */ /* 0x000fe200000010ff */
[----:B------:R-:W-:Y:S01]  /*5220*/  STL [R1+0x6d8], R142 ;  /* 0x0006d88e01007387 */ /* 0x000fe20000100800 */
[----:B------:R-:W-:Y:S01]  /*5230*/  F2FP.BF16.F32.PACK_AB R28, R32, R29 ;  /* 0x0000001d201c723e */ /* 0x000fe200000010ff */
[----:B------:R-:W-:Y:S01]  /*5240*/  UMOV UR7, 0x40000040 ;  /* 0x4000004000077882 */ /* 0x000fe20000000000 */
[----:B------:R-:W-:Y:S01]  /*5250*/  F2FP.BF16.F32.PACK_AB R32, R48, R49 ;  /* 0x000000313020723e */ /* 0x000fe200000010ff */
[----:B------:R-:W-:Y:S01]  /*5260*/  STL [R1+0x6d4], R143 ;  /* 0x0006d48f01007387 */ /* 0x000fe20000100800 */
[----:B------:R-:W-:Y:S01]  /*5270*/  F2FP.BF16.F32.PACK_AB R50, R26, R129 ;  /* 0x000000811a32723e */ /* 0x000fe200000010ff */
[----:B------:R-:W-:Y:S01]  /*5280*/  @!P2 FMUL R35, R35, 0.5 ;  /* 0x3f0000002323a820 */ /* 0x000fe20000400000 */
        /* <DEDUP_REMOVED lines=11> */
[----:B------:R-:W1:Y:S01]  /*5340*/  MUFU.EX2 R9, R35 ;  /* 0x0000002300097308 */ /* 0x000e620000000800 */
[----:B------:R-:W-:Y:S01]  /*5350*/  F2FP.BF16.F32.PACK_AB R40, R121, R120 ;  /* 0x000000787928723e */ /* 0x000fe200000010ff */
[----:B------:R-:W-:Y:S01]  /*5360*/  STL [R1+0x6c4], R135 ;  /* 0x0006c48701007387 */ /* 0x000fe20000100800 */
[----:B------:R-:W-:Y:S01]  /*5370*/  F2FP.BF16.F32.PACK_AB R30, R37, R33 ;  /* 0x00000021251e723e */ /* 0x000fe200000010ff */
[----:B------:R-:W-:Y:S01]  /*5380*/  UIADD3 UR8, UR31, 0x2080, URZ ;  /* 0x000020801f087890 */ /* 0x000fe2000fffe03f */
[----:B------:R-:W-:Y:S01]  /*5390*/  F2FP.BF16.F32.PACK_AB R156, R7, R156 ;  /* 0x0000009c079c723e */ /* 0x000fe200000010ff */
[----:B------:R-:W-:Y:S01]  /*53a0*/  STL [R1+0x6c0], R133 ;  /* 0x0006c08501007387 */ /* 0x000fe20000100800 */
[----:B------:R-:W-:Y:S01]  /*53b0*/  F2FP.BF16.F32.PACK_AB R158, R8, R158 ;  /* 0x0000009e089e723e */ /* 0x000fe200000010ff */
[----:B------:R-:W2:Y:S01]  /*53c0*/  MUFU.EX2 R7, R38 ;  /* 0x0000002600077308 */ /* 0x000ea20000000800 */
[----:B------:R-:W-:Y:S01]  /*53d0*/  F2FP.BF16.F32.PACK_AB R159, R128, R159 ;  /* 0x0000009f809f723e */ /* 0x000fe200000010ff */
[----:B------:R-:W-:Y:S01]  /*53e0*/  STL [R1+0x6bc], R130 ;  /* 0x0006bc8201007387 */ /* 0x000fe20000100800 */
[----:B------:R-:W-:Y:S01]  /*53f0*/  FSETP.GEU.AND P5, PT, R11, -126, PT ;  /* 0xc2fc00000b00780b */ /* 0x000fe20003fae000 */
[----:B------:R-:W-:Y:S01]  /*5400*/  UMOV UR10, UR8 ;  /* 0x00000008000a7c82 */ /* 0x000fe20008000000 */
[----:B------:R-:W-:Y:S01]  /*5410*/  FSETP.GEU.AND P6, PT, R10, -126, PT ;  /* 0xc2fc00000a00780b */ /* 0x000fe20003fce000 */
[----:B------:R-:W-:Y:S01]  /*5420*/  STL [R1+0x6b8], R131 ;  /* 0x0006b88301007387 */ /* 0x000fe20000100800 */
[----:B------:R-:W-:Y:S01]  /*5430*/  F2FP.BF16.F32.PACK_AB R152, R12, R152 ;  /* 0x000000980c98723e */ /* 0x000fe200000010ff */
[----:B------:R-:W3:Y:S01]  /*5440*/  MUFU.EX2 R8, R39 ;  /* 0x0000002700087308 */ /* 0x000ee20000000800 */
[----:B-1----:R-:W-:Y:S01]  /*5450*/  @!P2 FMUL R9, R9, R9 ;  /* 0x000000090909a220 */ /* 0x002fe20000400000 */
[----:B------:R-:W-:Y:S01]  /*5460*/  STL [R1+0x6b4], R126 ;  /* 0x0006b47e01007387 */ /* 0x000fe20000100800 */
[----:B------:R-:W-:-:S03]  /*5470*/  UMOV UR11, 0x40000040 ;  /* 0x40000040000b7882 */ /* 0x000fc60000000000 */
[----:B------:R-:W-:Y:S02]  /*5480*/  STL [R1+0x6b0], R127 ;  /* 0x0006b07f01007387 */ /* 0x000fe40000100800 */
[----:B------:R-:W-:Y:S01]  /*5490*/  @!P5 FMUL R11, R11, 0.5 ;  /* 0x3f0000000b0bd820 */ /* 0x000fe20000400000 */
[----:B--2---:R-:W-:Y:S01]  /*54a0*/  @!P3 FMUL R7, R7, R7 ;  /* 0x000000070707b220 */ /* 0x004fe20000400000 */
[----:B------:R-:W-:Y:S01]  /*54b0*/  STL [R1+0x6ac], R122 ;  /* 0x0006ac7a01007387 */ /* 0x000fe20000100800 */
[----:B------:R-:W-:-:S03]  /*54c0*/  @!P6 FMUL R10, R10, 0.5 ;  /* 0x3f0000000a0ae820 */ /* 0x000fc60000400000 */
[----:B------:R-:W-:Y:S01]  /*54d0*/  STL [R1+0x6a8], R123 ;  /* 0x0006a87b01007387 */ /* 0x000fe20000100800 */
[----:B------:R-:W1:Y:S01]  /*54e0*/  MUFU.EX2 R11, R11 ;  /* 0x0000000b000b7308 */ /* 0x000e620000000800 */
[----:B---3--:R-:W-:Y:S02]  /*54f0*/  @!P4 FMUL R8, R8, R8 ;  /* 0x000000080808c220 */ /* 0x008fe40000400000 */
[----:B------:R-:W-:Y:S04]  /*5500*/  STL [R1+0x6a4], R42 ;  /* 0x0006a42a01007387 */ /* 0x000fe80000100800 */
[----:B------:R-:W-:Y:S01]  /*5510*/  STL [R1+0x6a0], R43 ;  /* 0x0006a02b01007387 */ /* 0x000fe20000100800 */
[----:B------:R-:W2:Y:S01]  /*5520*/  MUFU.EX2 R10, R10 ;  /* 0x0000000a000a7308 */ /* 0x000ea20000000800 */
[----:B------:R-:W-:-:S02]  /*5530*/  F2FP.BF16.F32.PACK_AB R155, R8, R7 ;  /* 0x00000007089b723e */ /* 0x000fc400000010ff */
[----:B------:R-:W-:Y:S04]  /*5540*/  STL [R1+0x69c], R4 ;  /* 0x00069c0401007387 */ /* 0x000fe80000100800 */
[----:B------:R-:W-:Y:S01]  /*5550*/  STL [R1+0x698], R47 ;  /* 0x0006982f01007387 */ /* 0x000fe20000100800 */
[----:B-1----:R-:W-:-:S03]  /*5560*/  @!P5 FMUL R11, R11, R11 ;  /* 0x0000000b0b0bd220 */ /* 0x002fc60000400000 */
[----:B------:R-:W-:Y:S02]  /*5570*/  STL [R1+0x694], R15 ;  /* 0x0006940f01007387 */ /* 0x000fe40000100800 */
[----:B------:R-:W-:Y:S02]  /*5580*/  F2FP.BF16.F32.PACK_AB R154, R11, R154 ;  /* 0x0000009a0b9a723e */ /* 0x000fe400000010ff */
[----:B------:R-:W-:Y:S01]  /*5590*/  STL [R1+0x690], R5 ;  /* 0x0006900501007387 */ /* 0x000fe20000100800 */
[----:B--2---:R-:W-:-:S03]  /*55a0*/  @!P6 FMUL R10, R10, R10 ;  /* 0x0000000a0a0ae220 */ /* 0x004fc60000400000 */
[----:B------:R-:W-:Y:S02]  /*55b0*/  STL [R1+0x68c], R3 ;  /* 0x00068c0301007387 */ /* 0x000fe40000100800 */
[----:B------:R-:W-:Y:S02]  /*55c0*/  F2FP.BF16.F32.PACK_AB R153, R9, R10 ;  /* 0x0000000a0999723e */ /* 0x000fe400000010ff */
[----:B------:R-:W-:Y:S04]  /*55d0*/  STL [R1+0x688], R54 ;  /* 0x0006883601007387 */ /* 0x000fe80000100800 */
        /* <DEDUP_REMOVED lines=36> */
[----:B------:R-:W-:Y:S04]  /*5820*/  STL.64 [R1+0x828], R112 ;  /* 0x0008287001007387 */ /* 0x000fe80000100a00 */
[----:B------:R-:W-:Y:S04]  /*5830*/  STL.64 [R1+0x820], R108 ;  /* 0x0008206c01007387 */ /* 0x000fe80000100a00 */
[----:B------:R-:W-:Y:S04]  /*5840*/  STL.64 [R1+0x818], R104 ;  /* 0x0008186801007387 */ /* 0x000fe80000100a00 */
[----:B------:R-:W-:Y:S04]  /*5850*/  STL [R1+0x810], R100 ;  /* 0x0008106401007387 */ /* 0x000fe80000100800 */
[----:B------:R-:W-:Y:S04]  /*5860*/  STL.64 [R1+0x808], R96 ;  /* 0x0008086001007387 */ /* 0x000fe80000100a00 */
[----:B------:R-:W-:Y:S04]  /*5870*/  STL.64 [R1+0x800], R94 ;  /* 0x0008005e01007387 */ /* 0x000fe80000100a00 */
        /* <DEDUP_REMOVED lines=14> */
[----:B------:R-:W-:Y:S04]  /*5960*/  STL [R1+0x78c], R46 ;  /* 0x00078c2e01007387 */ /* 0x000fe80000100800 */
[----:B------:R-:W-:Y:S04]  /*5970*/  STL [R1+0x788], R44 ;  /* 0x0007882c01007387 */ /* 0x000fe80000100800 */
[----:B------:R-:W-:Y:S04]  /*5980*/  STL.64 [R1+0x780], R40 ;  /* 0x0007802801007387 */ /* 0x000fe80000100a00 */
[----:B------:R-:W-:Y:S04]  /*5990*/  STL [R1+0x77c], R36 ;  /* 0x00077c2401007387 */ /* 0x000fe80000100800 */
[----:B------:R-:W-:Y:S04]  /*59a0*/  STL [R1+0x778], R34 ;  /* 0x0007782201007387 */ /* 0x000fe80000100800 */
[----:B------:R-:W-:Y:S04]  /*59b0*/  STL [R1+0x774], R32 ;  /* 0x0007742001007387 */ /* 0x000fe80000100800 */
[----:B------:R-:W-:Y:S04]  /*59c0*/  STL [R1+0x770], R30 ;  /* 0x0007701e01007387 */ /* 0x000fe80000100800 */
[----:B------:R-:W-:Y:S04]  /*59d0*/  STL [R1+0x76c], R28 ;  /* 0x00076c1c01007387 */ /* 0x000fe80000100800 */
[----:B------:R1:W-:Y:S04]  /*59e0*/  STL [R1+0x768], R24 ;  /* 0x0007681801007387 */ /* 0x0003e80000100800 */
[----:B------:R-:W-:Y:S04]  /*59f0*/  STL.64 [R1+0x760], R22 ;  /* 0x0007601601007387 */ /* 0x000fe80000100a00 */
[----:B------:R-:W-:Y:S01]  /*5a00*/  STL [R1+0x758], R20 ;  /* 0x0007581401007387 */ /* 0x000fe20000100800 */
[----:B-1----:R-:W-:-:S03]  /*5a10*/  WARPGROUP.ARRIVE ;  /* 0x00000000000079c5 */ /* 0x002fc60000000000 */
[----:B------:R-:W-:Y:S03]  /*5a20*/  STL.64 [R1+0x750], R18 ;  /* 0x0007501201007387 */ /* 0x000fe60000100a00 */
[----:B------:R-:W-:Y:S01]  /*5a30*/  HGMMA.64x256x16.F32.BF16 R24, R156, gdesc[UR4].tnspB, RZ, !UPT, gsb0 ;  /* 0x43e000049c187df0 */ /* 0x000fe2000c0018ff */
[----:B------:R-:W-:Y:S02]  /*5a40*/  STL.64 [R1+0x748], R16 ;  /* 0x0007481001007387 */ /* 0x000fe40000100a00 */
[----:B------:R-:W-:Y:S02]  /*5a50*/  WARPGROUP.DEPBAR.LE gsb0, 0x0 ;  /* 0x00008000000079c5 */ /* 0x000fe40000010000 */
[----:B------:R-:W-:-:S15]  /*5a60*/  WARPGROUP.ARRIVE ;  /* 0x00000000000079c5 */ /* 0x000fde0000000000 */
[----:B------:R-:W-:-:S08]  /*5a70*/  NOP ;  /* 0x0000000000007918 */ /* 0x000fd00000000000 */
[----:B------:R-:W-:Y:S03]  /*5a80*/  HGMMA.64x256x16.F32.BF16 R24, R152, gdesc[UR8].tnspB, R24, gsb0 ;  /* 0x43e0000898187df0 */ /* 0x000fe60008001818 */
[----:B------:R-:W-:Y:S02]  /*5a90*/  WARPGROUP.DEPBAR.LE gsb0, 0x0 ;  /* 0x00008000000079c5 */ /* 0x000fe40000010000 */
        /* <DEDUP_REMOVED lines=50> */
[----:B------:R1:W-:Y:S04]  /*5dc0*/  STL.64 [R1+0x190], R124 ;  /* 0x0001907c01007387 */ /* 0x0003e80000100a00 */
[----:B------:R-:W-:Y:S04]  /*5dd0*/  STL.64 [R1+0x198], R126 ;  /* 0x0001987e01007387 */ /* 0x000fe80000100a00 */
[----:B------:R2:W-:Y:S04]  /*5de0*/  STL.64 [R1+0x1a0], R128 ;  /* 0x0001a08001007387 */ /* 0x0005e80000100a00 */
[----:B------:R-:W-:Y:S01]  /*5df0*/  STL.64 [R1+0x1a8], R130 ;  /* 0x0001a88201007387 */ /* 0x000fe20000100a00 */
[----:B-1----:R-:W-:-:S03]  /*5e00*/  MOV R124, R24 ;  /* 0x00000018007c7202 */ /* 0x002fc60000000f00 */
[----:B------:R1:W-:Y:S04]  /*5e10*/  STL.64 [R1+0x1b0], R132 ;  /* 0x0001b08401007387 */ /* 0x0003e80000100a00 */
[----:B------:R-:W-:Y:S04]  /*5e20*/  STL.64 [R1+0x1b8], R134 ;  /* 0x0001b88601007387 */ /* 0x000fe80000100a00 */
[----:B------:R3:W-:Y:S04]  /*5e30*/  STL.64 [R1+0x1c0], R136 ;  /* 0x0001c08801007387 */ /* 0x0007e80000100a00 */
[----:B------:R-:W-:Y:S04]  /*5e40*/  STL.64 [R1+0x1c8], R138 ;  /* 0x0001c88a01007387 */ /* 0x000fe80000100a00 */
[----:B------:R4:W-:Y:S04]  /*5e50*/  STL.64 [R1+0x1d0], R140 ;  /* 0x0001d08c01007387 */ /* 0x0009e80000100a00 */
[----:B------:R-:W-:Y:S04]  /*5e60*/  STL.64 [R1+0x1d8], R142 ;  /* 0x0001d88e01007387 */ /* 0x000fe80000100a00 */
[----:B------:R4:W-:Y:S04]  /*5e70*/  STL.64 [R1+0x1e0], R144 ;  /* 0x0001e09001007387 */ /* 0x0009e80000100a00 */
[----:B------:R-:W-:Y:S04]  /*5e80*/  STL.64 [R1+0x1e8], R146 ;  /* 0x0001e89201007387 */ /* 0x000fe80000100a00 */
[----:B------:R4:W-:Y:S04]  /*5e90*/  STL.64 [R1+0x1f0], R148 ;  /* 0x0001f09401007387 */ /* 0x0009e80000100a00 */
[----:B------:R4:W-:Y:S04]  /*5ea0*/  STL.64 [R1+0x1f8], R150 ;  /* 0x0001f89601007387 */ /* 0x0009e80000100a00 */
[----:B------:R-:W4:Y:S04]  /*5eb0*/  LDL.LU R116, [R1+0x830] ;  /* 0x0008300001747983 */ /* 0x000f280000300800 */
[----:B------:R-:W4:Y:S04]  /*5ec0*/  LDL.LU.64 R112, [R1+0x828] ;  /* 0x0008280001707983 */ /* 0x000f280000300a00 */
[----:B------:R-:W4:Y:S04]  /*5ed0*/  LDL.LU.64 R108, [R1+0x820] ;  /* 0x00082000016c7983 */ /* 0x000f280000300a00 */
[----:B------:R-:W4:Y:S04]  /*5ee0*/  LDL.LU.64 R104, [R1+0x818] ;  /* 0x0008180001687983 */ /* 0x000f280000300a00 */
[----:B------:R-:W4:Y:S04]  /*5ef0*/  LDL.LU R100, [R1+0x810] ;  /* 0x0008100001647983 */ /* 0x000f280000300800 */
[----:B------:R-:W4:Y:S04]  /*5f00*/  LDL.LU.64 R96, [R1+0x808] ;  /* 0x0008080001607983 */ /* 0x000f280000300a00 */
[----:B------:R-:W4:Y:S04]  /*5f10*/  LDL.LU.64 R94, [R1+0x800] ;  /* 0x00080000015e7983 */ /* 0x000f280000300a00 */
        /* <DEDUP_REMOVED lines=14> */
[----:B------:R-:W4:Y:S04]  /*6000*/  LDL.LU R46, [R1+0x78c] ;  /* 0x00078c00012e7983 */ /* 0x000f280000300800 */
[----:B------:R-:W4:Y:S04]  /*6010*/  LDL.LU R44, [R1+0x788] ;  /* 0x00078800012c7983 */ /* 0x000f280000300800 */
[----:B------:R-:W4:Y:S04]  /*6020*/  LDL.LU.64 R40, [R1+0x780] ;  /* 0x0007800001287983 */ /* 0x000f280000300a00 */
[----:B------:R-:W4:Y:S04]  /*6030*/  LDL.LU R36, [R1+0x77c] ;  /* 0x00077c0001247983 */ /* 0x000f280000300800 */
[----:B------:R-:W4:Y:S04]  /*6040*/  LDL.LU R34, [R1+0x778] ;  /* 0x0007780001227983 */ /* 0x000f280000300800 */
[----:B------:R-:W4:Y:S04]  /*6050*/  LDL.LU R32, [R1+0x774] ;  /* 0x0007740001207983 */ /* 0x000f280000300800 */
[----:B------:R-:W4:Y:S04]  /*6060*/  LDL.LU R30, [R1+0x770] ;  /* 0x00077000011e7983 */ /* 0x000f280000300800 */
[----:B------:R-:W4:Y:S04]  /*6070*/  LDL.LU R28, [R1+0x76c] ;  /* 0x00076c00011c7983 */ /* 0x000f280000300800 */
[----:B------:R-:W4:Y:S04]  /*6080*/  LDL.LU R24, [R1+0x768] ;  /* 0x0007680001187983 */ /* 0x000f280000300800 */
[----:B------:R-:W4:Y:S04]  /*6090*/  LDL.LU.64 R22, [R1+0x760] ;  /* 0x0007600001167983 */ /* 0x000f280000300a00 */
[----:B------:R-:W4:Y:S04]  /*60a0*/  LDL.LU R20, [R1+0x758] ;  /* 0x0007580001147983 */ /* 0x000f280000300800 */
[----:B------:R-:W4:Y:S04]  /*60b0*/  LDL.LU.64 R18, [R1+0x750] ;  /* 0x0007500001127983 */ /* 0x000f280000300a00 */
[----:B------:R-:W4:Y:S04]  /*60c0*/  LDL.LU.64 R16, [R1+0x748] ;  /* 0x0007480001107983 */ /* 0x000f280000300a00 */
[----:B------:R-:W4:Y:S04]  /*60d0*/  LDL.LU R125, [R1+0x4] ;  /* 0x00000400017d7983 */ /* 0x000f280000300800 */
[----:B------:R-:W4:Y:S04]  /*60e0*/  LDL.LU R208, [R1+0x744] ;  /* 0x0007440001d07983 */ /* 0x000f280000300800 */
[----:B------:R-:W4:Y:S04]  /*60f0*/  LDL.LU R70, [R1+0x8] ;  /* 0x0000080001467983 */ /* 0x000f280000300800 */
[----:B------:R-:W4:Y:S04]  /*6100*/  LDL.LU R209, [R1+0x740] ;  /* 0x0007400001d17983 */ /* 0x000f280000300800 */
[----:B------:R-:W4:Y:S04]  /*6110*/  LDL.LU R71, [R1+0xc] ;  /* 0x00000c0001477983 */ /* 0x000f280000300800 */
[----:B------:R-:W4:Y:S04]  /*6120*/  LDL.LU R206, [R1+0x73c] ;  /* 0x00073c0001ce7983 */ /* 0x000f280000300800 */
[----:B--2---:R-:W2:Y:S04]  /*6130*/  LDL.LU R128, [R1+0x10] ;  /* 0x0000100001807983 */ /* 0x004ea80000300800 */
[----:B------:R-:W2:Y:S04]  /*6140*/  LDL.LU R207, [R1+0x738] ;  /* 0x0007380001cf7983 */ /* 0x000ea80000300800 */
[----:B------:R-:W2:Y:S04]  /*6150*/  LDL.LU R129, [R1+0x14] ;  /* 0x0000140001817983 */ /* 0x000ea80000300800 */
[----:B------:R-:W2:Y:S04]  /*6160*/  LDL.LU R204, [R1+0x734] ;  /* 0x0007340001cc7983 */ /* 0x000ea80000300800 */
[----:B------:R-:W2:Y:S04]  /*6170*/  LDL.LU R74, [R1+0x18] ;  /* 0x00001800014a7983 */ /* 0x000ea80000300800 */
[----:B------:R-:W2:Y:S04]  /*6180*/  LDL.LU R205, [R1+0x730] ;  /* 0x0007300001cd7983 */ /* 0x000ea80000300800 */
[----:B------:R-:W2:Y:S04]  /*6190*/  LDL.LU R75, [R1+0x1c] ;  /* 0x00001c00014b7983 */ /* 0x000ea80000300800 */
[----:B------:R-:W2:Y:S04]  /*61a0*/  LDL.LU R202, [R1+0x72c] ;  /* 0x00072c0001ca7983 */ /* 0x000ea80000300800 */
[----:B-1----:R-:W2:Y:S04]  /*61b0*/  LDL.LU R132, [R1+0x20] ;  /* 0x0000200001847983 */ /* 0x002ea80000300800 */
[----:B------:R-:W2:Y:S04]  /*61c0*/  LDL.LU R203, [R1+0x728] ;  /* 0x0007280001cb7983 */ /* 0x000ea80000300800 */
[----:B------:R-:W2:Y:S04]  /*61d0*/  LDL.LU R78, [R1+0x24] ;  /* 0x00002400014e7983 */ /* 0x000ea80000300800 */
[----:B------:R-:W2:Y:S04]  /*61e0*/  LDL.LU R200, [R1+0x724] ;  /* 0x0007240001c87983 */ /* 0x000ea80000300800 */
[----:B------:R-:W2:Y:S04]  /*61f0*/  LDL.LU R79, [R1+0x28] ;  /* 0x00002800014f7983 */ /* 0x000ea80000300800 */
[----:B------:R-:W2:Y:S04]  /*6200*/  LDL.LU R201, [R1+0x720] ;  /* 0x0007200001c97983 */ /* 0x000ea80000300800 */
[----:B------:R-:W2:Y:S04]  /*6210*/  LDL.LU R85, [R1+0x2c] ;  /* 0x00002c0001557983 */ /* 0x000ea80000300800 */
[----:B------:R-:W2:Y:S04]  /*6220*/  LDL.LU R198, [R1+0x71c] ;  /* 0x00071c0001c67983 */ /* 0x000ea80000300800 */
[----:B---3--:R-:W3:Y:S04]  /*6230*/  LDL.LU R136, [R1+0x30] ;  /* 0x0000300001887983 */ /* 0x008ee80000300800 */
[----:B------:R-:W3:Y:S04]  /*6240*/  LDL.LU R199, [R1+0x718] ;  /* 0x0007180001c77983 */ /* 0x000ee80000300800 */
[----:B------:R-:W3:Y:S04]  /*6250*/  LDL.LU R137, [R1+0x34] ;  /* 0x0000340001897983 */ /* 0x000ee80000300800 */
[----:B------:R-:W3:Y:S04]  /*6260*/  LDL.LU R82, [R1+0x38] ;  /* 0x0000380001527983 */ /* 0x000ee80000300800 */
[----:B------:R-:W3:Y:S04]  /*6270*/  LDL.LU R196, [R1+0x714] ;  /* 0x0007140001c47983 */ /* 0x000ee80000300800 */
[----:B------:R-:W3:Y:S04]  /*6280*/  LDL.LU R83, [R1+0x3c] ;  /* 0x00003c0001537983 */ /* 0x000ee80000300800 */
[----:B------:R-:W3:Y:S04]  /*6290*/  LDL.LU R197, [R1+0x710] ;  /* 0x0007100001c57983 */ /* 0x000ee80000300800 */
[----:B----4-:R-:W4:Y:S04]  /*62a0*/  LDL.LU R140, [R1+0x40] ;  /* 0x00004000018c7983 */ /* 0x010f280000300800 */
[----:B------:R-:W4:Y:S04]  /*62b0*/  LDL.LU R141, [R1+0x44] ;  /* 0x00004400018d7983 */ /* 0x000f280000300800 */
        /* <DEDUP_REMOVED lines=152> */
[----:B------:R-:W-:Y:S04]  /*6c40*/  STL [R1+0x600], R214 ;  /* 0x000600d601007387 */ /* 0x000fe80000100800 */
[----:B------:R-:W-:Y:S04]  /*6c50*/  STL.64 [R1+0x5f8], R212 ;  /* 0x0005f8d401007387 */ /* 0x000fe80000100a00 */
[----:B------:R-:W-:Y:S04]  /*6c60*/  STL.64 [R1+0x5f0], R210 ;  /* 0x0005f0d201007387 */ /* 0x000fe80000100a00 */
[----:B------:R-:W-:Y:S04]  /*6c70*/  STL.64 [R1+0x5e8], R208 ;  /* 0x0005e8d001007387 */ /* 0x000fe80000100a00 */
[----:B--2---:R-:W-:Y:S04]  /*6c80*/  STL.64 [R1+0x5e0], R206 ;  /* 0x0005e0ce01007387 */ /* 0x004fe80000100a00 */
[----:B------:R-:W-:Y:S04]  /*6c90*/  STL.64 [R1+0x5d8], R204 ;  /* 0x0005d8cc01007387 */ /* 0x000fe80000100a00 */
[----:B------:R-:W-:Y:S04]  /*6ca0*/  STL.64 [R1+0x5d0], R202 ;  /* 0x0005d0ca01007387 */ /* 0x000fe80000100a00 */
[----:B------:R4:W-:Y:S04]  /*6cb0*/  STL.64 [R1+0x5c8], R200 ;  /* 0x0005c8c801007387 */ /* 0x0009e80000100a00 */
[----:B---3--:R1:W-:Y:S04]  /*6cc0*/  STL.64 [R1+0x5c0], R198 ;  /* 0x0005c0c601007387 */ /* 0x0083e80000100a00 */
[----:B------:R-:W-:Y:S01]  /*6cd0*/  STL.64 [R1+0x5b8], R196 ;  /* 0x0005b8c401007387 */ /* 0x000fe20000100a00 */
[----:B----4-:R-:W-:-:S03]  /*6ce0*/  MOV R200, R249 ;  /* 0x000000f900c87202 */ /* 0x010fc60000000f00 */
[----:B------:R-:W-:Y:S01]  /*6cf0*/  STL.64 [R1+0x5b0], R194 ;  /* 0x0005b0c201007387 */ /* 0x000fe20000100a00 */
[----:B-1----:R-:W-:Y:S01]  /*6d00*/  IMAD.MOV.U32 R199, RZ, RZ, R250 ;  /* 0x000000ffffc77224 */ /* 0x002fe200078e00fa */
[----:B------:R-:W-:Y:S02]  /*6d10*/  MOV R201, R248 ;  /* 0x000000f800c97202 */ /* 0x000fe40000000f00 */
[----:B------:R-:W-:Y:S04]  /*6d20*/  STL [R1+0x5a8], R191 ;  /* 0x0005a8bf01007387 */ /* 0x000fe80000100800 */
[----:B------:R-:W-:Y:S04]  /*6d30*/  STL [R1+0x5a4], R188 ;  /* 0x0005a4bc01007387 */ /* 0x000fe80000100800 */
[----:B------:R-:W-:Y:S04]  /*6d40*/  STL [R1+0x5a0], R186 ;  /* 0x0005a0ba01007387 */ /* 0x000fe80000100800 */
[----:B------:R-:W-:Y:S04]  /*6d50*/  STL.64 [R1+0x598], R184 ;  /* 0x000598b801007387 */ /* 0x000fe80000100a00 */
[----:B------:R-:W-:Y:S04]  /*6d60*/  STL [R1+0x590], R183 ;  /* 0x000590b701007387 */ /* 0x000fe80000100800 */
[----:B------:R-:W-:Y:S04]  /*6d70*/  STL.64 [R1+0x588], R150 ;  /* 0x0005889601007387 */ /* 0x000fe80000100a00 */
[----:B------:R-:W-:Y:S04]  /*6d80*/  STL [R1+0x580], R149 ;  /* 0x0005809501007387 */ /* 0x000fe80000100800 */
[----:B------:R-:W-:Y:S04]  /*6d90*/  STL.64 [R1+0x578], R146 ;  /* 0x0005789201007387 */ /* 0x000fe80000100a00 */
[----:B------:R-:W-:Y:S04]  /*6da0*/  STL.64 [R1+0x570], R142 ;  /* 0x0005708e01007387 */ /* 0x000fe80000100a00 */
[----:B------:R-:W-:Y:S01]  /*6db0*/  STL.64 [R1+0x568], R138 ;  /* 0x0005688a01007387 */ /* 0x000fe20000100a00 */
[----:B------:R-:W-:-:S03]  /*6dc0*/  FSETP.GEU.AND P2, PT, R42, -126, PT ;  /* 0xc2fc00002a00780b */ /* 0x000fc60003f4e000 */
[----:B------:R-:W-:Y:S01]  /*6dd0*/  STL.64 [R1+0x560], R134 ;  /* 0x0005608601007387 */ /* 0x000fe20000100a00 */
[----:B------:R-:W-:-:S09]  /*6de0*/  MOV R250, R12 ;  /* 0x0000000c00fa7202 */ /* 0x000fd20000000f00 */
[----:B------:R-:W-:Y:S01]  /*6df0*/  @!P2 FMUL R42, R42, 0.5 ;  /* 0x3f0000002a2aa820 */ /* 0x000fe20000400000 */
[----:B------:R-:W-:Y:S01]  /*6e00*/  IMAD.MOV.U32 R249, RZ, RZ, R13 ;  /* 0x000000fffff97224 */ /* 0x000fe200078e000d */
[----:B------:R-:W-:Y:S01]  /*6e10*/  MOV R248, R14 ;  /* 0x0000000e00f87202 */ /* 0x000fe20000000f00 */
[----:B------:R-:W-:Y:S01]  /*6e20*/  STL [R1+0x558], R133 ;  /* 0x0005588501007387 */ /* 0x000fe20000100800 */
[----:B------:R-:W1:Y:S01]  /*6e30*/  MUFU.EX2 R12, R42 ;  /* 0x0000002a000c7308 */ /* 0x000e620000000800 */
[----:B------:R-:W-:Y:S01]  /*6e40*/  MOV R198, R251 ;  /* 0x000000fb00c67202 */ /* 0x000fe20000000f00 */
[----:B------:R-:W-:Y:S01]  /*6e50*/  IMAD.MOV.U32 R202, RZ, RZ, R247 ;  /* 0x000000ffffca7224 */ /* 0x000fe200078e00f7 */
[----:B------:R-:W-:Y:S01]  /*6e60*/  STL.64 [R1+0x550], R130 ;  /* 0x0005508201007387 */ /* 0x000fe20000100a00 */
[----:B-1----:R-:W-:Y:S01]  /*6e70*/  @!P2 FMUL R12, R12, R12 ;  /* 0x0000000c0c0ca220 */ /* 0x002fe20000400000 */
[C---:B------:R-:W-:Y:S02]  /*6e80*/  FSETP.GEU.AND P2, PT, R43.reuse, -126, PT ;  /* 0xc2fc00002b00780b */ /* 0x040fe40003f4e000 */
[----:B------:R1:W-:Y:S11]  /*6e90*/  STL.64 [R1+0x548], R126 ;  /* 0x0005487e01007387 */ /* 0x0003f60000100a00 */
[----:B------:R-:W-:Y:S01]  /*6ea0*/  @!P2 FMUL R43, R43, 0.5 ;  /* 0x3f0000002b2ba820 */ /* 0x000fe20000400000 */
[----:B------:R-:W-:Y:S01]  /*6eb0*/  MOV R203, R246 ;  /* 0x000000f600cb7202 */ /* 0x000fe20000000f00 */
[----:B------:R-:W-:-:S02]  /*6ec0*/  IMAD.MOV.U32 R205, RZ, RZ, R244 ;  /* 0x000000ffffcd7224 */ /* 0x000fc400078e00f4 */
[----:B------:R-:W2:Y:S01]  /*6ed0*/  MUFU.EX2 R13, R43 ;  /* 0x0000002b000d7308 */ /* 0x000ea20000000800 */
[----:B------:R-:W-:Y:S01]  /*6ee0*/  MOV R204, R245 ;  /* 0x000000f500cc7202 */ /* 0x000fe20000000f00 */
[----:B------:R-:W-:Y:S01]  /*6ef0*/  IMAD.MOV.U32 R208, RZ, RZ, R241 ;  /* 0x000000ffffd07224 */ /* 0x000fe200078e00f1 */
[----:B------:R-:W-:Y:S01]  /*6f00*/  MOV R206, R243 ;  /* 0x000000f300ce7202 */ /* 0x000fe20000000f00 */
[----:B------:R-:W-:Y:S01]  /*6f10*/  IMAD.MOV.U32 R211, RZ, RZ, R238 ;  /* 0x000000ffffd37224 */ /* 0x000fe200078e00ee */
[----:B------:R-:W-:Y:S01]  /*6f20*/  MOV R207, R242 ;  /* 0x000000f200cf7202 */ /* 0x000fe20000000f00 */
[----:B------:R-:W-:Y:S01]  /*6f30*/  IMAD.MOV.U32 R214, RZ, RZ, R235 ;  /* 0x000000ffffd67224 */ /* 0x000fe200078e00eb */
[----:B------:R-:W-:Y:S01]  /*6f40*/  MOV R209, R240 ;  /* 0x000000f000d17202 */ /* 0x000fe20000000f00 */
[----:B-1----:R-:W-:Y:S02]  /*6f50*/  IMAD.MOV.U32 R126, RZ, RZ, R70 ;  /* 0x000000ffff7e7224 */ /* 0x002fe400078e0046 */
[----:B--2---:R-:W-:Y:S01]  /*6f60*/  @!P2 FMUL R13, R13, R13 ;  /* 0x0000000d0d0da220 */ /* 0x004fe20000400000 */
[C---:B------:R-:W-:Y:S01]  /*6f70*/  FSETP.GEU.AND P2, PT, R4.reuse, -126, PT ;  /* 0xc2fc00000400780b */ /* 0x040fe20003f4e000 */
[----:B------:R-:W-:Y:S01]  /*6f80*/  IMAD.MOV.U32 R131, RZ, RZ, R75 ;  /* 0x000000ffff837224 */ /* 0x000fe200078e004b */
[----:B------:R-:W-:Y:S01]  /*6f90*/  MOV R210, R239 ;  /* 0x000000ef00d27202 */ /* 0x000fe20000000f00 */
        /* <DEDUP_REMOVED lines=10> */
[----:B------:R-:W-:Y:S01]  /*7040*/  @!P2 FMUL R4, R4, 0.5 ;  /* 0x3f0000000404a820 */ /* 0x000fe20000400000 */
[----:B------:R-:W-:Y:S01]  /*7050*/  MOV R134, R79 ;  /* 0x0000004f00867202 */ /* 0x000fe20000000f00 */
[----:B------:R-:W-:Y:S01]  /*7060*/  IMAD.MOV.U32 R191, RZ, RZ, R114 ;  /* 0x000000ffffbf7224 */ /* 0x000fe200078e0072 */
[----:B------:R-:W-:Y:S01]  /*7070*/  MOV R138, R82 ;  /* 0x00000052008a7202 */ /* 0x000fe20000000f00 */
[----:B------:R-:W-:Y:S01]  /*7080*/  IMAD.MOV.U32 R196, RZ, RZ, R119 ;  /* 0x000000ffffc47224 */ /* 0x000fe200078e0077 */
[----:B------:R-:W-:Y:S01]  /*7090*/  MOV R139, R83 ;  /* 0x00000053008b7202 */ /* 0x000fe20000000f00 */
[----:B------:R-:W1:Y:S01]  /*70a0*/  MUFU.EX2 R4, R4 ;  /* 0x0000000400047308 */ /* 0x000e620000000800 */
[----:B------:R-:W-:Y:S01]  /*70b0*/  MOV R143, R87 ;  /* 0x00000057008f7202 */ /* 0x000fe20000000f00 */
[----:B------:R-:W-:Y:S01]  /*70c0*/  IMAD.MOV.U32 R240, RZ, RZ, R37 ;  /* 0x000000fffff07224 */ /* 0x000fe200078e0025 */
[----:B------:R-:W-:Y:S01]  /*70d0*/  MOV R146, R101 ;  /* 0x0000006500927202 */ /* 0x000fe20000000f00 */
[----:B------:R-:W-:Y:S01]  /*70e0*/  IMAD.MOV.U32 R243, RZ, RZ, R31 ;  /* 0x000000fffff37224 */ /* 0x000fe200078e001f */
[----:B------:R-:W-:Y:S01]  /*70f0*/  MOV R149, R99 ;  /* 0x0000006300957202 */ /* 0x000fe20000000f00 */
[----:B------:R-:W-:Y:S01]  /*7100*/  IMAD.MOV.U32 R246, RZ, RZ, R26 ;  /* 0x000000fffff67224 */ /* 0x000fe200078e001a */
[----:B------:R-:W-:Y:S01]  /*7110*/  MOV R150, R102 ;  /* 0x0000006600967202 */ /* 0x000fe20000000f00 */
[----:B------:R-:W-:Y:S01]  /*7120*/  UIADD3 UR6, UR31, 0x2100, URZ ;  /* 0x000021001f067890 */ /* 0x000fe2000fffe03f */
[----:B------:R-:W-:Y:S01]  /*7130*/  MOV R183, R106 ;  /* 0x0000006a00b77202 */ /* 0x000fe20000000f00 */
[----:B------:R-:W-:Y:S01]  /*7140*/  UMOV UR7, 0x40000040 ;  /* 0x4000004000077882 */ /* 0x000fe20000000000 */
[----:B------:R-:W-:Y:S01]  /*7150*/  MOV R184, R107 ;  /* 0x0000006b00b87202 */ /* 0x000fe20000000f00 */
[----:B------:R-:W2:Y:S01]  /*7160*/  LDL.LU R70, [R1+0x664] ;  /* 0x0006640001467983 */ /* 0x000ea20000300800 */
[----:B------:R-:W-:Y:S01]  /*7170*/  MOV R186, R111 ;  /* 0x0000006f00ba7202 */ /* 0x000fe20000000f00 */
[----:B------:R-:W-:-:S02]  /*7180*/  IMAD.MOV.U32 R237, RZ, RZ, R45 ;  /* 0x000000ffffed7224 */ /* 0x000fc400078e002d */
[----:B-1----:R-:W-:Y:S01]  /*7190*/  @!P2 FMUL R4, R4, R4 ;  /* 0x000000040404a220 */ /* 0x002fe20000400000 */
[C---:B------:R-:W-:Y:S01]  /*71a0*/  FSETP.GEU.AND P2, PT, R47.reuse, -126, PT ;  /* 0xc2fc00002f00780b */ /* 0x040fe20003f4e000 */
[----:B------:R-:W3:Y:S01]  /*71b0*/  LDL.LU R71, [R1+0x660] ;  /* 0x0006600001477983 */ /* 0x000ee20000300800 */
[----:B------:R-:W-:Y:S02]  /*71c0*/  MOV R188, R117 ;  /* 0x0000007500bc7202 */ /* 0x000fe40000000f00 */
[----:B------:R-:W-:Y:S01]  /*71d0*/  MOV R194, R115 ;  /* 0x0000007300c27202 */ /* 0x000fe20000000f00 */
[----:B------:R-:W4:Y:S01]  /*71e0*/  LDL.LU R74, [R1+0x65c] ;  /* 0x00065c00014a7983 */ /* 0x000f220000300800 */
[----:B------:R-:W-:Y:S02]  /*71f0*/  MOV R195, R118 ;  /* 0x0000007600c37202 */ /* 0x000fe40000000f00 */
[----:B------:R-:W-:Y:S01]  /*7200*/  MOV R197, R252 ;  /* 0x000000fc00c57202 */ /* 0x000fe20000000f00 */
[----:B------:R-:W4:Y:S04]  /*7210*/  LDL.LU R75, [R1+0x658] ;  /* 0x00065800014b7983 */ /* 0x000f280000300800 */
[----:B------:R-:W-:Y:S01]  /*7220*/  @!P2 FMUL R47, R47, 0.5 ;  /* 0x3f0000002f2fa820 */ /* 0x000fe20000400000 */
[----:B------:R-:W-:Y:S01]  /*7230*/  MOV R235, R121 ;  /* 0x0000007900eb7202 */ /* 0x000fe20000000f00 */
[----:B------:R-:W4:Y:S02]  /*7240*/  LDL.LU R78, [R1+0x654] ;  /* 0x00065400014e7983 */ /* 0x000f240000300800 */
[----:B------:R-:W1:Y:S01]  /*7250*/  MUFU.EX2 R14, R47 ;  /* 0x0000002f000e7308 */ /* 0x000e620000000800 */
[----:B------:R-:W-:Y:S01]  /*7260*/  MOV R236, R120 ;  /* 0x0000007800ec7202 */ /* 0x000fe20000000f00 */
[----:B------:R-:W4:Y:S01]  /*7270*/  LDL.LU R79, [R1+0x650] ;  /* 0x00065000014f7983 */ /* 0x000f220000300800 */
[----:B------:R-:W-:-:S02]  /*7280*/  MOV R238, R39 ;  /* 0x0000002700ee7202 */ /* 0x000fc40000000f00 */
[----:B------:R-:W-:Y:S01]  /*7290*/  MOV R239, R38 ;  /* 0x0000002600ef7202 */ /* 0x000fe20000000f00 */
[----:B------:R-:W4:Y:S01]  /*72a0*/  LDL.LU R85, [R1+0x64c] ;  /* 0x00064c0001557983 */ /* 0x000f220000300800 */
[----:B------:R-:W-:Y:S02]  /*72b0*/  MOV R241, R35 ;  /* 0x0000002300f17202 */ /* 0x000fe40000000f00 */
[----:B------:R-:W-:Y:S01]  /*72c0*/  MOV R242, R33 ;  /* 0x0000002100f27202 */ /* 0x000fe20000000f00 */
[----:B------:R-:W2:Y:S01]  /*72d0*/  LDL.LU R82, [R1+0x648] ;  /* 0x0006480001527983 */ /* 0x000ea20000300800 */
[----:B------:R-:W-:Y:S02]  /*72e0*/  MOV R244, R29 ;  /* 0x0000001d00f47202 */ /* 0x000fe40000000f00 */
[----:B------:R-:W-:Y:S01]  /*72f0*/  MOV R245, R27 ;  /* 0x0000001b00f57202 */ /* 0x000fe20000000f00 */
[----:B------:R-:W3:Y:S01]  /*7300*/  LDL.LU R83, [R1+0x644] ;  /* 0x0006440001537983 */ /* 0x000ee20000300800 */
[----:B-1----:R-:W-:Y:S01]  /*7310*/  @!P2 FMUL R14, R14, R14 ;  /* 0x0000000e0e0ea220 */ /* 0x002fe20000400000 */
[----:B------:R-:W-:-:S02]  /*7320*/  FSETP.GEU.AND P2, PT, R15, -126, PT ;  /* 0xc2fc00000f00780b */ /* 0x000fc40003f4e000 */
[----:B------:R-:W4:Y:S01]  /*7330*/  LDL.LU R86, [R1+0x640] ;  /* 0x0006400001567983 */ /* 0x000f220000300800 */
[----:B------:R-:W-:Y:S02]  /*7340*/  MOV R247, R21 ;  /* 0x0000001500f77202 */ /* 0x000fe40000000f00 */
[----:B------:R-:W-:Y:S01]  /*7350*/  MOV R251, R6 ;  /* 0x0000000600fb7202 */ /* 0x000fe20000000f00 */
[----:B------:R-:W4:Y:S01]  /*7360*/  LDL.LU R87, [R1+0x63c] ;  /* 0x00063c0001577983 */ /* 0x000f220000300800 */
[----:B------:R-:W-:Y:S02]  /*7370*/  F2FP.BF16.F32.PACK_AB R45, R13, R12 ;  /* 0x0000000c0d2d723e */ /* 0x000fe400000010ff */
[----:B------:R-:W-:Y:S01]  /*7380*/  F2FP.BF16.F32.PACK_AB R47, R14, R4 ;  /* 0x000000040e2f723e */ /* 0x000fe200000010ff */
[----:B------:R-:W4:Y:S03]  /*7390*/  LDL.LU R101, [R1+0x638] ;  /* 0x0006380001657983 */ /* 0x000f260000300800 */
[----:B------:R-:W-:Y:S01]  /*73a0*/  @!P2 FMUL R15, R15, 0.5 ;  /* 0x3f0000000f0fa820 */ /* 0x000fe20000400000 */
[----:B------:R-:W-:Y:S01]  /*73b0*/  WARPGROUP.ARRIVE ;  /* 0x00000000000079c5 */ /* 0x000fe20000000000 */
[----:B------:R-:W4:Y:S04]  /*73c0*/  LDL.LU R98, [R1+0x634] ;  /* 0x0006340001627983 */ /* 0x000f280000300800 */
[----:B------:R-:W1:Y:S01]  /*73d0*/  MUFU.EX2 R15, R15 ;  /* 0x0000000f000f7308 */ /* 0x000e620000000800 */
[----:B------:R-:W-:Y:S01]  /*73e0*/  HGMMA.64x256x16.F32.BF16 R124, R44, gdesc[UR4].tnspB, R124, gsb0 ;  /* 0x43e000042c7c7df0 */ /* 0x000fe2000800187c */
[----:B------:R-:W4:Y:S01]  /*73f0*/  LDL.LU R99, [R1+0x630] ;  /* 0x0006300001637983 */ /* 0x000f220000300800 */
[----:B-1----:R-:W-:Y:S01]  /*7400*/  @!P2 FMUL R15, R15, R15 ;  /* 0x0000000f0f0fa220 */ /* 0x002fe20000400000 */
[----:B------:R-:W-:Y:S01]  /*7410*/  FSETP.GEU.AND P2, PT, R5, -126, PT ;  /* 0xc2fc00000500780b */ /* 0x000fe20003f4e000 */
[----:B------:R-:W-:Y:S01]  /*7420*/  UIADD3 UR6, UR31, 0x2180, URZ ;  /* 0x000021801f067890 */ /* 0x000fe2000fffe03f */
[----:B------:R-:W4:Y:S02]  /*7430*/  LDL.LU R102, [R1+0x62c] ;  /* 0x00062c0001667983 */ /* 0x000f240000300800 */
[----:B------:R-:W-:Y:S01]  /*7440*/  F2FP.BF16.F32.PACK_AB R38, R15, R16 ;  /* 0x000000100f26723e */ /* 0x000fe200000010ff */
[----:B------:R-:W-:Y:S01]  /*7450*/  UMOV UR7, 0x40000040 ;  /* 0x4000004000077882 */ /* 0x000fe20000000000 */
[----:B------:R-:W4:Y:S04]  /*7460*/  LDL.LU R103, [R1+0x628] ;  /* 0x0006280001677983 */ /* 0x000f280000300800 */
[----:B------:R-:W4:Y:S03]  /*7470*/  LDL.LU R106, [R1+0x624] ;  /* 0x00062400016a7983 */ /* 0x000f260000300800 */
[----:B------:R-:W-:Y:S01]  /*7480*/  @!P2 FMUL R5, R5, 0.5 ;  /* 0x3f0000000505a820 */ /* 0x000fe20000400000 */
[----:B------:R-:W4:Y:S04]  /*7490*/  LDL.LU R107, [R1+0x620] ;  /* 0x00062000016b7983 */ /* 0x000f280000300800 */
[----:B------:R-:W4:Y:S01]  /*74a0*/  LDL.LU R110, [R1+0x61c] ;  /* 0x00061c00016e7983 */ /* 0x000f220000300800 */
[----:B------:R-:W1:Y:S03]  /*74b0*/  MUFU.EX2 R5, R5 ;  /* 0x0000000500057308 */ /* 0x000e660000000800 */
[----:B------:R-:W4:Y:S04]  /*74c0*/  LDL.LU R111, [R1+0x618] ;  /* 0x00061800016f7983 */ /* 0x000f280000300800 */
[----:B------:R-:W4:Y:S04]  /*74d0*/  LDL.LU R117, [R1+0x614] ;  /* 0x0006140001757983 */ /* 0x000f280000300800 */
[----:B------:R-:W4:Y:S04]  /*74e0*/  LDL.LU R114, [R1+0x610] ;  /* 0x0006100001727983 */ /* 0x000f280000300800 */
[----:B------:R-:W4:Y:S01]  /*74f0*/  LDL.LU R115, [R1+0x60c] ;  /* 0x00060c0001737983 */ /* 0x000f220000300800 */
[----:B-1----:R-:W-:Y:S01]  /*7500*/  @!P2 FMUL R5, R5, R5 ;  /* 0x000000050505a220 */ /* 0x002fe20000400000 */
[----:B------:R-:W-:-:S02]  /*7510*/  FSETP.GEU.AND P2, PT, R3, -126, PT ;  /* 0xc2fc00000300780b */ /* 0x000fc40003f4e000 */
[----:B------:R-:W4:Y:S04]  /*7520*/  LDL.LU R118, [R1+0x608] ;  /* 0x0006080001767983 */ /* 0x000f280000300800 */
[----:B------:R-:W4:Y:S04]  /*7530*/  LDL.LU R119, [R1+0x604] ;  /* 0x0006040001777983 */ /* 0x000f280000300800 */
[----:B------:R-:W-:Y:S03]  /*7540*/  STL.64 [R1+0x540], R122 ;  /* 0x0005407a01007387 */ /* 0x000fe60000100a00 */
[----:B------:R-:W-:-:S06]  /*7550*/  @!P2 FMUL R3, R3, 0.5 ;  /* 0x3f0000000303a820 */ /* 0x000fcc0000400000 */
[----:B------:R-:W1:Y:S02]  /*7560*/  MUFU.EX2 R3, R3 ;  /* 0x0000000300037308 */ /* 0x000e640000000800 */
[----:B-1----:R-:W-:Y:S01]  /*7570*/  @!P2 FMUL R3, R3, R3 ;  /* 0x000000030303a220 */ /* 0x002fe20000400000 */
[----:B------:R-:W-:-:S04]  /*7580*/  FSETP.GEU.AND P2, PT, R54, -126, PT ;  /* 0xc2fc00003600780b */ /* 0x000fc80003f4e000 */
[----:B------:R-:W-:-:S09]  /*7590*/  F2FP.BF16.F32.PACK_AB R37, R3, R5 ;  /* 0x000000050325723e */ /* 0x000fd200000010ff */
[----:B------:R-:W-:-:S06]  /*75a0*/  @!P2 FMUL R54, R54, 0.5 ;  /* 0x3f0000003636a820 */ /* 0x000fcc0000400000 */
[----:B------:R-:W1:Y:S02]  /*75b0*/  MUFU.EX2 R54, R54 ;  /* 0x0000003600367308 */ /* 0x000e640000000800 */
[----:B-1----:R-:W-:Y:S01]  /*75c0*/  @!P2 FMUL R54, R54, R54 ;  /* 0x000000363636a220 */ /* 0x002fe20000400000 */
[----:B------:R-:W-:-:S13]  /*75d0*/  FSETP.GEU.AND P2, PT, R55, -126, PT ;  /* 0xc2fc00003700780b */ /* 0x000fda0003f4e000 */
        /* <DEDUP_REMOVED lines=15> */
[----:B------:R-:W1:Y:S01]  /*76d0*/  MUFU.EX2 R62, R62 ;  /* 0x0000003e003e7308 */ /* 0x000e620000000800 */
[----:B------:R-:W-:Y:S02]  /*76e0*/  WARPGROUP.DEPBAR.LE gsb0, 0x0 ;  /* 0x00008000000079c5 */ /* 0x000fe40000010000 */
[----:B------:R-:W-:Y:S01]  /*76f0*/  WARPGROUP.ARRIVE ;  /* 0x00000000000079c5 */ /* 0x000fe20000000000 */
[----:B--2---:R-:W-:Y:S01]  /*7700*/  FSETP.GEU.AND P3, PT, R82, -126, PT ;  /* 0xc2fc00005200780b */ /* 0x004fe20003f6e000 */
[----:B-1----:R-:W-:Y:S01]  /*7710*/  @!P2 FMUL R62, R62, R62 ;  /* 0x0000003e3e3ea220 */ /* 0x002fe20000400000 */
[----:B------:R-:W-:-:S03]  /*7720*/  FSETP.GEU.AND P2, PT, R63, -126, PT ;  /* 0xc2fc00003f00780b */ /* 0x000fc60003f4e000 */
[----:B------:R-:W-:Y:S01]  /*7730*/  HGMMA.64x256x16.F32.BF16 R124, R36, gdesc[UR4].tnspB, R124, gsb0 ;  /* 0x43e00004247c7df0 */ /* 0x000fe2000800187c */
[----:B------:R-:W-:Y:S01]  /*7740*/  UIADD3 UR6, UR31, 0x2200, URZ ;  /* 0x000022001f067890 */ /* 0x000fe2000fffe03f */
[----:B---3--:R-:W-:Y:S01]  /*7750*/  FSETP.GEU.AND P4, PT, R83, -126, PT ;  /* 0xc2fc00005300780b */ /* 0x008fe20003f8e000 */
[----:B------:R-:W-:Y:S01]  /*7760*/  UMOV UR7, 0x40000040 ;  /* 0x4000004000077882 */ /* 0x000fe20000000000 */
[----:B----4-:R-:W-:Y:S02]  /*7770*/  FSETP.GEU.AND P5, PT, R86, -126, PT ;  /* 0xc2fc00005600780b */ /* 0x010fe40003fae000 */
[----:B------:R-:W-:Y:S02]  /*7780*/  FSETP.GEU.AND P6, PT, R87, -126, PT ;  /* 0xc2fc00005700780b */ /* 0x000fe40003fce000 */
[----:B------:R-:W-:Y:S02]  /*7790*/  @!P3 FMUL R82, R82, 0.5 ;  /* 0x3f0000005252b820 */ /* 0x000fe40000400000 */
[----:B------:R-:W-:-:S04]  /*77a0*/  @!P2 FMUL R63, R63, 0.5 ;  /* 0x3f0000003f3fa820 */ /* 0x000fc80000400000 */
[----:B------:R-:W1:Y:S01]  /*77b0*/  MUFU.EX2 R82, R82 ;  /* 0x0000005200527308 */ /* 0x000e620000000800 */
[----:B------:R-:W-:Y:S02]  /*77c0*/  @!P4 FMUL R83, R83, 0.5 ;  /* 0x3f0000005353c820 */ /* 0x000fe40000400000 */
[----:B------:R-:W-:Y:S02]  /*77d0*/  @!P5 FMUL R86, R86, 0.5 ;  /* 0x3f0000005656d820 */ /* 0x000fe40000400000 */
[----:B------:R-:W-:-:S03]  /*77e0*/  @!P6 FMUL R87, R87, 0.5 ;  /* 0x3f0000005757e820 */ /* 0x000fc60000400000 */
[----:B------:R-:W2:Y:S08]  /*77f0*/  MUFU.EX2 R63, R63 ;  /* 0x0000003f003f7308 */ /* 0x000eb00000000800 */
[----:B------:R-:W3:Y:S01]  /*7800*/  MUFU.EX2 R83, R83 ;  /* 0x0000005300537308 */ /* 0x000ee20000000800 */
[----:B-1----:R-:W-:Y:S01]  /*7810*/  @!P3 FMUL R82, R82, R82 ;  /* 0x000000525252b220 */ /* 0x002fe20000400000 */
[----:B------:R-:W-:-:S06]  /*7820*/  FSETP.GEU.AND P3, PT, R98, -126, PT ;  /* 0xc2fc00006200780b */ /* 0x000fcc0003f6e000 */
[----:B------:R-:W1:Y:S01]  /*7830*/  MUFU.EX2 R86, R86 ;  /* 0x0000005600567308 */ /* 0x000e620000000800 */
[----:B--2---:R-:W-:Y:S01]  /*7840*/  @!P2 FMUL R63, R63, R63 ;  /* 0x0000003f3f3fa220 */ /* 0x004fe20000400000 */
[----:B------:R-:W-:-:S04]  /*7850*/  FSETP.GEU.AND P2, PT, R25, -126, PT ;  /* 0xc2fc00001900780b */ /* 0x000fc80003f4e000 */
[----:B------:R-:W-:Y:S01]  /*7860*/  F2FP.BF16.F32.PACK_AB R31, R63, R62 ;  /* 0x0000003e3f1f723e */ /* 0x000fe200000010ff */
[----:B------:R-:W-:Y:S01]  /*7870*/  @!P3 FMUL R98, R98, 0.5 ;  /* 0x3f0000006262b820 */ /* 0x000fe20000400000 */
[----:B------:R-:W2:Y:S01]  /*7880*/  MUFU.EX2 R87, R87 ;  /* 0x0000005700577308 */ /* 0x000ea20000000800 */
[----:B---3--:R-:W-:Y:S01]  /*7890*/  @!P4 FMUL R83, R83, R83 ;  /* 0x000000535353c220 */ /* 0x008fe20000400000 */
[----:B------:R-:W-:-:S05]  /*78a0*/  FSETP.GEU.AND P4, PT, R99, -126, PT ;  /* 0xc2fc00006300780b */ /* 0x000fca0003f8e000 */
[----:B------:R-:W-:Y:S01]  /*78b0*/  @!P2 FMUL R25, R25, 0.5 ;  /* 0x3f0000001919a820 */ /* 0x000fe20000400000 */
[----:B-1----:R-:W-:Y:S01]  /*78c0*/  @!P5 FMUL R86, R86, R86 ;  /* 0x000000565656d220 */ /* 0x002fe20000400000 */
[----:B------:R-:W-:Y:S02]  /*78d0*/  FSETP.GEU.AND P5, PT, R102, -126, PT ;  /* 0xc2fc00006600780b */ /* 0x000fe40003fae000 */
[----:B------:R-:W1:Y:S04]  /*78e0*/  MUFU.EX2 R16, R25 ;  /* 0x0000001900107308 */ /* 0x000e680000000800 */
[----:B------:R-:W-:Y:S01]  /*78f0*/  @!P4 FMUL R99, R99, 0.5 ;  /* 0x3f0000006363c820 */ /* 0x000fe20000400000 */
[----:B--2---:R-:W-:Y:S01]  /*7900*/  @!P6 FMUL R87, R87, R87 ;  /* 0x000000575757e220 */ /* 0x004fe20000400000 */
[----:B------:R-:W-:-:S04]  /*7910*/  FSETP.GEU.AND P6, PT, R103, -126, PT ;  /* 0xc2fc00006700780b */ /* 0x000fc80003fce000 */
[----:B------:R-:W2:Y:S01]  /*7920*/  MUFU.EX2 R99, R99 ;  /* 0x0000006300637308 */ /* 0x000ea20000000800 */
[----:B------:R-:W-:Y:S01]  /*7930*/  F2FP.BF16.F32.PACK_AB R43, R87, R86 ;  /* 0x00000056572b723e */ /* 0x000fe200000010ff */
[----:B------:R-:W-:Y:S01]  /*7940*/  @!P5 FMUL R102, R102, 0.5 ;  /* 0x3f0000006666d820 */ /* 0x000fe20000400000 */
[----:B-1----:R-:W-:Y:S01]  /*7950*/  @!P2 FMUL R16, R16, R16 ;  /* 0x000000101010a220 */ /* 0x002fe20000400000 */
[----:B------:R-:W-:-:S05]  /*7960*/  FSETP.GEU.AND P2, PT, R66, -126, PT ;  /* 0xc2fc00004200780b */ /* 0x000fca0003f4e000 */
[----:B------:R-:W-:Y:S01]  /*7970*/  @!P6 FMUL R103, R103, 0.5 ;  /* 0x3f0000006767e820 */ /* 0x000fe20000400000 */
[----:B------:R-:W-:-:S05]  /*7980*/  F2FP.BF16.F32.PACK_AB R26, R16, R17 ;  /* 0x00000011101a723e */ /* 0x000fca00000010ff */
[----:B------:R-:W1:Y:S01]  /*7990*/  MUFU.EX2 R103, R103 ;  /* 0x0000006700677308 */ /* 0x000e620000000800 */
[----:B--2---:R-:W-:Y:S01]  /*79a0*/  @!P4 FMUL R99, R99, R99 ;  /* 0x000000636363c220 */ /* 0x004fe20000400000 */
[----:B------:R-:W-:Y:S01]  /*79b0*/  FSETP.GEU.AND P4, PT, R110, -126, PT ;  /* 0xc2fc00006e00780b */ /* 0x000fe20003f8e000 */
[----:B------:R-:W-:Y:S02]  /*79c0*/  @!P2 FMUL R66, R66, 0.5 ;  /* 0x3f0000004242a820 */ /* 0x000fe40000400000 */
[----:B------:R-:W-:-:S04]  /*79d0*/  FADD R9, R9, R99 ;  /* 0x0000006309097221 */ /* 0x000fc80000000000 */
[----:B------:R-:W2:Y:S06]  /*79e0*/  MUFU.EX2 R66, R66 ;  /* 0x0000004200427308 */ /* 0x000eac0000000800 */
[----:B------:R-:W-:Y:S01]  /*79f0*/  @!P4 FMUL R110, R110, 0.5 ;  /* 0x3f0000006e6ec820 */ /* 0x000fe20000400000 */
[----:B-1----:R-:W-:Y:S01]  /*7a00*/  @!P6 FMUL R103, R103, R103 ;  /* 0x000000676767e220 */ /* 0x002fe20000400000 */
[----:B------:R-:W-:-:S03]  /*7a10*/  FSETP.GEU.AND P6, PT, R119, -126, PT ;  /* 0xc2fc00007700780b */ /* 0x000fc60003fce000 */
[----:B------:R-:W-:Y:S01]  /*7a20*/  FADD R8, R8, R103 ;  /* 0x0000006708087221 */ /* 0x000fe20000000000 */
[----:B--2---:R-:W-:Y:S01]  /*7a30*/  @!P2 FMUL R66, R66, R66 ;  /* 0x000000424242a220 */ /* 0x004fe20000400000 */
[----:B------:R-:W-:-:S08]  /*7a40*/  FSETP.GEU.AND P2, PT, R67, -126, PT ;  /* 0xc2fc00004300780b */ /* 0x000fd00003f4e000 */
[----:B------:R-:W-:-:S06]  /*7a50*/  @!P6 FMUL R119, R119, 0.5 ;  /* 0x3f0000007777e820 */ /* 0x000fcc0000400000 */
[----:B------:R-:W1:Y:S01]  /*7a60*/  MUFU.EX2 R119, R119 ;  /* 0x0000007700777308 */ /* 0x000e620000000800 */
[----:B------:R-:W-:-:S07]  /*7a70*/  @!P2 FMUL R67, R67, 0.5 ;  /* 0x3f0000004343a820 */ /* 0x000fce0000400000 */
[----:B------:R-:W2:Y:S01]  /*7a80*/  MUFU.EX2 R67, R67 ;  /* 0x0000004300437308 */ /* 0x000ea20000000800 */
[----:B-1----:R-:W-:-:S04]  /*7a90*/  @!P6 FMUL R119, R119, R119 ;  /* 0x000000777777e220 */ /* 0x002fc80000400000 */
[----:B------:R-:W-:Y:S01]  /*7aa0*/  FADD R55, R55, R119 ;  /* 0x0000007737377221 */ /* 0x000fe20000000000 */
[----:B--2---:R-:W-:Y:S01]  /*7ab0*/  @!P2 FMUL R67, R67, R67 ;  /* 0x000000434343a220 */ /* 0x004fe20000400000 */
        /* <DEDUP_REMOVED lines=14> */
[----:B------:R-:W-:Y:S01]  /*7ba0*/  FSETP.GEU.AND P2, PT, R75, -126, PT ;  /* 0xc2fc00004b00780b */ /* 0x000fe20003f4e000 */
[----:B------:R-:W-:Y:S02]  /*7bb0*/  WARPGROUP.DEPBAR.LE gsb0, 0x0 ;  /* 0x00008000000079c5 */ /* 0x000fe40000010000 */
[----:B------:R-:W-:-:S10]  /*7bc0*/  WARPGROUP.ARRIVE ;  /* 0x00000000000079c5 */ /* 0x000fd40000000000 */
[----:B------:R-:W-:Y:S01]  /*7bd0*/  @!P2 FMUL R75, R75, 0.5 ;  /* 0x3f0000004b4ba820 */ /* 0x000fe20000400000 */
[----:B------:R-:W-:Y:S01]  /*7be0*/  HGMMA.64x256x16.F32.BF16 R124, R28, gdesc[UR4].tnspB, R124, gsb0 ;  /* 0x43e000041c7c7df0 */ /* 0x000fe2000800187c */
[----:B------:R-:W-:-:S04]  /*7bf0*/  UIADD3 UR6, UR31, 0x2280, URZ ;  /* 0x000022801f067890 */ /* 0x000fc8000fffe03f */
[----:B------:R-:W1:Y:S01]  /*7c00*/  MUFU.EX2 R75, R75 ;  /* 0x0000004b004b7308 */ /* 0x000e620000000800 */
[----:B------:R-:W-:Y:S01]  /*7c10*/  UMOV UR7, 0x40000040 ;  /* 0x4000004000077882 */ /* 0x000fe20000000000 */
        /* <DEDUP_REMOVED lines=12> */
[----:B------:R-:W-:-:S04]  /*7ce0*/  @!P2 FMUL R85, R85, 0.5 ;  /* 0x3f0000005555a820 */ /* 0x000fc80000400000 */
[----:B------:R-:W1:Y:S02]  /*7cf0*/  MUFU.EX2 R17, R85 ;  /* 0x0000005500117308 */ /* 0x000e640000000800 */
[----:B-1----:R-:W-:Y:S01]  /*7d00*/  @!P2 FMUL R17, R17, R17 ;  /* 0x000000111111a220 */ /* 0x002fe20000400000 */
[----:B------:R-:W-:-:S04]  /*7d10*/  FSETP.GEU.AND P2, PT, R101, -126, PT ;  /* 0xc2fc00006500780b */ /* 0x000fc80003f4e000 */
[----:B------:R-:W-:Y:S02]  /*7d20*/  F2FP.BF16.F32.PACK_AB R42, R17, R41 ;  /* 0x00000029112a723e */ /* 0x000fe400000010ff */
[----:B------:R-:W-:-:S07]  /*7d30*/  F2FP.BF16.F32.PACK_AB R41, R83, R82 ;  /* 0x000000525329723e */ /* 0x000fce00000010ff */
[----:B------:R-:W-:Y:S01]  /*7d40*/  @!P2 FMUL R101, R101, 0.5 ;  /* 0x3f0000006565a820 */ /* 0x000fe20000400000 */
[----:B------:R-:W-:Y:S02]  /*7d50*/  WARPGROUP.DEPBAR.LE gsb0, 0x0 ;  /* 0x00008000000079c5 */ /* 0x000fe40000010000 */
[----:B------:R-:W-:-:S06]  /*7d60*/  WARPGROUP.ARRIVE ;  /* 0x00000000000079c5 */ /* 0x000fcc0000000000 */
[----:B------:R-:W-:Y:S01]  /*7d70*/  HGMMA.64x256x16.F32.BF16 R124, R24, gdesc[UR4].tnspB, R124, gsb0 ;  /* 0x43e00004187c7df0 */ /* 0x000fe2000800187c */
[----:B------:R-:W-:Y:S01]  /*7d80*/  UIADD3 UR6, UR31, 0x2300, URZ ;  /* 0x000023001f067890 */ /* 0x000fe2000fffe03f */
[----:B------:R-:W-:Y:S01]  /*7d90*/  UMOV UR7, 0x40000040 ;  /* 0x4000004000077882 */ /* 0x000fe20000000000 */
[----:B------:R-:W-:Y:S02]  /*7da0*/  WARPGROUP.DEPBAR.LE gsb0, 0x0 ;  /* 0x00008000000079c5 */ /* 0x000fe40000010000 */
[----:B------:R-:W-:Y:S01]  /*7db0*/  WARPGROUP.ARRIVE ;  /* 0x00000000000079c5 */ /* 0x000fe20000000000 */
[----:B------:R-:W1:Y:S01]  /*7dc0*/  MUFU.EX2 R26, R101 ;  /* 0x00000065001a7308 */ /* 0x000e620000000800 */
[----:B------:R-:W-:-:S15]  /*7dd0*/  F2FP.BF16.F32.PACK_AB R24, R81, R84 ;  /* 0x000000545118723e */ /* 0x000fde00000010ff */
[----:B------:R-:W-:-:S06]  /*7de0*/  NOP ;  /* 0x0000000000007918 */ /* 0x000fcc0000000000 */
[----:B------:R-:W-:Y:S01]  /*7df0*/  HGMMA.64x256x16.F32.BF16 R124, R32, gdesc[UR4].tnspB, R124, gsb0 ;  /* 0x43e00004207c7df0 */ /* 0x000fe2000800187c */
[----:B------:R-:W-:Y:S01]  /*7e00*/  UIADD3 UR6, UR31, 0x2380, URZ ;  /* 0x000023801f067890 */ /* 0x000fe2000fffe03f */
[----:B------:R-:W-:Y:S01]  /*7e10*/  UMOV UR7, 0x40000040 ;  /* 0x4000004000077882 */ /* 0x000fe20000000000 */
[----:B------:R-:W2:Y:S08]  /*7e20*/  MUFU.EX2 R25, R98 ;  /* 0x0000006200197308 */ /* 0x000eb00000000800 */
[----:B------:R-:W3:Y:S01]  /*7e30*/  MUFU.EX2 R27, R102 ;  /* 0x00000066001b7308 */ /* 0x000ee20000000800 */
[----:B-1----:R-:W-:Y:S01]  /*7e40*/  @!P2 FMUL R26, R26, R26 ;  /* 0x0000001a1a1aa220 */ /* 0x002fe20000400000 */
[----:B------:R-:W-:-:S03]  /*7e50*/  FSETP.GEU.AND P2, PT, R106, -126, PT ;  /* 0xc2fc00006a00780b */ /* 0x000fc60003f4e000 */
[----:B------:R-:W-:Y:S01]  /*7e60*/  FADD R11, R11, R26 ;  /* 0x0000001a0b0b7221 */ /* 0x000fe20000000000 */
[----:B------:R-:W-:Y:S01]  /*7e70*/  F2FP.BF16.F32.PACK_AB R26, R26, R77 ;  /* 0x0000004d1a1a723e */ /* 0x000fe200000010ff */
[----:B--2---:R-:W-:Y:S01]  /*7e80*/  @!P3 FMUL R25, R25, R25 ;  /* 0x000000191919b220 */ /* 0x004fe20000400000 */
[----:B------:R-:W-:-:S03]  /*7e90*/  FSETP.GEU.AND P3, PT, R107, -126, PT ;  /* 0xc2fc00006b00780b */ /* 0x000fc60003f6e000 */
[----:B------:R-:W-:Y:S01]  /*7ea0*/  FADD R10, R10, R25 ;  /* 0x000000190a0a7221 */ /* 0x000fe20000000000 */
[----:B------:R-:W-:-:S03]  /*7eb0*/  F2FP.BF16.F32.PACK_AB R25, R99, R25 ;  /* 0x000000196319723e */ /* 0x000fc600000010ff */
[----:B------:R-:W-:Y:S01]  /*7ec0*/  @!P2 FMUL R106, R106, 0.5 ;  /* 0x3f0000006a6aa820 */ /* 0x000fe20000400000 */
[----:B---3--:R-:W-:Y:S01]  /*7ed0*/  @!P5 FMUL R27, R27, R27 ;  /* 0x0000001b1b1bd220 */ /* 0x008fe20000400000 */
[----:B------:R-:W-:-:S03]  /*7ee0*/  FSETP.GEU.AND P5, PT, R111, -126, PT ;  /* 0xc2fc00006f00780b */ /* 0x000fc60003fae000 */
[----:B------:R-:W-:Y:S01]  /*7ef0*/  FADD R7, R7, R27 ;  /* 0x0000001b07077221 */ /* 0x000fe20000000000 */
[----:B------:R-:W-:Y:S01]  /*7f00*/  F2FP.BF16.F32.PACK_AB R27, R103, R27 ;  /* 0x0000001b671b723e */ /* 0x000fe200000010ff */
[----:B------:R-:W-:-:S06]  /*7f10*/  @!P3 FMUL R107, R107, 0.5 ;  /* 0x3f0000006b6bb820 */ /* 0x000fcc0000400000 */
[----:B------:R-:W1:Y:S02]  /*7f20*/  MUFU.EX2 R107, R107 ;  /* 0x0000006b006b7308 */ /* 0x000e640000000800 */
[----:B------:R-:W-:-:S06]  /*7f30*/  @!P5 FMUL R111, R111, 0.5 ;  /* 0x3f0000006f6fd820 */ /* 0x000fcc0000400000 */
[----:B------:R-:W2:Y:S01]  /*7f40*/  MUFU.EX2 R111, R111 ;  /* 0x0000006f006f7308 */ /* 0x000ea20000000800 */
[----:B-1----:R-:W-:Y:S01]  /*7f50*/  @!P3 FMUL R107, R107, R107 ;  /* 0x0000006b6b6bb220 */ /* 0x002fe20000400000 */
[----:B------:R-:W-:-:S03]  /*7f60*/  FSETP.GEU.AND P3, PT, R114, -126, PT ;  /* 0xc2fc00007200780b */ /* 0x000fc60003f6e000 */
[----:B------:R-:W-:Y:S01]  /*7f70*/  FADD R13, R13, R107 ;  /* 0x0000006b0d0d7221 */ /* 0x000fe20000000000 */
[----:B--2---:R-:W-:Y:S01]  /*7f80*/  @!P5 FMUL R111, R111, R111 ;  /* 0x0000006f6f6fd220 */ /* 0x004fe20000400000 */
[----:B------:R-:W-:-:S03]  /*7f90*/  FSETP.GEU.AND P5, PT, R118, -126, PT ;  /* 0xc2fc00007600780b */ /* 0x000fc60003fae000 */
[----:B------:R-:W-:-:S05]  /*7fa0*/  FADD R14, R14, R111 ;  /* 0x0000006f0e0e7221 */ /* 0x000fca0000000000 */
[----:B------:R-:W-:-:S05]  /*7fb0*/  @!P3 FMUL R114, R114, 0.5 ;  /* 0x3f0000007272b820 */ /* 0x000fca0000400000 */
[----:B------:R-:W-:Y:S01]  /*7fc0*/  @!P5 FMUL R118, R118, 0.5 ;  /* 0x3f0000007676d820 */ /* 0x000fe20000400000 */
[----:B------:R-:W-:Y:S02]  /*7fd0*/  WARPGROUP.DEPBAR.LE gsb0, 0x0 ;  /* 0x00008000000079c5 */ /* 0x000fe40000010000 */
[----:B------:R-:W-:-:S06]  /*7fe0*/  WARPGROUP.ARRIVE ;  /* 0x00000000000079c5 */ /* 0x000fcc0000000000 */
[----:B------:R-:W-:Y:S01]  /*7ff0*/  HGMMA.64x256x16.F32.BF16 R124, R40, gdesc[UR4].tnspB, R124, gsb0 ;  /* 0x43e00004287c7df0 */ /* 0x000fe2000800187c */
[----:B------:R-:W-:Y:S01]  /*8000*/  UIADD3 UR6, UR31, 0x2400, URZ ;  /* 0x000024001f067890 */ /* 0x000fe2000fffe03f */
[----:B------:R-:W-:Y:S01]  /*8010*/  UMOV UR7, 0x40000040 ;  /* 0x4000004000077882 */ /* 0x000fe20000000000 */
[----:B------:R-:W-:Y:S02]  /*8020*/  WARPGROUP.DEPBAR.LE gsb0, 0x0 ;  /* 0x00008000000079c5 */ /* 0x000fe40000010000 */
[----:B------:R-:W-:-:S15]  /*8030*/  WARPGROUP.ARRIVE ;  /* 0x00000000000079c5 */ /* 0x000fde0000000000 */
[----:B------:R-:W-:-:S08]  /*8040*/  NOP ;  /* 0x0000000000007918 */ /* 0x000fd00000000000 */
        /* <DEDUP_REMOVED lines=10> */
[----:B------:R-:W1:Y:S01]  /*80f0*/  MUFU.EX2 R25, R106 ;  /* 0x0000006a00197308 */ /* 0x000e620000000800 */
[----:B------:R-:W-:Y:S02]  /*8100*/  F2FP.BF16.F32.PACK_AB R24, R76, R80 ;  /* 0x000000504c18723e */ /* 0x000fe400000010ff */
[----:B------:R-:W-:-:S05]  /*8110*/  F2FP.BF16.F32.PACK_AB R26, R69, R73 ;  /* 0x00000049451a723e */ /* 0x000fca00000010ff */
[----:B------:R-:W2:Y:S01]  /*8120*/  MUFU.EX2 R27, R110 ;  /* 0x0000006e001b7308 */ /* 0x000ea20000000800 */
        /* <DEDUP_REMOVED lines=9> */
[----:B------:R-:W-:-:S05]  /*81c0*/  WARPGROUP.ARRIVE ;  /* 0x00000000000079c5 */ /* 0x000fca0000000000 */
[----:B------:R-:W-:Y:S01]  /*81d0*/  @!P4 FMUL R115, R115, 0.5 ;  /* 0x3f0000007373c820 */ /* 0x000fe20000400000 */
[----:B------:R-:W-:Y:S01]  /*81e0*/  HGMMA.64x256x16.F32.BF16 R124, R24, gdesc[UR4].tnspB, R124, gsb0 ;  /* 0x43e00004187c7df0 */ /* 0x000fe2000800187c */
[----:B------:R-:W-:Y:S01]  /*81f0*/  UIADD3 UR6, UR31, 0x2580, URZ ;  /* 0x000025801f067890 */ /* 0x000fe2000fffe03f */
[----:B------:R-:W-:-:S03]  /*8200*/  UMOV UR7, 0x40000040 ;  /* 0x4000004000077882 */ /* 0x000fc60000000000 */
[----:B------:R-:W1:Y:S02]  /*8210*/  MUFU.EX2 R115, R115 ;  /* 0x0000007300737308 */ /* 0x000e640000000800 */
[----:B-1----:R-:W-:-:S04]  /*8220*/  @!P4 FMUL R115, R115, R115 ;  /* 0x000000737373c220 */ /* 0x002fc80000400000 */
[----:B------:R-:W-:Y:S01]  /*8230*/  FADD R3, R3, R115 ;  /* 0x0000007303037221 */ /* 0x000fe20000000000 */
[----:B------:R-:W-:Y:S02]  /*8240*/  WARPGROUP.DEPBAR.LE gsb0, 0x0 ;  /* 0x00008000000079c5 */ /* 0x000fe40000010000 */
[----:B------:R-:W1:Y:S01]  /*8250*/  MUFU.EX2 R26, R117 ;  /* 0x00000075001a7308 */ /* 0x000e620000000800 */
[----:B------:R-:W-:-:S07]  /*8260*/  F2FP.BF16.F32.PACK_AB R24, R68, R72 ;  /* 0x000000484418723e */ /* 0x000fce00000010ff */
[----:B------:R-:W2:Y:S08]  /*8270*/  MUFU.EX2 R25, R114 ;  /* 0x0000007200197308 */ /* 0x000eb00000000800 */
[----:B------:R-:W3:Y:S01]  /*8280*/  MUFU.EX2 R27, R118 ;  /* 0x00000076001b7308 */ /* 0x000ee20000000800 */
[----:B-1----:R-:W-:-:S04]  /*8290*/  @!P2 FMUL R26, R26, R26 ;  /* 0x0000001a1a1aa220 */ /* 0x002fc80000400000 */
[----:B------:R-:W-:Y:S01]  /*82a0*/  FADD R15, R15, R26 ;  /* 0x0000001a0f0f7221 */ /* 0x000fe20000000000 */
[----:B------:R-:W-:Y:S01]  /*82b0*/  F2FP.BF16.F32.PACK_AB R26, R26, R64 ;  /* 0x000000401a1a723e */ /* 0x000fe200000010ff */
[----:B--2---:R-:W-:-:S04]  /*82c0*/  @!P3 FMUL R25, R25, R25 ;  /* 0x000000191919b220 */ /* 0x004fc80000400000 */
[----:B------:R-:W-:Y:S01]  /*82d0*/  FADD R5, R5, R25 ;  /* 0x0000001905057221 */ /* 0x000fe20000000000 */
[----:B------:R-:W-:Y:S01]  /*82e0*/  F2FP.BF16.F32.PACK_AB R25, R115, R25 ;  /* 0x000000197319723e */ /* 0x000fe200000010ff */
[----:B---3--:R-:W-:-:S04]  /*82f0*/  @!P5 FMUL R27, R27, R27 ;  /* 0x0000001b1b1bd220 */ /* 0x008fc80000400000 */
[----:B------:R-:W-:Y:S01]  /*8300*/  FADD R54, R54, R27 ;  /* 0x0000001b36367221 */ /* 0x000fe20000000000 */
[----:B------:R-:W-:-:S04]  /*8310*/  F2FP.BF16.F32.PACK_AB R27, R119, R27 ;  /* 0x0000001b771b723e */ /* 0x000fc800000010ff */
[----:B------:R-:W-:-:S06]  /*8320*/  WARPGROUP.ARRIVE ;  /* 0x00000000000079c5 */ /* 0x000fcc0000000000 */
[----:B------:R-:W-:Y:S03]  /*8330*/  HGMMA.64x256x16.F32.BF16 R124, R24, gdesc[UR4].tnspB, R124, gsb0 ;  /* 0x43e00004187c7df0 */ /* 0x000fe6000800187c */
[----:B------:R-:W-:Y:S02]  /*8340*/  WARPGROUP.DEPBAR.LE gsb0, 0x0 ;  /* 0x00008000000079c5 */ /* 0x000fe40000010000 */
[----:B------:R-:W-:Y:S04]  /*8350*/  STL.64 [R1], R124 ;  /* 0x0000007c01007387 */ /* 0x000fe80000100a00 */
        /* <DEDUP_REMOVED lines=63> */
[----:B-1----:R-:W2:Y:S04]  /*8750*/  LDL.LU R214, [R1+0x600] ;  /* 0x0006000001d67983 */ /* 0x002ea80000300800 */
[----:B------:R-:W3:Y:S04]  /*8760*/  LDL.LU.64 R212, [R1+0x5f8] ;  /* 0x0005f80001d47983 */ /* 0x000ee80000300a00 */
        /* <DEDUP_REMOVED lines=11> */
[----:B------:R-:W4:Y:S04]  /*8820*/  LDL.LU R186, [R1+0x5a0] ;  /* 0x0005a00001ba7983 */ /* 0x000f280000300800 */
[----:B------:R-:W4:Y:S04]  /*8830*/  LDL.LU.64 R184, [R1+0x598] ;  /* 0x0005980001b87983 */ /* 0x000f280000300a00 */
[----:B------:R-:W4:Y:S04]  /*8840*/  LDL.LU R183, [R1+0x590] ;  /* 0x0005900001b77983 */ /* 0x000f280000300800 */
[----:B------:R-:W4:Y:S04]  /*8850*/  LDL.LU.64 R150, [R1+0x588] ;  /* 0x0005880001967983 */ /* 0x000f280000300a00 */
[----:B------:R-:W4:Y:S04]  /*8860*/  LDL.LU R149, [R1+0x580] ;  /* 0x0005800001957983 */ /* 0x000f280000300800 */
        /* <DEDUP_REMOVED lines=8> */
[----:B--2---:R-:W-:Y:S04]  /*88f0*/  STL [R1+0x538], R214 ;  /* 0x000538d601007387 */ /* 0x004fe80000100800 */
[----:B---3--:R-:W-:Y:S04]  /*8900*/  STL.64 [R1+0x530], R212 ;  /* 0x000530d401007387 */ /* 0x008fe80000100a00 */
[----:B----4-:R-:W-:Y:S04]  /*8910*/  STL.64 [R1+0x528], R210 ;  /* 0x000528d201007387 */ /* 0x010fe80000100a00 */
        /* <DEDUP_REMOVED lines=17> */
[----:B------:R-:W-:Y:S04]  /*8a30*/  STL.64 [R1+0x4a0], R138 ;  /* 0x0004a08a01007387 */ /* 0x000fe80000100a00 */
[----:B------:R-:W-:Y:S04]  /*8a40*/  STL.64 [R1+0x498], R134 ;  /* 0x0004988601007387 */ /* 0x000fe80000100a00 */
[----:B------:R-:W-:Y:S04]  /*8a50*/  STL [R1+0x490], R133 ;  /* 0x0004908501007387 */ /* 0x000fe80000100800 */
[----:B------:R-:W-:Y:S04]  /*8a60*/  STL.64 [R1+0x488], R130 ;  /* 0x0004888201007387 */ /* 0x000fe80000100a00 */
[----:B------:R-:W-:Y:S01]  /*8a70*/  STL [R1+0x480], R116 ;  /* 0x0004807401007387 */ /* 0x000fe20000100800 */
[----:B------:R-:W-:-:S02]  /*8a80*/  FSETP.GEU.AND P4, PT, R126, -126, PT ;  /* 0xc2fc00007e00780b */ /* 0x000fc40003f8e000 */
[----:B------:R-:W-:Y:S01]  /*8a90*/  FSETP.GEU.AND P5, PT, R127, -126, PT ;  /* 0xc2fc00007f00780b */ /* 0x000fe20003fae000 */
[----:B------:R-:W-:Y:S01]  /*8aa0*/  STL.64 [R1+0x478], R112 ;  /* 0x0004787001007387 */ /* 0x000fe20000100a00 */
[----:B------:R-:W-:Y:S02]  /*8ab0*/  FSETP.GEU.AND P2, PT, R122, -126, PT ;  /* 0xc2fc00007a00780b */ /* 0x000fe40003f4e000 */
[----:B------:R-:W-:Y:S01]  /*8ac0*/  FSETP.GEU.AND P3, PT, R123, -126, PT ;  /* 0xc2fc00007b00780b */ /* 0x000fe20003f6e000 */
[----:B------:R-:W-:Y:S04]  /*8ad0*/  STL.64 [R1+0x470], R108 ;  /* 0x0004706c01007387 */ /* 0x000fe80000100a00 */
[----:B------:R-:W-:Y:S02]  /*8ae0*/  STL.64 [R1+0x468], R104 ;  /* 0x0004686801007387 */ /* 0x000fe40000100a00 */
[----:B------:R-:W-:-:S02]  /*8af0*/  @!P4 FMUL R126, R126, 0.5 ;  /* 0x3f0000007e7ec820 */ /* 0x000fc40000400000 */
[----:B------:R-:W-:Y:S01]  /*8b00*/  STL [R1+0x460], R100 ;  /* 0x0004606401007387 */ /* 0x000fe20000100800 */
[----:B------:R-:W-:Y:S01]  /*8b10*/  @!P5 FMUL R127, R127, 0.5 ;  /* 0x3f0000007f7fd820 */ /* 0x000fe20000400000 */
[----:B------:R-:W-:Y:S01]  /*8b20*/  @!P2 FMUL R122, R122, 0.5 ;  /* 0x3f0000007a7aa820 */ /* 0x000fe20000400000 */
[----:B------:R-:W-:Y:S01]  /*8b30*/  MUFU.EX2 R27, R126 ;  /* 0x0000007e001b7308 */ /* 0x000fe20000000800 */
[----:B------:R-:W-:Y:S01]  /*8b40*/  STL.64 [R1+0x458], R96 ;  /* 0x0004586001007387 */ /* 0x000fe20000100a00 */
[----:B------:R-:W-:-:S03]  /*8b50*/  @!P3 FMUL R123, R123, 0.5 ;  /* 0x3f0000007b7bb820 */ /* 0x000fc60000400000 */
[----:B------:R-:W-:Y:S03]  /*8b60*/  STL.64 [R1+0x450], R94 ;  /* 0x0004505e01007387 */ /* 0x000fe60000100a00 */
[----:B------:R-:W1:Y:S01]  /*8b70*/  MUFU.EX2 R25, R122 ;  /* 0x0000007a00197308 */ /* 0x000e620000000800 */
[----:B------:R-:W-:Y:S04]  /*8b80*/  STL.64 [R1+0x448], R92 ;  /* 0x0004485c01007387 */ /* 0x000fe80000100a00 */
[----:B------:R-:W-:Y:S03]  /*8b90*/  STL.64 [R1+0x440], R90 ;  /* 0x0004405a01007387 */ /* 0x000fe60000100a00 */
[----:B------:R2:W3:Y:S01]  /*8ba0*/  MUFU.EX2 R28, R123 ;  /* 0x0000007b001c7308 */ /* 0x0004e20000000800 */
[----:B------:R4:W-:Y:S07]  /*8bb0*/  STL.64 [R1+0x438], R88 ;  /* 0x0004385801007387 */ /* 0x0009ee0000100a00 */
[----:B------:R1:W3:Y:S01]  /*8bc0*/  MUFU.EX2 R30, R127 ;  /* 0x0000007f001e7308 */ /* 0x0002e20000000800 */
[----:B----4-:R-:W4:Y:S04]  /*8bd0*/  LDL.LU.64 R88, [R1] ;  /* 0x0000000001587983 */ /* 0x010f280000300a00 */
        /* <DEDUP_REMOVED lines=16> */
[----:B--2---:R-:W4:Y:S04]  /*8ce0*/  LDL.LU.64 R122, [R1+0x88] ;  /* 0x00008800017a7983 */ /* 0x004f280000300a00 */
[----:B------:R-:W4:Y:S04]  /*8cf0*/  LDL.LU.64 R124, [R1+0x90] ;  /* 0x00009000017c7983 */ /* 0x000f280000300a00 */
[----:B-1----:R-:W4:Y:S04]  /*8d00*/  LDL.LU.64 R126, [R1+0x98] ;  /* 0x00009800017e7983 */ /* 0x002f280000300a00 */
        /* <DEDUP_REMOVED lines=43> */
[----:B------:R-:W4:Y:S01]  /*8fc0*/  LDL.LU.64 R214, [R1+0x1f8] ;  /* 0x0001f80001d67983 */ /* 0x000f220000300a00 */
[----:B------:R-:W-:Y:S01]  /*8fd0*/  @!P2 FMUL R25, R25, R25 ;  /* 0x000000191919a220 */ /* 0x000fe20000400000 */
[----:B---3--:R-:W-:Y:S01]  /*8fe0*/  @!P3 FMUL R28, R28, R28 ;  /* 0x0000001c1c1cb220 */ /* 0x008fe20000400000 */
[----:B------:R-:W-:Y:S01]  /*8ff0*/  @!P4 FMUL R27, R27, R27 ;  /* 0x0000001b1b1bc220 */ /* 0x000fe20000400000 */
[----:B------:R-:W-:Y:S01]  /*9000*/  @!P5 FMUL R30, R30, R30 ;  /* 0x0000001e1e1ed220 */ /* 0x000fe20000400000 */
[----:B------:R-:W-:Y:S01]  /*9010*/  FADD R58, R58, R25 ;  /* 0x000000193a3a7221 */ /* 0x000fe20000000000 */
[----:B------:R-:W-:Y:S01]  /*9020*/  F2FP.BF16.F32.PACK_AB R24, R61, R65 ;  /* 0x000000413d18723e */ /* 0x000fe200000010ff */
[----:B------:R-:W-:Y:S01]  /*9030*/  FADD R62, R62, R27 ;  /* 0x0000001b3e3e7221 */ /* 0x000fe20000000000 */
[----:B------:R-:W-:Y:S01]  /*9040*/  F2FP.BF16.F32.PACK_AB R26, R56, R60 ;  /* 0x0000003c381a723e */ /* 0x000fe200000010ff */
[----:B------:R-:W-:Y:S01]  /*9050*/  UIADD3 UR6, UR31, 0x2600, URZ ;  /* 0x000026001f067890 */ /* 0x000fe2000fffe03f */
[----:B------:R-:W-:Y:S01]  /*9060*/  F2FP.BF16.F32.PACK_AB R25, R28, R25 ;  /* 0x000000191c19723e */ /* 0x000fe200000010ff */
[----:B------:R-:W-:Y:S01]  /*9070*/  UMOV UR7, 0x40000040 ;  /* 0x4000004000077882 */ /* 0x000fe20000000000 */
[----:B------:R-:W-:Y:S01]  /*9080*/  F2FP.BF16.F32.PACK_AB R27, R30, R27 ;  /* 0x0000001b1e1b723e */ /* 0x000fe200000010ff */
[----:B------:R-:W-:Y:S01]  /*9090*/  FADD R59, R59, R28 ;  /* 0x0000001c3b3b7221 */ /* 0x000fe20000000000 */
[----:B------:R-:W-:-:S02]  /*90a0*/  FADD R63, R63, R30 ;  /* 0x0000001e3f3f7221 */ /* 0x000fc40000000000 */
[----:B----4-:R-:W-:-:S06]  /*90b0*/  WARPGROUP.ARRIVE ;  /* 0x00000000000079c5 */ /* 0x010fcc0000000000 */
[----:B------:R-:W-:Y:S03]  /*90c0*/  HGMMA.64x256x16.F32.BF16 R88, R24, gdesc[UR4].tnspB, R88, gsb0 ;  /* 0x43e0000418587df0 */ /* 0x000fe60008001858 */
[----:B------:R-:W-:Y:S02]  /*90d0*/  WARPGROUP.DEPBAR.LE gsb0, 0x0 ;  /* 0x00008000000079c5 */ /* 0x000fe40000010000 */
[----:B------:R-:W-:Y:S01]  /*90e0*/  STL [R1+0x6c], R115 ;  /* 0x00006c7301007387 */ /* 0x000fe20000100800 */
[----:B------:R-:W-:Y:S01]  /*90f0*/  IMAD.MOV.U32 R218, RZ, RZ, R112 ;  /* 0x000000ffffda7224 */ /* 0x000fe200078e0070 */
[----:B------:R-:W-:Y:S01]  /*9100*/  MOV R217, R113 ;  /* 0x0000007100d97202 */ /* 0x000fe20000000f00 */
[----:B------:R-:W-:Y:S01]  /*9110*/  IMAD.MOV.U32 R221, RZ, RZ, R109 ;  /* 0x000000ffffdd7224 */ /* 0x000fe200078e006d */
[----:B------:R-:W-:Y:S01]  /*9120*/  STL.64 [R1+0x70], R116 ;  /* 0x0000707401007387 */ /* 0x000fe20000100a00 */
[----:B------:R-:W-:Y:S01]  /*9130*/  MOV R222, R108 ;  /* 0x0000006c00de7202 */ /* 0x000fe20000000f00 */
[----:B------:R-:W-:Y:S01]  /*9140*/  IMAD.MOV.U32 R84, RZ, RZ, R100 ;  /* 0x000000ffff547224 */ /* 0x000fe200078e0064 */
[----:B------:R-:W-:Y:S01]  /*9150*/  MOV R226, R104 ;  /* 0x0000006800e27202 */ /* 0x000fe20000000f00 */
[----:B------:R-:W-:Y:S01]  /*9160*/  STL.64 [R1+0x78], R118 ;  /* 0x0000787601007387 */ /* 0x000fe20000100a00 */
[----:B------:R-:W-:Y:S01]  /*9170*/  MOV R225, R105 ;  /* 0x0000006900e17202 */ /* 0x000fe20000000f00 */
[----:B------:R-:W-:Y:S01]  /*9180*/  IMAD.MOV.U32 R81, RZ, RZ, R97 ;  /* 0x000000ffff517224 */ /* 0x000fe200078e0061 */
[----:B------:R-:W-:Y:S01]  /*9190*/  MOV R80, R96 ;  /* 0x0000006000507202 */ /* 0x000fe20000000f00 */
[----:B------:R-:W-:Y:S01]  /*91a0*/  STL.64 [R1+0x80], R120 ;  /* 0x0000807801007387 */ /* 0x000fe20000100a00 */
        /* <DEDUP_REMOVED lines=16> */
[----:B------:R-:W-:-:S02]  /*92b0*/  MOV R228, R102 ;  /* 0x0000006600e47202 */ /* 0x000fc40000000f00 */
[----:B------:R-:W-:Y:S01]  /*92c0*/  MOV R223, R107 ;  /* 0x0000006b00df7202 */ /* 0x000fe20000000f00 */
[----:B------:R-:W-:Y:S01]  /*92d0*/  STL.64 [R1+0xa8], R130 ;  /* 0x0000a88201007387 */ /* 0x000fe20000100a00 */
[----:B------:R-:W-:Y:S02]  /*92e0*/  MOV R220, R110 ;  /* 0x0000006e00dc7202 */ /* 0x000fe40000000f00 */
[----:B------:R-:W-:Y:S01]  /*92f0*/  MOV R219, R111 ;  /* 0x0000006f00db7202 */ /* 0x000fe20000000f00 */
[----:B------:R-:W-:Y:S01]  /*9300*/  STL.64 [R1+0xb0], R132 ;  /* 0x0000b08401007387 */ /* 0x000fe20000100a00 */
[----:B------:R-:W-:Y:S02]  /*9310*/  MOV R230, R98 ;  /* 0x0000006200e67202 */ /* 0x000fe40000000f00 */
[----:B------:R-:W-:Y:S01]  /*9320*/  MOV R98, R114 ;  /* 0x0000007200627202 */ /* 0x000fe20000000f00 */
        /* <DEDUP_REMOVED lines=49> */
[----:B------:R-:W2:Y:S04]  /*9640*/  LDL.LU.64 R198, [R1+0x4f8] ;  /* 0x0004f80001c67983 */ /* 0x000ea80000300a00 */
[----:B------:R-:W3:Y:S04]  /*9650*/  LDL.LU.64 R196, [R1+0x4f0] ;  /* 0x0004f00001c47983 */ /* 0x000ee80000300a00 */
        /* <DEDUP_REMOVED lines=11> */
[----:B------:R-:W3:Y:S04]  /*9710*/  LDL.LU.64 R134, [R1+0x498] ;  /* 0x0004980001867983 */ /* 0x000ee80000300a00 */
[----:B------:R-:W2:Y:S04]  /*9720*/  LDL.LU R133, [R1+0x490] ;  /* 0x0004900001857983 */ /* 0x000ea80000300800 */
[----:B------:R-:W4:Y:S04]  /*9730*/  LDL.LU.64 R130, [R1+0x488] ;  /* 0x0004880001827983 */ /* 0x000f280000300a00 */
[----:B------:R-:W3:Y:S04]  /*9740*/  LDL.LU R116, [R1+0x480] ;  /* 0x0004800001747983 */ /* 0x000ee80000300800 */
[----:B------:R-:W3:Y:S04]  /*9750*/  LDL.LU.64 R112, [R1+0x478] ;  /* 0x0004780001707983 */ /* 0x000ee80000300a00 */
[----:B------:R-:W3:Y:S04]  /*9760*/  LDL.LU.64 R108, [R1+0x470] ;  /* 0x00047000016c7983 */ /* 0x000ee80000300a00 */
[----:B------:R-:W3:Y:S04]  /*9770*/  LDL.LU.64 R104, [R1+0x468] ;  /* 0x0004680001687983 */ /* 0x000ee80000300a00 */
[----:B------:R-:W3:Y:S04]  /*9780*/  LDL.LU R100, [R1+0x460] ;  /* 0x0004600001647983 */ /* 0x000ee80000300800 */
[----:B------:R-:W3:Y:S04]  /*9790*/  LDL.LU.64 R96, [R1+0x458] ;  /* 0x0004580001607983 */ /* 0x000ee80000300a00 */
[----:B------:R-:W3:Y:S04]  /*97a0*/  LDL.LU.64 R94, [R1+0x450] ;  /* 0x00045000015e7983 */ /* 0x000ee80000300a00 */
[----:B------:R-:W3:Y:S04]  /*97b0*/  LDL.LU.64 R92, [R1+0x448] ;  /* 0x00044800015c7983 */ /* 0x000ee80000300a00 */
[----:B------:R-:W3:Y:S04]  /*97c0*/  LDL.LU.64 R90, [R1+0x440] ;  /* 0x00044000015a7983 */ /* 0x000ee80000300a00 */
[----:B------:R-:W3:Y:S04]  /*97d0*/  LDL.LU.64 R88, [R1+0x438] ;  /* 0x0004380001587983 */ /* 0x000ee80000300a00 */
[----:B------:R-:W3:Y:S04]  /*97e0*/  LDL.LU R99, [R1+0x6c] ;  /* 0x00006c0001637983 */ /* 0x000ee80000300800 */
        /* <DEDUP_REMOVED lines=99> */
[----:B------:R-:W3:Y:S01]  /*9e20*/  LDL.LU R6, [R1+0x1fc] ;  /* 0x0001fc0001067983 */ /* 0x000ee20000300800 */
[----:B--2---:R-:W-:Y:S01]  /*9e30*/  FSETP.GEU.AND P2, PT, R133, -126, PT ;  /* 0xc2fc00008500780b */ /* 0x004fe20003f4e000 */
[----:B------:R-:W-:Y:S01]  /*9e40*/  UIADD3 UR6, UR31, 0x2680, URZ ;  /* 0x000026801f067890 */ /* 0x000fe2000fffe03f */
[----:B----4-:R-:W-:Y:S01]  /*9e50*/  FSETP.GEU.AND P3, PT, R130, -126, PT ;  /* 0xc2fc00008200780b */ /* 0x010fe20003f6e000 */
[----:B------:R-:W-:Y:S01]  /*9e60*/  STL.64 [R1+0x430], R198 ;  /* 0x000430c601007387 */ /* 0x000fe20000100a00 */
[----:B------:R-:W-:Y:S01]  /*9e70*/  FSETP.GEU.AND P4, PT, R131, -126, PT ;  /* 0xc2fc00008300780b */ /* 0x000fe20003f8e000 */
[----:B------:R-:W-:Y:S01]  /*9e80*/  UMOV UR7, 0x40000040 ;  /* 0x4000004000077882 */ /* 0x000fe20000000000 */
[----:B---3--:R-:W-:Y:S01]  /*9e90*/  FSETP.GEU.AND P5, PT, R134, -126, PT ;  /* 0xc2fc00008600780b */ /* 0x008fe20003fae000 */
[----:B------:R-:W-:Y:S01]  /*9ea0*/  STL.64 [R1+0x428], R196 ;  /* 0x000428c401007387 */ /* 0x000fe20000100a00 */
[----:B------:R-:W-:-:S03]  /*9eb0*/  FSETP.GEU.AND P6, PT, R135, -126, PT ;  /* 0xc2fc00008700780b */ /* 0x000fc60003fce000 */
[----:B------:R-:W-:Y:S02]  /*9ec0*/  STL.64 [R1+0x420], R194 ;  /* 0x000420c201007387 */ /* 0x000fe40000100a00 */
[----:B------:R-:W-:Y:S02]  /*9ed0*/  @!P2 FMUL R133, R133, 0.5 ;  /* 0x3f0000008585a820 */ /* 0x000fe40000400000 */
[----:B------:R-:W-:Y:S01]  /*9ee0*/  @!P3 FMUL R130, R130, 0.5 ;  /* 0x3f0000008282b820 */ /* 0x000fe20000400000 */
[----:B------:R-:W-:Y:S01]  /*9ef0*/  STL [R1+0x418], R191 ;  /* 0x000418bf01007387 */ /* 0x000fe20000100800 */
[----:B------:R-:W-:Y:S01]  /*9f00*/  @!P4 FMUL R131, R131, 0.5 ;  /* 0x3f0000008383c820 */ /* 0x000fe20000400000 */
[----:B------:R-:W1:Y:S01]  /*9f10*/  MUFU.EX2 R26, R133 ;  /* 0x00000085001a7308 */ /* 0x000e620000000800 */
[----:B------:R-:W-:Y:S01]  /*9f20*/  @!P5 FMUL R134, R134, 0.5 ;  /* 0x3f0000008686d820 */ /* 0x000fe20000400000 */
[----:B------:R-:W-:Y:S01]  /*9f30*/  STL [R1+0x414], R188 ;  /* 0x000414bc01007387 */ /* 0x000fe20000100800 */
[----:B------:R-:W-:-:S03]  /*9f40*/  @!P6 FMUL R135, R135, 0.5 ;  /* 0x3f0000008787e820 */ /* 0x000fc60000400000 */
[----:B------:R-:W-:Y:S02]  /*9f50*/  STL [R1+0x410], R186 ;  /* 0x000410ba01007387 */ /* 0x000fe40000100800 */
[----:B------:R2:W3:Y:S02]  /*9f60*/  MUFU.EX2 R25, R130 ;  /* 0x0000008200197308 */ /* 0x0004e40000000800 */
[----:B------:R-:W-:Y:S04]  /*9f70*/  STL.64 [R1+0x408], R184 ;  /* 0x000408b801007387 */ /* 0x000fe80000100a00 */
[----:B------:R-:W-:Y:S02]  /*9f80*/  STL [R1+0x400], R183 ;  /* 0x000400b701007387 */ /* 0x000fe40000100800 */
[----:B------:R4:W4:Y:S01]  /*9f90*/  MUFU.EX2 R30, R131 ;  /* 0x00000083001e7308 */ /* 0x0009220000000800 */
[----:B-1----:R-:W-:Y:S01]  /*9fa0*/  @!P2 FMUL R26, R26, R26 ;  /* 0x0000001a1a1aa220 */ /* 0x002fe20000400000 */
[----:B------:R-:W-:Y:S01]  /*9fb0*/  STL.64 [R1+0x3f8], R150 ;  /* 0x0003f89601007387 */ /* 0x000fe20000100a00 */
[----:B--2---:R-:W-:-:S02]  /*9fc0*/  MOV R130, R181 ;  /* 0x000000b500827202 */ /* 0x004fc40000000f00 */
[----:B------:R-:W-:Y:S01]  /*9fd0*/  MOV R133, R179 ;  /* 0x000000b300857202 */ /* 0x000fe20000000f00 */
[----:B------:R-:W-:Y:S01]  /*9fe0*/  STL [R1+0x3f0], R149 ;  /* 0x0003f09501007387 */ /* 0x000fe20000100800 */
[----:B------:R-:W-:Y:S01]  /*9ff0*/  FADD R16, R16, R26 ;  /* 0x0000001a10107221 */ /* 0x000fe20000000000 */
[----:B------:R1:W2:Y:S01]  /*a000*/  MUFU.EX2 R27, R134 ;  /* 0x00000086001b7308 */ /* 0x0002a20000000800 */
[----:B---3--:R-:W-:Y:S01]  /*a010*/  @!P3 FMUL R25, R25, R25 ;  /* 0x000000191919b220 */ /* 0x008fe20000400000 */
[----:B------:R-:W-:Y:S01]  /*a020*/  STL.64 [R1+0x3e8], R146 ;  /* 0x0003e89201007387 */ /* 0x000fe20000100a00 */
[----:B----4-:R-:W-:Y:S01]  /*a030*/  IMAD.MOV.U32 R131, RZ, RZ, R180 ;  /* 0x000000ffff837224 */ /* 0x010fe200078e00b4 */
[----:B------:R-:W-:Y:S01]  /*a040*/  F2FP.BF16.F32.PACK_AB R26, R26, R23 ;  /* 0x000000171a1a723e */ /* 0x000fe200000010ff */
[----:B------:R-:W-:Y:S01]  /*a050*/  FADD R23, R66, R25 ;  /* 0x0000001942177221 */ /* 0x000fe20000000000 */
[----:B------:R-:W-:Y:S02]  /*a060*/  STL.64 [R1+0x3e0], R142 ;  /* 0x0003e08e01007387 */ /* 0x000fe40000100a00 */
[----:B------:R3:W4:Y:S01]  /*a070*/  MUFU.EX2 R32, R135 ;  /* 0x0000008700207308 */ /* 0x0007220000000800 */
[----:B------:R-:W-:Y:S01]  /*a080*/  @!P4 FMUL R30, R30, R30 ;  /* 0x0000001e1e1ec220 */ /* 0x000fe20000400000 */
[----:B------:R4:W-:Y:S01]  /*a090*/  STL.64 [R1+0x3d8], R138 ;  /* 0x0003d88a01007387 */ /* 0x0009e20000100a00 */
[----:B-1----:R-:W-:-:S03]  /*a0a0*/  MOV R134, R178 ;  /* 0x000000b200867202 */ /* 0x002fc60000000f00 */
[----:B------:R1:W-:Y:S01]  /*a0b0*/  STL [R1+0x3d0], R116 ;  /* 0x0003d07401007387 */ /* 0x0003e20000100800 */
[----:B------:R-:W-:Y:S01]  /*a0c0*/  F2FP.BF16.F32.PACK_AB R25, R30, R25 ;  /* 0x000000191e19723e */ /* 0x000fe200000010ff */
[----:B--2---:R-:W-:Y:S02]  /*a0d0*/  @!P5 FMUL R27, R27, R27 ;  /* 0x0000001b1b1bd220 */ /* 0x004fe40000400000 */
[----:B------:R2:W-:Y:S01]  /*a0e0*/  STL.64 [R1+0x3c8], R112 ;  /* 0x0003c87001007387 */ /* 0x0005e20000100a00 */
[----:B---3--:R-:W-:Y:S02]  /*a0f0*/  IMAD.MOV.U32 R135, RZ, RZ, R177 ;  /* 0x000000ffff877224 */ /* 0x008fe400078e00b1 */
[----:B------:R-:W-:Y:S01]  /*a100*/  FADD R70, R70, R27 ;  /* 0x0000001b46467221 */ /* 0x000fe20000000000 */
[----:B------:R3:W-:Y:S01]  /*a110*/  STL.64 [R1+0x3c0], R108 ;  /* 0x0003c06c01007387 */ /* 0x0007e20000100a00 */
[----:B----4-:R-:W-:Y:S01]  /*a120*/  MOV R138, R176 ;  /* 0x000000b0008a7202 */ /* 0x010fe20000000f00 */
[----:B------:R-:W-:-:S02]  /*a130*/  @!P6 FMUL R32, R32, R32 ;  /* 0x000000202020e220 */ /* 0x000fc40000400000 */
[----:B------:R4:W-:Y:S01]  /*a140*/  STL.64 [R1+0x3b8], R104 ;  /* 0x0003b86801007387 */ /* 0x0009e20000100a00 */
[----:B-1----:R-:W-:Y:S02]  /*a150*/  MOV R116, R182 ;  /* 0x000000b600747202 */ /* 0x002fe40000000f00 */
[----:B------:R-:W-:Y:S01]  /*a160*/  MOV R139, R175 ;  /* 0x000000af008b7202 */ /* 0x000fe20000000f00 */
[----:B------:R1:W-:Y:S01]  /*a170*/  STL [R1+0x3b0], R100 ;  /* 0x0003b06401007387 */ /* 0x0003e20000100800 */
[----:B--2---:R-:W-:Y:S01]  /*a180*/  MOV R112, R189 ;  /* 0x000000bd00707202 */ /* 0x004fe20000000f00 */
[----:B------:R-:W-:Y:S01]  /*a190*/  IMAD.MOV.U32 R113, RZ, RZ, R187 ;  /* 0x000000ffff717224 */ /* 0x000fe200078e00bb */
[----:B------:R-:W-:Y:S01]  /*a1a0*/  MOV R143, R173 ;  /* 0x000000ad008f7202 */ /* 0x000fe20000000f00 */
[----:B------:R2:W-:Y:S01]  /*a1b0*/  STL.64 [R1+0x3a8], R96 ;  /* 0x0003a86001007387 */ /* 0x0005e20000100a00 */
[----:B---3--:R-:W-:Y:S01]  /*a1c0*/  IMAD.MOV.U32 R108, RZ, RZ, R192 ;  /* 0x000000ffff6c7224 */ /* 0x008fe200078e00c0 */
[----:B------:R-:W-:Y:S01]  /*a1d0*/  MOV R109, R190 ;  /* 0x000000be006d7202 */ /* 0x000fe20000000f00 */
[----:B------:R-:W-:Y:S01]  /*a1e0*/  IMAD.MOV.U32 R142, RZ, RZ, R174 ;  /* 0x000000ffff8e7224 */ /* 0x000fe200078e00ae */
[----:B------:R3:W-:Y:S01]  /*a1f0*/  STL.64 [R1+0x3a0], R94 ;  /* 0x0003a05e01007387 */ /* 0x0007e20000100a00 */
[----:B----4-:R-:W-:Y:S01]  /*a200*/  MOV R105, R193 ;  /* 0x000000c100697202 */ /* 0x010fe20000000f00 */
[----:B-1----:R-:W-:Y:S01]  /*a210*/  IMAD.MOV.U32 R100, RZ, RZ, R216 ;  /* 0x000000ffff647224 */ /* 0x002fe200078e00d8 */
[----:B------:R-:W-:Y:S01]  /*a220*/  MOV R104, R215 ;  /* 0x000000d700687202 */ /* 0x000fe20000000f00 */
[----:B------:R1:W-:Y:S01]  /*a230*/  STL.64 [R1+0x398], R92 ;  /* 0x0003985c01007387 */ /* 0x0003e20000100a00 */
[----:B------:R-:W-:Y:S01]  /*a240*/  F2FP.BF16.F32.PACK_AB R27, R32, R27 ;  /* 0x0000001b201b723e */ /* 0x000fe200000010ff */
[----:B------:R-:W-:Y:S01]  /*a250*/  FADD R71, R71, R32 ;  /* 0x0000002047477221 */ /* 0x000fe20000000000 */
[----:B------:R-:W-:Y:S01]  /*a260*/  MOV R146, R172 ;  /* 0x000000ac00927202 */ /* 0x000fe20000000f00 */
[----:B------:R-:W-:Y:S01]  /*a270*/  STL.64 [R1+0x390], R90 ;  /* 0x0003905a01007387 */ /* 0x000fe20000100a00 */
[----:B--2---:R-:W-:Y:S01]  /*a280*/  MOV R96, R218 ;  /* 0x000000da00607202 */ /* 0x004fe20000000f00 */
[----:B------:R-:W-:-:S02]  /*a290*/  IMAD.MOV.U32 R147, RZ, RZ, R171 ;  /* 0x000000ffff937224 */ /* 0x000fc400078e00ab */
[----:B------:R2:W-:Y:S01]  /*a2a0*/  STL.64 [R1+0x388], R88 ;  /* 0x0003885801007387 */ /* 0x0005e20000100a00 */
[----:B---3--:R-:W-:Y:S01]  /*a2b0*/  MOV R94, R220 ;  /* 0x000000dc005e7202 */ /* 0x008fe20000000f00 */
[----:B------:R-:W-:Y:S01]  /*a2c0*/  IMAD.MOV.U32 R95, RZ, RZ, R219 ;  /* 0x000000ffff5f7224 */ /* 0x000fe200078e00db */
[----:B------:R-:W-:Y:S01]  /*a2d0*/  MOV R97, R217 ;  /* 0x000000d900617202 */ /* 0x000fe20000000f00 */
[----:B------:R3:W-:Y:S01]  /*a2e0*/  STL.64 [R1+0x380], R86 ;  /* 0x0003805601007387 */ /* 0x0007e20000100a00 */
[----:B-1----:R-:W-:Y:S01]  /*a2f0*/  IMAD.MOV.U32 R92, RZ, RZ, R222 ;  /* 0x000000ffff5c7224 */ /* 0x002fe200078e00de */
[----:B------:R-:W-:Y:S02]  /*a300*/  MOV R93, R221 ;  /* 0x000000dd005d7202 */ /* 0x000fe40000000f00 */
[----:B------:R1:W-:Y:S01]  /*a310*/  STL.64 [R1+0x378], R82 ;  /* 0x0003785201007387 */ /* 0x0003e20000100a00 */
[----:B------:R-:W-:Y:S02]  /*a320*/  MOV R149, R170 ;  /* 0x000000aa00957202 */ /* 0x000fe40000000f00 */
[----:B------:R-:W-:Y:S01]  /*a330*/  MOV R150, R169 ;  /* 0x000000a900967202 */ /* 0x000fe20000000f00 */
[----:B------:R4:W-:Y:S01]  /*a340*/  STL.64 [R1+0x370], R78 ;  /* 0x0003704e01007387 */ /* 0x0009e20000100a00 */
[----:B--2---:R-:W-:Y:S01]  /*a350*/  MOV R88, R226 ;  /* 0x000000e200587202 */ /* 0x004fe20000000f00 */
[----:B------:R-:W-:Y:S01]  /*a360*/  IMAD.MOV.U32 R89, RZ, RZ, R225 ;  /* 0x000000ffff597224 */ /* 0x000fe200078e00e1 */
[----:B------:R-:W-:Y:S01]  /*a370*/  MOV R90, R224 ;  /* 0x000000e0005a7202 */ /* 0x000fe20000000f00 */
[----:B------:R2:W-:Y:S01]  /*a380*/  STL.64 [R1+0x368], R74 ;  /* 0x0003684a01007387 */ /* 0x0005e20000100a00 */
[----:B------:R-:W-:Y:S01]  /*a390*/  IMAD.MOV.U32 R151, RZ, RZ, R168 ;  /* 0x000000ffff977224 */ /* 0x000fe200078e00a8 */
[----:B---3--:R-:W-:Y:S01]  /*a3a0*/  MOV R87, R227 ;  /* 0x000000e300577202 */ /* 0x008fe20000000f00 */
[----:B------:R-:W-:Y:S01]  /*a3b0*/  IMAD.MOV.U32 R86, RZ, RZ, R228 ;  /* 0x000000ffff567224 */ /* 0x000fe200078e00e4 */
[----:B-1----:R-:W-:-:S02]  /*a3c0*/  MOV R82, R230 ;  /* 0x000000e600527202 */ /* 0x002fc40000000f00 */
[----:B------:R-:W-:Y:S02]  /*a3d0*/  MOV R83, R229 ;  /* 0x000000e500537202 */ /* 0x000fe40000000f00 */
[----:B----4-:R-:W-:Y:S01]  /*a3e0*/  MOV R78, R232 ;  /* 0x000000e8004e7202 */ /* 0x010fe20000000f00 */
[----:B------:R-:W-:Y:S01]  /*a3f0*/  IMAD.MOV.U32 R79, RZ, RZ, R231 ;  /* 0x000000ffff4f7224 */ /* 0x000fe200078e00e7 */
[----:B------:R-:W-:Y:S01]  /*a400*/  MOV R91, R223 ;  /* 0x000000df005b7202 */ /* 0x000fe20000000f00 */
[----:B--2---:R-:W-:Y:S01]  /*a410*/  IMAD.MOV.U32 R74, RZ, RZ, R234 ;  /* 0x000000ffff4a7224 */ /* 0x004fe200078e00ea */
[----:B------:R-:W-:Y:S02]  /*a420*/  MOV R75, R233 ;  /* 0x000000e9004b7202 */ /* 0x000fe40000000f00 */
[----:B------:R-:W-:Y:S02]  /*a430*/  MOV R168, R69 ;  /* 0x0000004500a87202 */ /* 0x000fe40000000f00 */
[----:B------:R-:W-:Y:S01]  /*a440*/  MOV R169, R68 ;  /* 0x0000004400a97202 */ /* 0x000fe20000000f00 */
[----:B------:R-:W-:Y:S01]  /*a450*/  IMAD.MOV.U32 R170, RZ, RZ, R65 ;  /* 0x000000ffffaa7224 */ /* 0x000fe200078e0041 */
[----:B------:R-:W-:-:S02]  /*a460*/  MOV R171, R64 ;  /* 0x0000004000ab7202 */ /* 0x000fc40000000f00 */
[----:B------:R-:W-:Y:S01]  /*a470*/  MOV R172, R61 ;  /* 0x0000003d00ac7202 */ /* 0x000fe20000000f00 */
[----:B------:R-:W-:Y:S01]  /*a480*/  IMAD.MOV.U32 R173, RZ, RZ, R60 ;  /* 0x000000ffffad7224 */ /* 0x000fe200078e003c */
[----:B------:R-:W-:Y:S02]  /*a490*/  MOV R174, R56 ;  /* 0x0000003800ae7202 */ /* 0x000fe40000000f00 */
[----:B------:R-:W-:Y:S01]  /*a4a0*/  MOV R175, R51 ;  /* 0x0000003300af7202 */ /* 0x000fe20000000f00 */
[----:B------:R-:W-:Y:S01]  /*a4b0*/  IMAD.MOV.U32 R176, RZ, RZ, R50 ;  /* 0x000000ffffb07224 */ /* 0x000fe200078e0032 */
        /* <DEDUP_REMOVED lines=20> */
[----:B------:R-:W-:Y:S01]  /*a600*/  FADD R28, R67, R30 ;  /* 0x0000001e431c7221 */ /* 0x000fe20000000000 */
[----:B------:R-:W-:Y:S01]  /*a610*/  IMAD.MOV.U32 R197, RZ, RZ, R24 ;  /* 0x000000ffffc57224 */ /* 0x000fe200078e0018 */
[----:B------:R-:W-:-:S02]  /*a620*/  F2FP.BF16.F32.PACK_AB R24, R53, R57 ;  /* 0x000000393518723e */ /* 0x000fc400000010ff */
[----:B------:R-:W-:Y:S02]  /*a630*/  MOV R198, R21 ;  /* 0x0000001500c67202 */ /* 0x000fe40000000f00 */
[----:B------:R-:W-:-:S06]  /*a640*/  MOV R199, R6 ;  /* 0x0000000600c77202 */ /* 0x000fcc0000000f00 */
        /* <DEDUP_REMOVED lines=67> */
[----:B-1----:R-:W2:Y:S04]  /*aa80*/  LDL.LU.64 R198, [R1+0x430] ;  /* 0x0004300001c67983 */ /* 0x002ea80000300a00 */
[----:B------:R-:W3:Y:S04]  /*aa90*/  LDL.LU.64 R196, [R1+0x428] ;  /* 0x0004280001c47983 */ /* 0x000ee80000300a00 */
[----:B------:R-:W4:Y:S04]  /*aaa0*/  LDL.LU.64 R194, [R1+0x420] ;  /* 0x0004200001c27983 */ /* 0x000f280000300a00 */
[----:B------:R-:W4:Y:S04]  /*aab0*/  LDL.LU R191, [R1+0x418] ;  /* 0x0004180001bf7983 */ /* 0x000f280000300800 */
[----:B------:R-:W4:Y:S04]  /*aac0*/  LDL.LU R188, [R1+0x414] ;  /* 0x0004140001bc7983 */ /* 0x000f280000300800 */
[----:B------:R-:W4:Y:S04]  /*aad0*/  LDL.LU R186, [R1+0x410] ;  /* 0x0004100001ba7983 */ /* 0x000f280000300800 */
[----:B------:R-:W4:Y:S04]  /*aae0*/  LDL.LU.64 R184, [R1+0x408] ;  /* 0x0004080001b87983 */ /* 0x000f280000300a00 */
[----:B------:R-:W4:Y:S04]  /*aaf0*/  LDL.LU R183, [R1+0x400] ;  /* 0x0004000001b77983 */ /* 0x000f280000300800 */
[----:B------:R-:W2:Y:S04]  /*ab00*/  LDL.LU.64 R150, [R1+0x3f8] ;  /* 0x0003f80001967983 */ /* 0x000ea80000300a00 */
[----:B------:R-:W3:Y:S04]  /*ab10*/  LDL.LU R149, [R1+0x3f0] ;  /* 0x0003f00001957983 */ /* 0x000ee80000300800 */
[----:B------:R-:W4:Y:S04]  /*ab20*/  LDL.LU.64 R146, [R1+0x3e8] ;  /* 0x0003e80001927983 */ /* 0x000f280000300a00 */
[----:B------:R-:W4:Y:S04]  /*ab30*/  LDL.LU.64 R142, [R1+0x3e0] ;  /* 0x0003e000018e7983 */ /* 0x000f280000300a00 */
[----:B------:R-:W4:Y:S04]  /*ab40*/  LDL.LU.64 R138, [R1+0x3d8] ;  /* 0x0003d800018a7983 */ /* 0x000f280000300a00 */
        /* <DEDUP_REMOVED lines=14> */
[----:B------:R-:W-:Y:S01]  /*ac30*/  F2FP.BF16.F32.PACK_AB R24, R22, R52 ;  /* 0x000000341618723e */ /* 0x000fe200000010ff */
[----:B------:R-:W-:Y:S01]  /*ac40*/  UIADD3 UR6, UR31, 0x2700, URZ ;  /* 0x000027001f067890 */ /* 0x000fe2000fffe03f */
[----:B------:R-:W-:Y:S01]  /*ac50*/  F2FP.BF16.F32.PACK_AB R26, R18, R20 ;  /* 0x00000014121a723e */ /* 0x000fe200000010ff */
[----:B--2---:R-:W-:Y:S04]  /*ac60*/  STL.64 [R1+0x360], R150 ;  /* 0x0003609601007387 */ /* 0x004fe80000100a00 */
[----:B---3--:R-:W-:Y:S04]  /*ac70*/  STL [R1+0x358], R149 ;  /* 0x0003589501007387 */ /* 0x008fe80000100800 */
[----:B----4-:R-:W-:Y:S01]  /*ac80*/  STL.64 [R1+0x350], R146 ;  /* 0x0003509201007387 */ /* 0x010fe20000100a00 */
[----:B------:R-:W-:-:S02]  /*ac90*/  FSETP.GEU.AND P5, PT, R143, -126, PT ;  /* 0xc2fc00008f00780b */ /* 0x000fc40003fae000 */
[----:B------:R-:W-:Y:S02]  /*aca0*/  FSETP.GEU.AND P4, PT, R142, -126, PT ;  /* 0xc2fc00008e00780b */ /* 0x000fe40003f8e000 */
[----:B------:R-:W-:Y:S02]  /*acb0*/  FSETP.GEU.AND P2, PT, R138, -126, PT ;  /* 0xc2fc00008a00780b */ /* 0x000fe40003f4e000 */
[----:B------:R-:W-:Y:S01]  /*acc0*/  FSETP.GEU.AND P3, PT, R139, -126, PT ;  /* 0xc2fc00008b00780b */ /* 0x000fe20003f6e000 */
[----:B------:R-:W-:Y:S04]  /*acd0*/  STL [R1+0x348], R116 ;  /* 0x0003487401007387 */ /* 0x000fe80000100800 */
[----:B------:R-:W-:Y:S02]  /*ace0*/  STL.64 [R1+0x340], R112 ;  /* 0x0003407001007387 */ /* 0x000fe40000100a00 */
[----:B------:R-:W-:-:S02]  /*acf0*/  @!P5 FMUL R143, R143, 0.5 ;  /* 0x3f0000008f8fd820 */ /* 0x000fc40000400000 */
[----:B------:R-:W-:Y:S01]  /*ad00*/  @!P4 FMUL R142, R142, 0.5 ;  /* 0x3f0000008e8ec820 */ /* 0x000fe20000400000 */
[----:B------:R-:W-:Y:S01]  /*ad10*/  STL.64 [R1+0x338], R108 ;  /* 0x0003386c01007387 */ /* 0x000fe20000100a00 */
[----:B------:R-:W1:Y:S01]  /*ad20*/  MUFU.EX2 R32, R143 ;  /* 0x0000008f00207308 */ /* 0x000e620000000800 */
[----:B------:R-:W-:Y:S01]  /*ad30*/  @!P2 FMUL R138, R138, 0.5 ;  /* 0x3f0000008a8aa820 */ /* 0x000fe20000400000 */
[----:B------:R-:W-:Y:S01]  /*ad40*/  @!P3 FMUL R139, R139, 0.5 ;  /* 0x3f0000008b8bb820 */ /* 0x000fe20000400000 */
[----:B------:R-:W-:Y:S04]  /*ad50*/  STL.64 [R1+0x330], R104 ;  /* 0x0003306801007387 */ /* 0x000fe80000100a00 */
[----:B------:R-:W-:Y:S01]  /*ad60*/  STL [R1+0x328], R100 ;  /* 0x0003286401007387 */ /* 0x000fe20000100800 */
[----:B------:R-:W2:Y:S03]  /*ad70*/  MUFU.EX2 R25, R138 ;  /* 0x0000008a00197308 */ /* 0x000ea60000000800 */
[----:B------:R-:W-:Y:S04]  /*ad80*/  STL.64 [R1+0x320], R96 ;  /* 0x0003206001007387 */ /* 0x000fe80000100a00 */
[----:B------:R-:W-:Y:S01]  /*ad90*/  STL.64 [R1+0x318], R94 ;  /* 0x0003185e01007387 */ /* 0x000fe20000100a00 */
[----:B------:R-:W3:Y:S01]  /*ada0*/  MUFU.EX2 R30, R139 ;  /* 0x0000008b001e7308 */ /* 0x000ee20000000800 */
[----:B-1----:R-:W-:-:S02]  /*adb0*/  @!P5 FMUL R32, R32, R32 ;  /* 0x000000202020d220 */ /* 0x002fc40000400000 */
[----:B------:R-:W-:Y:S04]  /*adc0*/  STL.64 [R1+0x310], R92 ;  /* 0x0003105c01007387 */ /* 0x000fe80000100a00 */
[----:B------:R-:W-:Y:S01]  /*add0*/  STL.64 [R1+0x308], R90 ;  /* 0x0003085a01007387 */ /* 0x000fe20000100a00 */
[----:B------:R-:W1:Y:S01]  /*ade0*/  MUFU.EX2 R27, R142 ;  /* 0x0000008e001b7308 */ /* 0x000e620000000800 */
[----:B--2---:R-:W-:Y:S02]  /*adf0*/  @!P2 FMUL R25, R25, R25 ;  /* 0x000000191919a220 */ /* 0x004fe40000400000 */
[----:B------:R-:W-:Y:S04]  /*ae00*/  STL.64 [R1+0x300], R88 ;  /* 0x0003005801007387 */ /* 0x000fe80000100a00 */
[----:B------:R-:W-:Y:S01]  /*ae10*/  STL.64 [R1+0x2f8], R86 ;  /* 0x0002f85601007387 */ /* 0x000fe20000100a00 */
[----:B---3--:R-:W-:-:S03]  /*ae20*/  @!P3 FMUL R30, R30, R30 ;  /* 0x0000001e1e1eb220 */ /* 0x008fc60000400000 */
[----:B------:R-:W-:Y:S01]  /*ae30*/  STL.64 [R1+0x2f0], R82 ;  /* 0x0002f05201007387 */ /* 0x000fe20000100a00 */
[----:B------:R-:W-:Y:S01]  /*ae40*/  FADD R79, R79, R32 ;  /* 0x000000204f4f7221 */ /* 0x000fe20000000000 */
[----:B-1----:R-:W-:Y:S01]  /*ae50*/  @!P4 FMUL R27, R27, R27 ;  /* 0x0000001b1b1bc220 */ /* 0x002fe20000400000 */
[----:B------:R-:W-:-:S03]  /*ae60*/  FADD R29, R74, R25 ;  /* 0x000000194a1d7221 */ /* 0x000fc60000000000 */
[----:B------:R-:W-:Y:S01]  /*ae70*/  STL [R1+0x2e8], R79 ;  /* 0x0002e84f01007387 */ /* 0x000fe20000100800 */
[----:B------:R-:W-:Y:S01]  /*ae80*/  FADD R22, R75, R30 ;  /* 0x0000001e4b167221 */ /* 0x000fe20000000000 */
[----:B------:R-:W-:Y:S01]  /*ae90*/  FADD R31, R78, R27 ;  /* 0x0000001b4e1f7221 */ /* 0x000fe20000000000 */
[----:B------:R-:W-:Y:S01]  /*aea0*/  F2FP.BF16.F32.PACK_AB R25, R30, R25 ;  /* 0x000000191e19723e */ /* 0x000fe200000010ff */
[----:B------:R-:W-:Y:S04]  /*aeb0*/  STL.64 [R1+0x2e0], R70 ;  /* 0x0002e04601007387 */ /* 0x000fe80000100a00 */
[----:B------:R-:W-:Y:S04]  /*aec0*/  STL.64 [R1+0x2d8], R62 ;  /* 0x0002d83e01007387 */ /* 0x000fe80000100a00 */
[----:B------:R-:W-:Y:S04]  /*aed0*/  STL.64 [R1+0x2d0], R58 ;  /* 0x0002d03a01007387 */ /* 0x000fe80000100a00 */
[----:B------:R1:W-:Y:S04]  /*aee0*/  STL.64 [R1+0x2c8], R54 ;  /* 0x0002c83601007387 */ /* 0x0003e80000100a00 */
[----:B------:R-:W2:Y:S04]  /*aef0*/  LDL.LU.64 R36, [R1] ;  /* 0x0000000001247983 */ /* 0x000ea80000300a00 */
[----:B------:R-:W2:Y:S04]  /*af00*/  LDL.LU.64 R38, [R1+0x8] ;  /* 0x0000080001267983 */ /* 0x000ea80000300a00 */
[----:B------:R-:W2:Y:S04]  /*af10*/  LDL.LU.64 R40, [R1+0x10] ;  /* 0x0000100001287983 */ /* 0x000ea80000300a00 */
[----:B------:R-:W2:Y:S04]  /*af20*/  LDL.LU.64 R42, [R1+0x18] ;  /* 0x00001800012a7983 */ /* 0x000ea80000300a00 */
[----:B------:R-:W2:Y:S04]  /*af30*/  LDL.LU.64 R44, [R1+0x20] ;  /* 0x00002000012c7983 */ /* 0x000ea80000300a00 */
[----:B------:R-:W2:Y:S04]  /*af40*/  LDL.LU.64 R46, [R1+0x28] ;  /* 0x00002800012e7983 */ /* 0x000ea80000300a00 */
[----:B------:R-:W2:Y:S04]  /*af50*/  LDL.LU.64 R48, [R1+0x30] ;  /* 0x0000300001307983 */ /* 0x000ea80000300a00 */
[----:B------:R-:W2:Y:S04]  /*af60*/  LDL.LU.64 R50, [R1+0x38] ;  /* 0x0000380001327983 */ /* 0x000ea80000300a00 */
[----:B------:R-:W2:Y:S04]  /*af70*/  LDL.LU.64 R52, [R1+0x40] ;  /* 0x0000400001347983 */ /* 0x000ea80000300a00 */
[----:B-1----:R-:W2:Y:S04]  /*af80*/  LDL.LU.64 R54, [R1+0x48] ;  /* 0x0000480001367983 */ /* 0x002ea80000300a00 */
        /* <DEDUP_REMOVED lines=53> */
[----:B------:R-:W2:Y:S01]  /*b2e0*/  LDL.LU.64 R162, [R1+0x1f8] ;  /* 0x0001f80001a27983 */ /* 0x000ea20000300a00 */
[----:B------:R-:W-:Y:S01]  /*b2f0*/  F2FP.BF16.F32.PACK_AB R27, R32, R27 ;  /* 0x0000001b201b723e */ /* 0x000fe200000010ff */
[----:B------:R-:W-:-:S03]  /*b300*/  UMOV UR7, 0x40000040 ;  /* 0x4000004000077882 */ /* 0x000fc60000000000 */
[----:B--2---:R-:W-:-:S06]  /*b310*/  WARPGROUP.ARRIVE ;  /* 0x00000000000079c5 */ /* 0x004fcc0000000000 */
        /* <DEDUP_REMOVED lines=15> */
[----:B------:R-:W-:-:S03]  /*b410*/  MOV R221, R37 ;  /* 0x0000002500dd7202 */ /* 0x000fc60000000f00 */
        /* <DEDUP_REMOVED lines=25> */
[----:B------:R-:W-:Y:S01]  /*b5b0*/  STL.64 [R1+0x110], R104 ;  /* 0x0001106801007387 */ /* 0x000fe20000100a00 */
[----:B-1----:R-:W-:-:S03]  /*b5c0*/  MOV R98, R46 ;  /* 0x0000002e00627202 */ /* 0x002fc60000000f00 */
        /* <DEDUP_REMOVED lines=23> */
[----:B------:R2:W-:Y:S04]  /*b740*/  STL.64 [R1+0x1d0], R152 ;  /* 0x0001d09801007387 */ /* 0x0005e80000100a00 */
[----:B------:R3:W-:Y:S04]  /*b750*/  STL.64 [R1+0x1d8], R154 ;  /* 0x0001d89a01007387 */ /* 0x0007e80000100a00 */
[----:B------:R4:W-:Y:S04]  /*b760*/  STL.64 [R1+0x1e0], R156 ;  /* 0x0001e09c01007387 */ /* 0x0009e80000100a00 */
[----:B------:R4:W-:Y:S04]  /*b770*/  STL.64 [R1+0x1e8], R158 ;  /* 0x0001e89e01007387 */ /* 0x0009e80000100a00 */
[----:B------:R4:W-:Y:S04]  /*b780*/  STL.64 [R1+0x1f0], R160 ;  /* 0x0001f0a001007387 */ /* 0x0009e80000100a00 */
[----:B------:R4:W-:Y:S04]  /*b790*/  STL.64 [R1+0x1f8], R162 ;  /* 0x0001f8a201007387 */ /* 0x0009e80000100a00 */
[----:B-1----:R-:W4:Y:S04]  /*b7a0*/  LDL.LU.64 R150, [R1+0x360] ;  /* 0x0003600001967983 */ /* 0x002f280000300a00 */
[----:B------:R-:W4:Y:S04]  /*b7b0*/  LDL.LU R149, [R1+0x358] ;  /* 0x0003580001957983 */ /* 0x000f280000300800 */
        /* <DEDUP_REMOVED lines=73> */
[----:B---3--:R-:W2:Y:S04]  /*bc50*/  LDL.LU R154, [R1+0x108] ;  /* 0x00010800019a7983 */ /* 0x008ea80000300800 */
[----:B------:R-:W2:Y:S04]  /*bc60*/  LDL.LU R155, [R1+0x10c] ;  /* 0x00010c00019b7983 */ /* 0x000ea80000300800 */
[----:B----4-:R-:W2:Y:S04]  /*bc70*/  LDL.LU R156, [R1+0x110] ;  /* 0x00011000019c7983 */ /* 0x010ea80000300800 */
[----:B------:R-:W2:Y:S04]  /*bc80*/  LDL.LU R157, [R1+0x114] ;  /* 0x00011400019d7983 */ /* 0x000ea80000300800 */
        /* <DEDUP_REMOVED lines=13> */
[----:B------:R-:W3:Y:S04]  /*bd60*/  LDL.LU R85, [R1+0x14c] ;  /* 0x00014c0001557983 */ /* 0x000ee80000300800 */
[----:B------:R-:W4:Y:S04]  /*bd70*/  LDL.LU R84, [R1+0x150] ;  /* 0x0001500001547983 */ /* 0x000f280000300800 */
[----:B------:R-:W2:Y:S04]  /*bd80*/  LDL.LU R81, [R1+0x154] ;  /* 0x0001540001517983 */ /* 0x000ea80000300800 */
[----:B------:R-:W4:Y:S04]  /*bd90*/  LDL.LU R80, [R1+0x158] ;  /* 0x0001580001507983 */ /* 0x000f280000300800 */
[----:B------:R-:W4:Y:S04]  /*bda0*/  LDL.LU R78, [R1+0x15c] ;  /* 0x00015c00014e7983 */ /* 0x000f280000300800 */
[----:B------:R-:W3:Y:S04]  /*bdb0*/  LDL.LU R77, [R1+0x160] ;  /* 0x00016000014d7983 */ /* 0x000ee80000300800 */
        /* <DEDUP_REMOVED lines=36> */
[----:B------:R1:W5:Y:S04]  /*c000*/  LDL.LU R21, [R1+0x2c4] ;  /* 0x0002c40001157983 */ /* 0x0003680000300800 */
[----:B------:R-:W4:Y:S04]  /*c010*/  LDL.LU R32, [R1+0x1f4] ;  /* 0x0001f40001207983 */ /* 0x000f280000300800 */
[----:B------:R1:W5:Y:S04]  /*c020*/  LDL.LU R6, [R1+0x2c0] ;  /* 0x0002c00001067983 */ /* 0x0003680000300800 */
[----:B------:R-:W4:Y:S04]  /*c030*/  LDL.LU R30, [R1+0x1f8] ;  /* 0x0001f800011e7983 */ /* 0x000f280000300800 */
[----:B------:R-:W4:Y:S01]  /*c040*/  LDL.LU R24, [R1+0x1fc] ;  /* 0x0001fc0001187983 */ /* 0x000f220000300800 */
[----:B------:R-:W1:Y:S01]  /*c050*/  S2R R216, SR_TID.X ;  /* 0x0000000000d87919 */ /* 0x000e620000002100 */
[----:B------:R-:W-:-:S02]  /*c060*/  FSETP.GEU.AND P2, PT, R149, -126, PT ;  /* 0xc2fc00009500780b */ /* 0x000fc40003f4e000 */
[----:B------:R-:W-:Y:S02]  /*c070*/  FSETP.GEU.AND P3, PT, R146, -126, PT ;  /* 0xc2fc00009200780b */ /* 0x000fe40003f6e000 */
[----:B------:R-:W-:Y:S02]  /*c080*/  FSETP.GEU.AND P4, PT, R147, -126, PT ;  /* 0xc2fc00009300780b */ /* 0x000fe40003f8e000 */
[----:B------:R-:W-:Y:S02]  /*c090*/  FSETP.GEU.AND P5, PT, R150, -126, PT ;  /* 0xc2fc00009600780b */ /* 0x000fe40003fae000 */
[----:B------:R-:W-:-:S05]  /*c0a0*/  FSETP.GEU.AND P6, PT, R151, -126, PT ;  /* 0xc2fc00009700780b */ /* 0x000fca0003fce000 */
[----:B------:R-:W-:Y:S02]  /*c0b0*/  @!P2 FMUL R149, R149, 0.5 ;  /* 0x3f0000009595a820 */ /* 0x000fe40000400000 */
[----:B------:R-:W-:Y:S02]  /*c0c0*/  @!P3 FMUL R146, R146, 0.5 ;  /* 0x3f0000009292b820 */ /* 0x000fe40000400000 */
[----:B------:R-:W-:Y:S02]  /*c0d0*/  @!P4 FMUL R147, R147, 0.5 ;  /* 0x3f0000009393c820 */ /* 0x000fe40000400000 */
[----:B------:R-:W-:Y:S02]  /*c0e0*/  @!P5 FMUL R150, R150, 0.5 ;  /* 0x3f0000009696d820 */ /* 0x000fe40000400000 */
[----:B------:R-:W-:Y:S01]  /*c0f0*/  @!P6 FMUL R151, R151, 0.5 ;  /* 0x3f0000009797e820 */ /* 0x000fe20000400000 */
[----:B-1----:R-:W-:-:S05]  /*c100*/  LOP3.LUT R215, R216, 0x7f, RZ, 0xc0, !PT ;  /* 0x0000007fd8d77812 */ /* 0x002fca00078ec0ff */
[----:B------:R-:W-:Y:S04]  /*c110*/  STL.64 [R1+0x2b8], R214 ;  /* 0x0002b8d601007387 */ /* 0x000fe80000100a00 */
[----:B------:R-:W-:Y:S01]  /*c120*/  STL.64 [R1+0x2b0], R212 ;  /* 0x0002b0d401007387 */ /* 0x000fe20000100a00 */
[----:B------:R-:W1:Y:S03]  /*c130*/  MUFU.EX2 R26, R149 ;  /* 0x00000095001a7308 */ /* 0x000e660000000800 */
        /* <DEDUP_REMOVED lines=9> */
[----:B------:R-:W-:Y:S05]  /*c1d0*/  STL.64 [R1+0x278], R198 ;  /* 0x000278c601007387 */ /* 0x000fea0000100a00 */
[----:B------:R-:W1:Y:S01]  /*c1e0*/  MUFU.EX2 R20, R151 ;  /* 0x0000009700147308 */ /* 0x000e620000000800 */
[----:B------:R-:W-:Y:S04]  /*c1f0*/  STL.64 [R1+0x270], R196 ;  /* 0x000270c401007387 */ /* 0x000fe80000100a00 */
[----:B------:R-:W-:Y:S04]  /*c200*/  STL.64 [R1+0x268], R194 ;  /* 0x000268c201007387 */ /* 0x000fe80000100a00 */
[----:B------:R-:W-:Y:S04]  /*c210*/  STL [R1+0x260], R191 ;  /* 0x000260bf01007387 */ /* 0x000fe80000100800 */
[----:B------:R-:W-:Y:S04]  /*c220*/  STL [R1+0x25c], R188 ;  /* 0x00025cbc01007387 */ /* 0x000fe80000100800 */
[----:B------:R-:W-:Y:S04]  /*c230*/  STL [R1+0x258], R186 ;  /* 0x000258ba01007387 */ /* 0x000fe80000100800 */
[----:B------:R-:W-:Y:S04]  /*c240*/  STL.64 [R1+0x250], R184 ;  /* 0x000250b801007387 */ /* 0x000fe80000100a00 */
[----:B------:R-:W-:Y:S04]  /*c250*/  STL [R1+0x24c], R183 ;  /* 0x00024cb701007387 */ /* 0x000fe80000100800 */
[----:B------:R-:W-:Y:S04]  /*c260*/  STL [R1+0x248], R116 ;  /* 0x0002487401007387 */ /* 0x000fe80000100800 */
[----:B------:R-:W-:Y:S04]  /*c270*/  STL.64 [R1+0x240], R112 ;  /* 0x0002407001007387 */ /* 0x000fe80000100a00 */
[----:B------:R-:W-:Y:S01]  /*c280*/  STL.64 [R1+0x238], R108 ;  /* 0x0002386c01007387 */ /* 0x000fe20000100a00 */
[----:B-1----:R-:W-:-:S03]  /*c290*/  @!P2 FMUL R26, R26, R26 ;  /* 0x0000001a1a1aa220 */ /* 0x002fc60000400000 */
[----:B------:R1:W-:Y:S01]  /*c2a0*/  STL.64 [R1+0x230], R104 ;  /* 0x0002306801007387 */ /* 0x0003e20000100a00 */
[----:B------:R-:W-:-:S03]  /*c2b0*/  @!P3 FMUL R25, R25, R25 ;  /* 0x000000191919b220 */ /* 0x000fc60000400000 */
[----:B------:R2:W-:Y:S01]  /*c2c0*/  STL [R1+0x228], R100 ;  /* 0x0002286401007387 */ /* 0x0005e20000100800 */
[----:B------:R-:W-:Y:S01]  /*c2d0*/  @!P4 FMUL R18, R18, R18 ;  /* 0x000000121212c220 */ /* 0x000fe20000400000 */
[----:B------:R-:W-:Y:S02]  /*c2e0*/  @!P5 FMUL R27, R27, R27 ;  /* 0x0000001b1b1bd220 */ /* 0x000fe40000400000 */
[----:B------:R3:W-:Y:S01]  /*c2f0*/  STL.64 [R1+0x220], R96 ;  /* 0x0002206001007387 */ /* 0x0007e20000100a00 */
[----:B------:R-:W-:-:S03]  /*c300*/  @!P6 FMUL R20, R20, R20 ;  /* 0x000000141414e220 */ /* 0x000fc60000400000 */
[----:B------:R3:W-:Y:S01]  /*c310*/  STL.64 [R1+0x218], R94 ;  /* 0x0002185e01007387 */ /* 0x0007e20000100a00 */
[----:B-1----:R-:W-:Y:S01]  /*c320*/  MOV R104, R182 ;  /* 0x000000b600687202 */ /* 0x002fe20000000f00 */
[----:B--2---:R-:W-:Y:S02]  /*c330*/  IMAD.MOV.U32 R100, RZ, RZ, R187 ;  /* 0x000000ffff647224 */ /* 0x004fe400078e00bb */
[----:B------:R1:W-:Y:S01]  /*c340*/  STL.64 [R1+0x210], R92 ;  /* 0x0002105c01007387 */ /* 0x0003e20000100a00 */
[----:B------:R-:W-:Y:S01]  /*c350*/  MOV R105, R181 ;  /* 0x000000b500697202 */ /* 0x000fe20000000f00 */
[----:B------:R-:W-:Y:S01]  /*c360*/  IMAD.MOV.U32 R108, RZ, RZ, R180 ;  /* 0x000000ffff6c7224 */ /* 0x000fe200078e00b4 */
[----:B------:R-:W-:Y:S01]  /*c370*/  MOV R109, R179 ;  /* 0x000000b3006d7202 */ /* 0x000fe20000000f00 */
[----:B------:R-:W-:Y:S01]  /*c380*/  STL.64 [R1+0x208], R90 ;  /* 0x0002085a01007387 */ /* 0x000fe20000100a00 */
[----:B---3--:R-:W-:Y:S01]  /*c390*/  MOV R96, R190 ;  /* 0x000000be00607202 */ /* 0x008fe20000000f00 */
[----:B------:R-:W-:Y:S01]  /*c3a0*/  IMAD.MOV.U32 R113, RZ, RZ, R177 ;  /* 0x000000ffff717224 */ /* 0x000fe200078e00b1 */
[----:B------:R-:W-:Y:S01]  /*c3b0*/  MOV R97, R189 ;  /* 0x000000bd00617202 */ /* 0x000fe20000000f00 */
[----:B------:R2:W-:Y:S01]  /*c3c0*/  STL.64 [R1+0x200], R88 ;  /* 0x0002005801007387 */ /* 0x0005e20000100a00 */
[----:B------:R-:W-:Y:S01]  /*c3d0*/  MOV R94, R193 ;  /* 0x000000c1005e7202 */ /* 0x000fe20000000f00 */
[----:B------:R-:W-:Y:S01]  /*c3e0*/  IMAD.MOV.U32 R95, RZ, RZ, R192 ;  /* 0x000000ffff5f7224 */ /* 0x000fe200078e00c0 */
[----:B------:R-:W-:Y:S01]  /*c3f0*/  MOV R112, R178 ;  /* 0x000000b200707202 */ /* 0x000fe20000000f00 */
[----:B------:R-:W-:Y:S01]  /*c400*/  IMAD.MOV.U32 R147, RZ, RZ, R174 ;  /* 0x000000ffff937224 */ /* 0x000fe200078e00ae */
[----:B------:R-:W-:Y:S01]  /*c410*/  MOV R116, R176 ;  /* 0x000000b000747202 */ /* 0x000fe20000000f00 */
[----:B------:R-:W-:Y:S01]  /*c420*/  IMAD.MOV.U32 R151, RZ, RZ, R171 ;  /* 0x000000ffff977224 */ /* 0x000fe200078e00ab */
[----:B------:R-:W-:Y:S01]  /*c430*/  MOV R146, R175 ;  /* 0x000000af00927202 */ /* 0x000fe20000000f00 */
[----:B-1----:R-:W-:Y:S01]  /*c440*/  IMAD.MOV.U32 R92, RZ, RZ, R218 ;  /* 0x000000ffff5c7224 */ /* 0x002fe200078e00da */
[----:B------:R-:W-:Y:S01]  /*c450*/  MOV R149, R173 ;  /* 0x000000ad00957202 */ /* 0x000fe20000000f00 */
[----:B------:R-:W-:Y:S01]  /*c460*/  IMAD.MOV.U32 R173, RZ, RZ, R81 ;  /* 0x000000ffffad7224 */ /* 0x000fe200078e0051 */
[----:B------:R-:W-:Y:S01]  /*c470*/  MOV R150, R172 ;  /* 0x000000ac00967202 */ /* 0x000fe20000000f00 */
[----:B--2---:R-:W-:Y:S01]  /*c480*/  IMAD.MOV.U32 R89, RZ, RZ, R221 ;  /* 0x000000ffff597224 */ /* 0x004fe200078e00dd */
[----:B------:R-:W-:Y:S01]  /*c490*/  MOV R88, R222 ;  /* 0x000000de00587202 */ /* 0x000fe20000000f00 */
[----:B------:R-:W-:Y:S01]  /*c4a0*/  IMAD.MOV.U32 R176, RZ, RZ, R77 ;  /* 0x000000ffffb07224 */ /* 0x000fe200078e004d */
[----:B------:R-:W-:Y:S01]  /*c4b0*/  MOV R90, R220 ;  /* 0x000000dc005a7202 */ /* 0x000fe20000000f00 */
[----:B----4-:R-:W-:Y:S01]  /*c4c0*/  IMAD.MOV.U32 R179, RZ, RZ, R74 ;  /* 0x000000ffffb37224 */ /* 0x010fe200078e004a */
[----:B------:R-:W-:Y:S01]  /*c4d0*/  MOV R91, R219 ;  /* 0x000000db005b7202 */ /* 0x000fe20000000f00 */
[----:B------:R-:W-:Y:S01]  /*c4e0*/  IMAD.MOV.U32 R182, RZ, RZ, R69 ;  /* 0x000000ffffb67224 */ /* 0x000fe200078e0045 */
[----:B------:R-:W-:Y:S01]  /*c4f0*/  MOV R93, R217 ;  /* 0x000000d9005d7202 */ /* 0x000fe20000000f00 */
[----:B------:R-:W-:Y:S01]  /*c500*/  FADD R82, R82, R25 ;  /* 0x0000001952527221 */ /* 0x000fe20000000000 */
[----:B------:R-:W-:-:S02]  /*c510*/  MOV R171, R85 ;  /* 0x0000005500ab7202 */ /* 0x000fc40000000f00 */
[----:B------:R-:W-:Y:S02]  /*c520*/  MOV R172, R84 ;  /* 0x0000005400ac7202 */ /* 0x000fe40000000f00 */
[----:B------:R-:W-:Y:S02]  /*c530*/  MOV R174, R80 ;  /* 0x0000005000ae7202 */ /* 0x000fe40000000f00 */
[----:B------:R-:W-:Y:S02]  /*c540*/  MOV R175, R78 ;  /* 0x0000004e00af7202 */ /* 0x000fe40000000f00 */
[----:B------:R-:W-:Y:S01]  /*c550*/  MOV R177, R76 ;  /* 0x0000004c00b17202 */ /* 0x000fe20000000f00 */
[----:B------:R-:W-:Y:S01]  /*c560*/  IMAD.MOV.U32 R185, RZ, RZ, R66 ;  /* 0x000000ffffb97224 */ /* 0x000fe200078e0042 */
[----:B------:R-:W-:Y:S02]  /*c570*/  MOV R178, R75 ;  /* 0x0000004b00b27202 */ /* 0x000fe40000000f00 */
[----:B------:R-:W-:-:S02]  /*c580*/  MOV R180, R73 ;  /* 0x0000004900b47202 */ /* 0x000fc40000000f00 */
[----:B------:R-:W-:Y:S02]  /*c590*/  MOV R181, R72 ;  /* 0x0000004800b57202 */ /* 0x000fe40000000f00 */
[----:B------:R-:W-:Y:S02]  /*c5a0*/  MOV R183, R68 ;  /* 0x0000004400b77202 */ /* 0x000fe40000000f00 */
[----:B------:R-:W-:Y:S02]  /*c5b0*/  MOV R184, R67 ;  /* 0x0000004300b87202 */ /* 0x000fe40000000f00 */
[----:B------:R-:W-:Y:S01]  /*c5c0*/  MOV R186, R65 ;  /* 0x0000004100ba7202 */ /* 0x000fe20000000f00 */
[----:B------:R-:W-:Y:S01]  /*c5d0*/  IMAD.MOV.U32 R188, RZ, RZ, R61 ;  /* 0x000000ffffbc7224 */ /* 0x000fe200078e003d */
[----:B------:R-:W-:Y:S02]  /*c5e0*/  MOV R187, R64 ;  /* 0x0000004000bb7202 */ /* 0x000fe40000000f00 */
[----:B------:R-:W-:Y:S01]  /*c5f0*/  MOV R189, R60 ;  /* 0x0000003c00bd7202 */ /* 0x000fe20000000f00 */
[----:B------:R-:W-:Y:S01]  /*c600*/  UIADD3 UR6, UR31, 0x2780, URZ ;  /* 0x000027801f067890 */ /* 0x000fe2000fffe03f */
[----:B------:R-:W-:-:S02]  /*c610*/  F2FP.BF16.F32.PACK_AB R25, R18, R25 ;  /* 0x000000191219723e */ /* 0x000fc400000010ff */
        /* <DEDUP_REMOVED lines=26> */
[----:B------:R-:W-:Y:S01]  /*c7c0*/  F2FP.BF16.F32.PACK_AB R24, R2, R19 ;  /* 0x000000130218723e */ /* 0x000fe200000010ff */
[----:B------:R-:W-:Y:S01]  /*c7d0*/  FADD R2, R17, R26 ;  /* 0x0000001a11027221 */ /* 0x000fe20000000000 */
[----:B------:R-:W-:Y:S01]  /*c7e0*/  FADD R17, R86, R27 ;  /* 0x0000001b56117221 */ /* 0x000fe20000000000 */
[----:B------:R-:W-:-:S02]  /*c7f0*/  F2FP.BF16.F32.PACK_AB R26, R26, R0 ;  /* 0x000000001a1a723e */ /* 0x000fc400000010ff */
[----:B------:R-:W-:-:S04]  /*c800*/  F2FP.BF16.F32.PACK_AB R27, R20, R27 ;  /* 0x0000001b141b723e */ /* 0x000fc800000010ff */
[----:B------:R-:W-:Y:S01]  /*c810*/  WARPGROUP.ARRIVE ;  /* 0x00000000000079c5 */ /* 0x000fe20000000000 */
[----:B------:R-:W-:-:S05]  /*c820*/  UMOV UR7, 0x40000040 ;  /* 0x4000004000077882 */ /* 0x000fca0000000000 */
        /* <DEDUP_REMOVED lines=67> */
[----:B------:R1:W5:Y:S04]  /*cc60*/  LDL.LU.64 R212, [R1+0x2b0] ;  /* 0x0002b00001d47983 */ /* 0x0003680000300a00 */
        /* <DEDUP_REMOVED lines=9> */
[----:B------:R1:W5:Y:S04]  /*cd00*/  LDL.LU R191, [R1+0x260] ;  /* 0x0002600001bf7983 */ /* 0x0003680000300800 */
[----:B------:R1:W5:Y:S04]  /*cd10*/  LDL.LU R188, [R1+0x25c] ;  /* 0x00025c0001bc7983 */ /* 0x0003680000300800 */
[----:B------:R1:W5:Y:S04]  /*cd20*/  LDL.LU R186, [R1+0x258] ;  /* 0x0002580001ba7983 */ /* 0x0003680000300800 */
[----:B------:R1:W5:Y:S04]  /*cd30*/  LDL.LU.64 R184, [R1+0x250] ;  /* 0x0002500001b87983 */ /* 0x0003680000300a00 */
[----:B------:R1:W5:Y:S04]  /*cd40*/  LDL.LU R183, [R1+0x24c] ;  /* 0x00024c0001b77983 */ /* 0x0003680000300800 */
[----:B------:R-:W3:Y:S04]  /*cd50*/  LDL.LU R116, [R1+0x248] ;  /* 0x0002480001747983 */ /* 0x000ee80000300800 */
[----:B------:R-:W4:Y:S04]  /*cd60*/  LDL.LU.64 R112, [R1+0x240] ;  /* 0x0002400001707983 */ /* 0x000f280000300a00 */
[----:B------:R-:W4:Y:S04]  /*cd70*/  LDL.LU.64 R108, [R1+0x238] ;  /* 0x00023800016c7983 */ /* 0x000f280000300a00 */
[----:B------:R-:W4:Y:S04]  /*cd80*/  LDL.LU.64 R104, [R1+0x230] ;  /* 0x0002300001687983 */ /* 0x000f280000300a00 */
[----:B------:R-:W3:Y:S04]  /*cd90*/  LDL.LU R100, [R1+0x228] ;  /* 0x0002280001647983 */ /* 0x000ee80000300800 */
[----:B------:R-:W4:Y:S04]  /*cda0*/  LDL.LU.64 R96, [R1+0x220] ;  /* 0x0002200001607983 */ /* 0x000f280000300a00 */
[----:B------:R-:W4:Y:S04]  /*cdb0*/  LDL.LU.64 R94, [R1+0x218] ;  /* 0x00021800015e7983 */ /* 0x000f280000300a00 */
[----:B------:R-:W4:Y:S04]  /*cdc0*/  LDL.LU.64 R92, [R1+0x210] ;  /* 0x00021000015c7983 */ /* 0x000f280000300a00 */
[----:B------:R-:W4:Y:S04]  /*cdd0*/  LDL.LU.64 R90, [R1+0x208] ;  /* 0x00020800015a7983 */ /* 0x000f280000300a00 */
[----:B------:R-:W4:Y:S01]  /*cde0*/  LDL.LU.64 R88, [R1+0x200] ;  /* 0x0002000001587983 */ /* 0x000f220000300a00 */
[----:B------:R-:W-:Y:S01]  /*cdf0*/  FADD R0, R83, R18 ;  /* 0x0000001253007221 */ /* 0x000fe20000000000 */
        /* <DEDUP_REMOVED lines=20> */
[----:B--2---:R-:W-:-:S13]  /*cf40*/  R2UR UR15, R214 ;  /* 0x00000000d60f72ca */ /* 0x004fda00000e0000 */
[----:B------:R-:W-:-:S04]  /*cf50*/  UIADD3 UR15, UR15, 0x88020, URZ ;  /* 0x000880200f0f7890 */ /* 0x000fc8000fffe03f */
[----:B------:R-:W-:-:S09]  /*cf60*/  UPRMT UR6, URZ, 0x654, UR15 ;  /* 0x000006543f067896 */ /* 0x000fd2000800000f */
[----:B------:R-:W-:Y:S01]  /*cf70*/  SYNCS.ARRIVE.TRANS64.RED.A1T0 RZ, [UR6], RZ ;  /* 0x000000ffffff79a7 */ /* 0x000fe20008100406 */
[----:B---3--:R-:W-:Y:S01]  /*cf80*/  FADD R100, R116, R100 ;  /* 0x0000006474647221 */ /* 0x008fe20000000000 */
[----:B----4-:R-:W-:Y:S01]  /*cf90*/  FADD R97, R113, R97 ;  /* 0x0000006171617221 */ /* 0x010fe20000000000 */
        /* <DEDUP_REMOVED lines=24> */
[----:B------:R-:W-:-:S02]  /*d120*/  FADD R10, R10, R31 ;  /* 0x0000001f0a0a7221 */ /* 0x000fc40000000000 */
[----:B------:R-:W-:Y:S02]  /*d130*/  FADD R23, R3, R0 ;  /* 0x0000000003177221 */ /* 0x000fe40000000000 */
[----:B------:R-:W-:Y:S01]  /*d140*/  FADD R22, R10, R9 ;  /* 0x000000090a167221 */ /* 0x000fe20000000000 */
[----:B-1----:R-:W-:Y:S06]  /*d150*/  @!P1 BRA `(.L_x_24) ;  /* 0x0000010000509947 */ /* 0x002fec0003800000 */
[----:B-----5:R-:W-:Y:S01]  /*d160*/  MOV R15, R186 ;  /* 0x000000ba000f7202 */ /* 0x020fe20000000f00 */
[----:B------:R-:W-:Y:S01]  /*d170*/  IMAD.MOV.U32 R189, RZ, RZ, 0x1 ;  /* 0x00000001ffbd7424 */ /* 0x000fe200078e00ff */
[----:B------:R-:W-:Y:S01]  /*d180*/  MOV R3, R185 ;  /* 0x000000b900037202 */ /* 0x000fe20000000f00 */
[----:B------:R-:W-:Y:S01]  /*d190*/  ULDC.64 UR38, c[0x0][0x198] ;  /* 0x0000660000267ab9 */ /* 0x000fe20000000a00 */
[----:B------:R-:W-:Y:S01]  /*d1a0*/  MOV R0, 0x2 ;  /* 0x0000000200007802 */ /* 0x000fe20000000f00 */
[----:B------:R-:W-:-:S06]  /*d1b0*/  ULDC UR14, c[0x0][0x604] ;  /* 0x00018100000e7ab9 */ /* 0x000fcc0000000800 */
.L_x_37:
[----:B------:R-:W-:Y:S01]  /*d1c0*/  LEA R5, R0, R214, 0x3 ;  /* 0x000000d600057211 */ /* 0x000fe200078e18ff */
[----:B------:R-:W-:Y:S05]  /*d1d0*/  YIELD ;  /* 0x0000000000007946 */ /* 0x000fea0003800000 */
[----:B------:R-:W-:-:S04]  /*d1e0*/  SHF.L.U32 R2, R21, 0x1f, RZ ;  /* 0x0000001f15027819 */ /* 0x000fc800000006ff */
[----:B------:R-:W1:Y:S02]  /*d1f0*/  SYNCS.PHASECHK.TRANS64.TRYWAIT P1, [R5+URZ+0x88000], R2 ;  /* 0x08800002050075a7 */ /* 0x000e64000802017f */
[----:B-1----:R-:W-:Y:S05]  /*d200*/  @!P1 BRA `(.L_x_25) ;  /* 0x0000013400a89947 */ /* 0x002fea0003800000 */
.L_x_79:
[----:B------:R-:W-:Y:S05]  /*d210*/  WARPSYNC.ALL ;  /* 0x0000000000007948 */ /* 0x000fea0003800000 */
[----:B------:R-:W-:Y:S01]  /*d220*/  R2UR UR28, R208 ;  /* 0x00000000d01c72ca */ /* 0x000fe200000e0000 */
[----:B------:R-:W-:Y:S01]  /*d230*/  IMAD.MOV.U32 R29, RZ, RZ, 0x40000040 ;  /* 0x40000040ff1d7424 */ /* 0x000fe200078e00ff */
[----:B------:R-:W-:Y:S01]  /*d240*/  R2UR UR29, R209 ;  /* 0x00000000d11d72ca */ /* 0x000fe200000e0000 */
[----:B------:R-:W-:Y:S01]  /*d250*/  IMAD.MOV.U32 R35, RZ, RZ, 0x40000040 ;  /* 0x40000040ff237424 */ /* 0x000fe200078e00ff */
[----:B------:R-:W-:Y:S02]  /*d260*/  LEA R24, R0, UR30, 0xd ;  /* 0x0000001e00187c11 */ /* 0x000fe4000f8e68ff */
[----:B------:R-:W-:-:S02]  /*d270*/  MOV R13, 0x40000040 ;  /* 0x40000040000d7802 */ /* 0x000fc40000000f00 */
[C---:B------:R-:W-:Y:S01]  /*d280*/  IADD3 R16, R24.reuse, 0x4, RZ ;  /* 0x0000000418107810 */ /* 0x040fe20007ffe0ff */
[C---:B------:R-:W-:Y:S01]  /*d290*/  VIADD R12, R24.reuse, 0x2 ;  /* 0x00000002180c7836 */ /* 0x040fe20000000000 */
[----:B------:R-:W-:Y:S01]  /*d2a0*/  R2UR UR11, R13 ;  /* 0x000000000d0b72ca */ /* 0x000fe200000e0000 */
[C---:B------:R-:W-:Y:S01]  /*d2b0*/  VIADD R26, R24.reuse, 0x6 ;  /* 0x00000006181a7836 */ /* 0x040fe20000000000 */
[----:B------:R-:W-:Y:S01]  /*d2c0*/  MOV R10, UR30 ;  /* 0x0000001e000a7c02 */ /* 0x000fe20008000f00 */
[----:B------:R-:W-:Y:S01]  /*d2d0*/  VIADD R28, R24, 0x800 ;  /* 0x00000800181c7836 */ /* 0x000fe20000000000 */
[----:B------:R-:W-:Y:S01]  /*d2e0*/  R2UR UR10, R12 ;  /* 0x000000000c0a72ca */ /* 0x000fe200000e0000 */
[----:B------:R-:W-:Y:S01]  /*d2f0*/  VIADD R36, R24, 0x1802 ;  /* 0x0000180218247836 */ /* 0x000fe20000000000 */
[----:B------:R-:W-:Y:S02]  /*d300*/  MOV R13, UR29 ;  /* 0x0000001d000d7c02 */ /* 0x000fe40008000f00 */
[----:B------:R-:W-:-:S02]  /*d310*/  MOV R12, UR28 ;  /* 0x0000001c000c7c02 */ /* 0x000fc40008000f00 */
[----:B------:R-:W-:Y:S02]  /*d320*/  R2UR UR28, R210 ;  /* 0x00000000d21c72ca */ /* 0x000fe400000e0000 */
[----:B------:R-:W-:Y:S02]  /*d330*/  R2UR UR29, R211 ;  /* 0x00000000d31d72ca */ /* 0x000fe400000e0000 */
[----:B------:R-:W-:Y:S02]  /*d340*/  MOV R17, 0x40000040 ;  /* 0x4000004000117802 */ /* 0x000fe40000000f00 */
[----:B------:R-:W-:Y:S02]  /*d350*/  R2UR UR30, R16 ;  /* 0x00000000101e72ca */ /* 0x000fe400000e0000 */
[----:B------:R-:W-:Y:S02]  /*d360*/  MOV R11, UR31 ;  /* 0x0000001f000b7c02 */ /* 0x000fe40008000f00 */
[----:B------:R-:W-:-:S02]  /*d370*/  R2UR UR31, R17 ;  /* 0x00000000111f72ca */ /* 0x000fc400000e0000 */
[----:B------:R-:W-:Y:S02]  /*d380*/  R2UR UR6, R24 ;  /* 0x00000000180672ca */ /* 0x000fe400000e0000 */
[----:B------:R-:W-:Y:S02]  /*d390*/  MOV R8, UR38 ;  /* 0x0000002600087c02 */ /* 0x000fe40008000f00 */
[----:B-1----:R-:W-:Y:S02]  /*d3a0*/  MOV R2, UR14 ;  /* 0x0000000e00027c02 */ /* 0x002fe40008000f00 */
[----:B------:R-:W-:Y:S02]  /*d3b0*/  MOV R25, 0x40000040 ;  /* 0x4000004000197802 */ /* 0x000fe40000000f00 */
[----:B------:R-:W-:Y:S02]  /*d3c0*/  R2UR UR38, R26 ;  /* 0x000000001a2672ca */ /* 0x000fe400000e0000 */
[----:B------:R-:W-:-:S02]  /*d3d0*/  R2UR UR14, R28 ;  /* 0x000000001c0e72ca */ /* 0x000fc400000e0000 */
[C---:B------:R-:W-:Y:S02]  /*d3e0*/  IADD3 R26, R24.reuse, 0x802, RZ ;  /* 0x00000802181a7810 */ /* 0x040fe40007ffe0ff */
[C---:B------:R-:W-:Y:S02]  /*d3f0*/  IADD3 R30, R24.reuse, 0x804, RZ ;  /* 0x00000804181e7810 */ /* 0x040fe40007ffe0ff */
[----:B------:R-:W-:Y:S02]  /*d400*/  IADD3 R28, R24, 0x806, RZ ;  /* 0x00000806181c7810 */ /* 0x000fe40007ffe0ff */
[----:B------:R-:W-:Y:S02]  /*d410*/  R2UR UR7, R25 ;  /* 0x00000000190772ca */ /* 0x000fe400000e0000 */
[----:B------:R-:W-:Y:S02]  /*d420*/  MOV R18, UR29 ;  /* 0x0000001d00127c02 */ /* 0x000fe40008000f00 */
[----:B------:R-:W-:-:S02]  /*d430*/  MOV R17, UR28 ;  /* 0x0000001c00117c02 */ /* 0x000fc40008000f00 */
[----:B------:R-:W-:Y:S02]  /*d440*/  R2UR UR34, R26 ;  /* 0x000000001a2272ca */ /* 0x000fe400000e0000 */
[----:B------:R-:W-:Y:S02]  /*d450*/  R2UR UR26, R30 ;  /* 0x000000001e1a72ca */ /* 0x000fe400000e0000 */
[----:B------:R-:W-:Y:S01]  /*d460*/  R2UR UR22, R28 ;  /* 0x000000001c1672ca */ /* 0x000fe200000e0000 */
[----:B------:R-:W-:Y:S01]  /*d470*/  VIADD R28, R24, 0x1002 ;  /* 0x00001002181c7836 */ /* 0x000fe20000000000 */
[----:B------:R-:W-:Y:S02]  /*d480*/  R2UR UR28, R212 ;  /* 0x00000000d41c72ca */ /* 0x000fe400000e0000 */
[----:B------:R-:W-:Y:S02]  /*d490*/  R2UR UR29, R213 ;  /* 0x00000000d51d72ca */ /* 0x000fe400000e0000 */
[----:B------:R-:W-:-:S02]  /*d4a0*/  IADD3 R26, R24, 0x1000, RZ ;  /* 0x00001000181a7810 */ /* 0x000fc40007ffe0ff */
[C---:B------:R-:W-:Y:S02]  /*d4b0*/  IADD3 R30, R24.reuse, 0x1004, RZ ;  /* 0x00001004181e7810 */ /* 0x040fe40007ffe0ff */
[C---:B------:R-:W-:Y:S02]  /*d4c0*/  IADD3 R32, R24.reuse, 0x1006, RZ ;  /* 0x0000100618207810 */ /* 0x040fe40007ffe0ff */
[C---:B------:R-:W-:Y:S02]  /*d4d0*/  IADD3 R34, R24.reuse, 0x1800, RZ ;  /* 0x0000180018227810 */ /* 0x040fe40007ffe0ff */
[----:B------:R-:W-:Y:S02]  /*d4e0*/  IADD3 R38, R24, 0x1804, RZ ;  /* 0x0000180418267810 */ /* 0x000fe40007ffe0ff */
[----:B------:R-:W-:Y:S01]  /*d4f0*/  MOV R14, UR30 ;  /* 0x0000001e000e7c02 */ /* 0x000fe20008000f00 */
[----:B------:R-:W-:Y:S01]  /*d500*/  UMOV UR30, UR10 ;  /* 0x0000000a001e7c82 */ /* 0x000fe20008000000 */
[----:B------:R-:W-:-:S02]  /*d510*/  MOV R27, 0x40000040 ;  /* 0x40000040001b7802 */ /* 0x000fc40000000f00 */
[----:B------:R-:W-:Y:S02]  /*d520*/  MOV R31, 0x40000040 ;  /* 0x40000040001f7802 */ /* 0x000fe40000000f00 */
[----:B------:R-:W-:Y:S02]  /*d530*/  IADD3 R24, R24, 0x1806, RZ ;  /* 0x0000180618187810 */ /* 0x000fe40007ffe0ff */
[----:B------:R-:W-:Y:S02]  /*d540*/  MOV R33, 0x40000040 ;  /* 0x4000004000217802 */ /* 0x000fe40000000f00 */
[----:B------:R-:W-:Y:S02]  /*d550*/  MOV R37, 0x40000040 ;  /* 0x4000004000257802 */ /* 0x000fe40000000f00 */
[----:B------:R-:W-:Y:S02]  /*d560*/  MOV R39, 0x40000040 ;  /* 0x4000004000277802 */ /* 0x000fe40000000f00 */
[----:B------:R-:W-:Y:S01]  /*d570*/  MOV R16, UR31 ;  /* 0x0000001f00107c02 */ /* 0x000fe20008000f00 */
[----:B------:R-:W-:Y:S01]  /*d580*/  UMOV UR31, UR11 ;  /* 0x0000000b001f7c82 */ /* 0x000fe20008000000 */
[----:B------:R-:W-:Y:S01]  /*d590*/  MOV R19, UR30 ;  /* 0x0000001e00137c02 */ /* 0x000fe20008000f00 */
[----:B------:R-:W-:Y:S01]  /*d5a0*/  UMOV UR30, UR6 ;  /* 0x00000006001e7c82 */ /* 0x000fe20008000000 */
[----:B------:R-:W-:-:S02]  /*d5b0*/  MOV R9, UR39 ;  /* 0x0000002700097c02 */ /* 0x000fc40008000f00 */
[----:B------:R-:W-:Y:S02]  /*d5c0*/  MOV R4, UR15 ;  /* 0x0000000f00047c02 */ /* 0x000fe40008000f00 */
[----:B------:R-:W-:Y:S02]  /*d5d0*/  R2UR UR39, R27 ;  /* 0x000000001b2772ca */ /* 0x000fe400000e0000 */
[----:B------:R-:W-:Y:S02]  /*d5e0*/  R2UR UR15, R29 ;  /* 0x000000001d0f72ca */ /* 0x000fe400000e0000 */
[----:B------:R-:W-:Y:S02]  /*d5f0*/  R2UR UR35, R27 ;  /* 0x000000001b2372ca */ /* 0x000fe400000e0000 */
[----:B------:R-:W-:Y:S02]  /*d600*/  R2UR UR27, R31 ;  /* 0x000000001f1b72ca */ /* 0x000fe400000e0000 */
[----:B------:R-:W-:-:S02]  /*d610*/  R2UR UR23, R29 ;  /* 0x000000001d1772ca */ /* 0x000fc400000e0000 */
[----:B------:R-:W-:Y:S02]  /*d620*/  R2UR UR18, R26 ;  /* 0x000000001a1272ca */ /* 0x000fe400000e0000 */
        /* <DEDUP_REMOVED lines=14> */
[----:B------:R-:W-:Y:S01]  /*d710*/  WARPGROUP.ARRIVE ;  /* 0x00000000000079c5 */ /* 0x000fe20000000000 */
[----:B------:R-:W-:Y:S01]  /*d720*/  MOV R20, UR31 ;  /* 0x0000001f00147c02 */ /* 0x000fe20008000f00 */
[----:B------:R-:W-:Y:S01]  /*d730*/  UMOV UR31, UR7 ;  /* 0x00000007001f7c82 */ /* 0x000fe20008000000 */
[----:B------:R-:W-:Y:S02]  /*d740*/  MOV R7, UR37 ;  /* 0x0000002500077c02 */ /* 0x000fe40008000f00 */
[----:B------:R-:W-:Y:S01]  /*d750*/  MOV R5, UR36 ;  /* 0x0000002400057c02 */ /* 0x000fe20008000f00 */
[----:B------:R-:W-:Y:S01]  /*d760*/  HGMMA.64x256x16.F32.BF16 R24, gdesc[UR28], RZ, !UPT, gsb0 ;  /* 0x03e000001c1879f0 */ /* 0x000fe2000c0018ff */
        /* <DEDUP_REMOVED lines=18> */
[----:B------:R-:W-:Y:S01]  /*d890*/  ISETP.NE.AND P1, PT, RZ, UR60, PT ;  /* 0x0000003cff007c0c */ /* 0x000fe2000bf25270 */
[----:B------:R-:W-:-:S02]  /*d8a0*/  WARPGROUP.DEPBAR.LE gsb0, 0x0 ;  /* 0x00008000000079c5 */ /* 0x000fc40000010000 */
[----:B------:R-:W-:-:S06]  /*d8b0*/  WARPGROUP.ARRIVE ;  /* 0x00000000000079c5 */ /* 0x000fcc0000000000 */
[----:B------:R-:W-:Y:S01]  /*d8c0*/  HGMMA.64x256x16.F32.BF16 R24, gdesc[UR28], R24, gsb0 ;  /* 0x03e000001c1879f0 */ /* 0x000fe20008001818 */
[----:B------:R-:W-:Y:S02]  /*d8d0*/  R2UR UR31, R16 ;  /* 0x00000000101f72ca */ /* 0x000fe400000e0000 */
[----:B------:R-:W-:Y:S02]  /*d8e0*/  R2UR UR30, R14 ;  /* 0x000000000e1e72ca */ /* 0x000fe400000e0000 */
[----:B------:R-:W-:Y:S02]  /*d8f0*/  R2UR UR29, R13 ;  /* 0x000000000d1d72ca */ /* 0x000fe400000e0000 */
[----:B------:R-:W-:Y:S01]  /*d900*/  R2UR UR28, R12 ;  /* 0x000000000c1c72ca */ /* 0x000fe200000e0000 */
[----:B------:R-:W-:Y:S02]  /*d910*/  WARPGROUP.DEPBAR.LE gsb0, 0x0 ;  /* 0x00008000000079c5 */ /* 0x000fe40000010000 */
[----:B------:R-:W-:-:S15]  /*d920*/  WARPGROUP.ARRIVE ;  /* 0x00000000000079c5 */ /* 0x000fde0000000000 */
[----:B------:R-:W-:-:S03]  /*d930*/  NOP ;  /* 0x0000000000007918 */ /* 0x000fc60000000000 */
[----:B------:R-:W-:Y:S01]  /*d940*/  HGMMA.64x256x16.F32.BF16 R24, gdesc[UR28], R24, gsb0 ;  /* 0x03e000001c1879f0 */ /* 0x000fe20008001818 */
[----:B------:R-:W-:Y:S02]  /*d950*/  R2UR UR31, R11 ;  /* 0x000000000b1f72ca */ /* 0x000fe400000e0000 */
[----:B------:R-:W-:Y:S01]  /*d960*/  R2UR UR30, R10 ;  /* 0x000000000a1e72ca */ /* 0x000fe200000e0000 */
[----:B------:R-:W-:Y:S02]  /*d970*/  WARPGROUP.DEPBAR.LE gsb0, 0x0 ;  /* 0x00008000000079c5 */ /* 0x000fe40000010000 */
[----:B------:R-:W-:-:S15]  /*d980*/  WARPGROUP.ARRIVE ;  /* 0x00000000000079c5 */ /* 0x000fde0000000000 */
[----:B------:R-:W-:-:S07]  /*d990*/  NOP ;  /* 0x0000000000007918 */ /* 0x000fce0000000000 */
        /* <DEDUP_REMOVED lines=14> */
[----:B------:R-:W-:Y:S03]  /*da80*/  HGMMA.64x256x16.F32.BF16 R24, gdesc[UR32], R24, gsb0 ;  /* 0x03e00000201879f0 */ /* 0x000fe60008001818 */
[----:B------:R-:W-:Y:S02]  /*da90*/  WARPGROUP.DEPBAR.LE gsb0, 0x0 ;  /* 0x00008000000079c5 */ /* 0x000fe40000010000 */
[----:B------:R-:W-:-:S15]  /*daa0*/  WARPGROUP.ARRIVE ;  /* 0x00000000000079c5 */ /* 0x000fde0000000000 */
[----:B------:R-:W-:-:S08]  /*dab0*/  NOP ;  /* 0x0000000000007918 */ /* 0x000fd00000000000 */
        /* <DEDUP_REMOVED lines=38> */
[----:B------:R-:W-:Y:S05]  /*dd20*/  @P1 BRA `(.L_x_26) ;  /* 0x0000000000d81947 */ /* 0x000fea0003800000 */
[----:B------:R-:W-:-:S13]  /*dd30*/  ISETP.LT.OR P2, PT, R184, 0x1, !P0 ;  /* 0x00000001b800780c */ /* 0x000fda0004741670 */
[----:B------:R-:W-:Y:S05]  /*dd40*/  @P2 BRA `(.L_x_27) ;  /* 0x0000000000cc2947 */ /* 0x000fea0003800000 */
[----:B------:R-:W-:Y:S02]  /*dd50*/  LEA R2, R6, R214, 0x3 ;  /* 0x000000d606027211 */ /* 0x000fe400078e18ff */
[----:B------:R-:W-:Y:S02]  /*dd60*/  SHF.L.U32 R4, R183, 0x1f, RZ ;  /* 0x0000001fb7047819 */ /* 0x000fe400000006ff */
[----:B------:R-:W-:Y:S02]  /*dd70*/  ISETP.NE.AND P3, PT, R215, RZ, PT ;  /* 0x000000ffd700720c */ /* 0x000fe40003f65270 */
[----:B------:R-:W1:Y:S02]  /*dd80*/  SYNCS.PHASECHK.TRANS64.TRYWAIT P2, [R2+URZ+0x88020], R4 ;  /* 0x08802004020075a7 */ /* 0x000e64000804017f */
[----:B-1----:R-:W-:Y:S09]  /*dd90*/  @!P2 BRA `(.L_x_28) ;  /* 0x0000012800d8a947 */ /* 0x002ff20003800000 */
.L_x_80:
[----:B------:R-:W-:Y:S05]  /*dda0*/  @P3 BRA `(.L_x_29) ;  /* 0x0000000000143947 */ /* 0x000fea0003800000 */
[----:B------:R-:W-:Y:S01]  /*ddb0*/  LOP3.LUT P2, RZ, R216, 0x1f, RZ, 0xc0, !PT ;  /* 0x0000001fd8ff7812 */ /* 0x000fe2000784c0ff */
[----:B-1----:R-:W-:-:S04]  /*ddc0*/  IMAD.MOV.U32 R4, RZ, RZ, 0x20000 ;  /* 0x00020000ff047424 */ /* 0x002fc800078e00ff */
[----:B------:R2:W-:Y:S08]  /*ddd0*/  SYNCS.ARRIVE.TRANS64 RZ, [R2+URZ+0x88000], R4 ;  /* 0x0880000402ff79a7 */ /* 0x0005f0000800003f */
[----:B------:R-:W-:Y:S05]  /*dde0*/  @!P2 BRA `(.L_x_29) ;  /* 0x000000000004a947 */ /* 0x000fea0003800000 */
[----:B------:R-:W-:Y:S01]  /*ddf0*/  BPT.TRAP 0x1 ;  /* 0x000000040000795c */ /* 0x000fe20000300000 */
.L_x_29:
[----:B------:R-:W-:Y:S01]  /*de00*/  R2UR UR33, R2 ;  /* 0x00000000022172ca */ /* 0x000fe200000e0000 */
[----:B------:R-:W-:Y:S01]  /*de10*/  UIADD3 UR6, UP0, UR38, 0x1f0, URZ ;  /* 0x000001f026067890 */ /* 0x000fe2000ff1e03f */
[----:B-12---:R-:W-:Y:S01]  /*de20*/  LEA R2, R6, R214, 0x11 ;  /* 0x000000d606027211 */ /* 0x006fe200078e88ff */
[----:B------:R-:W-:Y:S01]  /*de30*/  UMOV UR22, 0x0 ;  /* 0x0000000000167882 */ /* 0x000fe20000000000 */
[----:B------:R-:W-:Y:S01]  /*de40*/  R2UR UR35, R188 ;  /* 0x00000000bc2372ca */ /* 0x000fe200000e0000 */
[----:B------:R-:W-:Y:S01]  /*de50*/  UIADD3.X UR7, URZ, UR39, URZ, UP0, !UPT ;  /* 0x000000273f077290 */ /* 0x000fe200087fe43f */
[----:B------:R-:W-:Y:S01]  /*de60*/  R2UR UR8, R2 ;  /* 0x00000000020872ca */ /* 0x000fe200000e0000 */
[----:B------:R-:W-:Y:S01]  /*de70*/  UMOV UR23, 0x10000000 ;  /* 0x1000000000177882 */ /* 0x000fe20000000000 */
[----:B------:R-:W-:Y:S01]  /*de80*/  UMOV UR34, URZ ;  /* 0x0000003f00227c82 */ /* 0x000fe20008000000 */
[----:B------:R-:W-:Y:S01]  /*de90*/  UMOV UR26, 0x40 ;  /* 0x00000040001a7882 */ /* 0x000fe20000000000 */
[----:B------:R-:W-:Y:S01]  /*dea0*/  UMOV UR28, UR36 ;  /* 0x00000024001c7c82 */ /* 0x000fe20008000000 */
[----:B------:R-:W-:Y:S01]  /*deb0*/  UMOV UR29, UR37 ;  /* 0x00000025001d7c82 */ /* 0x000fe20008000000 */
[----:B------:R-:W-:Y:S01]  /*dec0*/  UMOV UR18, 0x80 ;  /* 0x0000008000127882 */ /* 0x000fe20000000000 */
[----:B------:R-:W-:Y:S01]  /*ded0*/  UIADD3 UR33, UR33, 0x88000, URZ ;  /* 0x0008800021217890 */ /* 0x000fe2000fffe03f */
[----:B------:R-:W-:Y:S01]  /*dee0*/  IADD3 R6, R6, 0x1, RZ ;  /* 0x0000000106067810 */ /* 0x000fe20007ffe0ff */
[----:B------:R-:W-:Y:S01]  /*def0*/  UMOV UR20, UR36 ;  /* 0x0000002400147c82 */ /* 0x000fe20008000000 */
[----:B------:R-:W-:Y:S01]  /*df00*/  UMOV UR21, UR37 ;  /* 0x0000002500157c82 */ /* 0x000fe20008000000 */
[----:B------:R-:W-:Y:S01]  /*df10*/  USHF.L.U32 UR35, UR35, 0x8, URZ ;  /* 0x0000000823237899 */ /* 0x000fe2000800063f */
[----:B------:R-:W-:Y:S01]  /*df20*/  ISETP.NE.AND P2, PT, R6, 0x4, PT ;  /* 0x000000040600780c */ /* 0x000fe20003f45270 */
[----:B------:R-:W-:-:S02]  /*df30*/  UIADD3 UR32, UR8, 0x8000, URZ ;  /* 0x0000800008207890 */ /* 0x000fc4000fffe03f */
[----:B------:R-:W-:Y:S01]  /*df40*/  UIADD3 UR24, UR8, 0x10000, URZ ;  /* 0x0001000008187890 */ /* 0x000fe2000fffe03f */
[----:B------:R-:W-:Y:S01]  /*df50*/  SEL R2, RZ, 0x1, P2 ;  /* 0x00000001ff027807 */ /* 0x000fe20001000000 */
[----:B------:R-:W-:Y:S01]  /*df60*/  UIADD3 UR16, UR8, 0x18000, URZ ;  /* 0x0001800008107890 */ /* 0x000fe2000fffe03f */
[----:B------:R-:W-:Y:S01]  /*df70*/  SEL R6, R6, RZ, P2 ;  /* 0x000000ff06067207 */ /* 0x000fe20001000000 */
[----:B------:R-:W-:Y:S01]  /*df80*/  UIADD3 UR8, UR8, 0x20000, URZ ;  /* 0x0002000008087890 */ /* 0x000fe2000fffe03f */
[----:B------:R-:W-:Y:S01]  /*df90*/  LOP3.LUT R183, R183, R2, RZ, 0x3c, !PT ;  /* 0x00000002b7b77212 */ /* 0x000fe200078e3cff */
        /* <DEDUP_REMOVED lines=13> */
[----:B-1----:R-:W-:Y:S01]  /*e070*/  NOP ;  /* 0x0000000000007918 */ /* 0x002fe20000000000 */
.L_x_27:
[----:B------:R-:W-:-:S07]  /*e080*/  IADD3 R184, R184, -0x1, RZ ;  /* 0xffffffffb8b87810 */ /* 0x000fce0007ffe0ff */
.L_x_26:
[----:B------:R-:W-:Y:S01]  /*e090*/  VIADD R0, R0, 0x1 ;  /* 0x0000000100007836 */ /* 0x000fe20000000000 */
[----:B------:R-:W-:Y:S05]  /*e0a0*/  WARPSYNC.ALL ;  /* 0x0000000000007948 */ /* 0x000fea0003800000 */
[----:B------:R-:W-:-:S04]  /*e0b0*/  ISETP.NE.AND P2, PT, R0, 0x4, PT ;  /* 0x000000040000780c */ /* 0x000fc80003f45270 */
[----:B------:R-:W-:Y:S02]  /*e0c0*/  SEL R2, RZ, 0x1, P2 ;  /* 0x00000001ff027807 */ /* 0x000fe40001000000 */
[----:B------:R-:W-:Y:S02]  /*e0d0*/  SEL R187, R0, RZ, P2 ;  /* 0x000000ff00bb7207 */ /* 0x000fe40001000000 */
[----:B------:R-:W-:Y:S02]  /*e0e0*/  LOP3.LUT R190, R21, R2, RZ, 0x3c, !PT ;  /* 0x0000000215be7212 */ /* 0x000fe400078e3cff */
[----:B------:R-:W-:Y:S01]  /*e0f0*/  FMNMX R0, R24, R15, !PT ;  /* 0x0000000f18007209 */ /* 0x000fe20007800000 */
[----:B------:R-:W-:Y:S03]  /*e100*/  BSSY B0, `(.L_x_30) ;  /* 0x000008f000007945 */ /* 0x000fe60003800000 */
[----:B------:R-:W-:-:S04]  /*e110*/  FMNMX R0, R25, R0, !PT ;  /* 0x0000000019007209 */ /* 0x000fc80007800000 */
[----:B------:R-:W-:-:S04]  /*e120*/  FMNMX R0, R28, R0, !PT ;  /* 0x000000001c007209 */ /* 0x000fc80007800000 */
[----:B------:R-:W-:-:S04]  /*e130*/  FMNMX R0, R29, R0, !PT ;  /* 0x000000001d007209 */ /* 0x000fc80007800000 */
[----:B------:R-:W-:-:S04]  /*e140*/  FMNMX R0, R32, R0, !PT ;  /* 0x0000000020007209 */ /* 0x000fc80007800000 */
[----:B------:R-:W-:-:S04]  /*e150*/  FMNMX R0, R33, R0, !PT ;  /* 0x0000000021007209 */ /* 0x000fc80007800000 */
        /* <DEDUP_REMOVED lines=113> */
[----:B------:R-:W-:-:S04]  /*e870*/  FMNMX R0, R138, R0, !PT ;  /* 0x000000008a007209 */ /* 0x000fc80007800000 */
[----:B------:R-:W-:Y:S02]  /*e880*/  FMNMX R4, R139, R0, !PT ;  /* 0x000000008b047209 */ /* 0x000fe40007800000 */
[----:B------:R-:W-:Y:S02]  /*e890*/  FMNMX R0, R149, R2, !PT ;  /* 0x0000000295007209 */ /* 0x000fe40007800000 */
[----:B------:R-:W-:-:S03]  /*e8a0*/  FMNMX R4, R142, R4, !PT ;  /* 0x000000048e047209 */ /* 0x000fc60007800000 */
[----:B------:R-:W1:Y:S01]  /*e8b0*/  SHFL.BFLY PT, R2, R0, 0x1, 0x1f ;  /* 0x0c201f0000027f89 */ /* 0x000e6200000e0000 */
[----:B------:R-:W-:-:S04]  /*e8c0*/  FMNMX R4, R143, R4, !PT ;  /* 0x000000048f047209 */ /* 0x000fc80007800000 */
[----:B------:R-:W-:-:S04]  /*e8d0*/  FMNMX R4, R146, R4, !PT ;  /* 0x0000000492047209 */ /* 0x000fc80007800000 */
[----:B------:R-:W-:-:S04]  /*e8e0*/  FMNMX R4, R147, R4, !PT ;  /* 0x0000000493047209 */ /* 0x000fc80007800000 */
[----:B------:R-:W-:-:S04]  /*e8f0*/  FMNMX R4, R150, R4, !PT ;  /* 0x0000000496047209 */ /* 0x000fc80007800000 */
[----:B------:R-:W-:Y:S02]  /*e900*/  FMNMX R4, R151, R4, !PT ;  /* 0x0000000497047209 */ /* 0x000fe40007800000 */
[----:B-1----:R-:W-:-:S03]  /*e910*/  FMNMX R2, R0, R2, !PT ;  /* 0x0000000200027209 */ /* 0x002fc60007800000 */
[----:B------:R-:W1:Y:S02]  /*e920*/  SHFL.BFLY PT, R0, R4, 0x1, 0x1f ;  /* 0x0c201f0004007f89 */ /* 0x000e6400000e0000 */
[----:B-1----:R-:W-:Y:S02]  /*e930*/  FMNMX R0, R4, R0, !PT ;  /* 0x0000000004007209 */ /* 0x002fe40007800000 */
[----:B------:R-:W1:Y:S02]  /*e940*/  SHFL.BFLY PT, R4, R2, 0x2, 0x1f ;  /* 0x0c401f0002047f89 */ /* 0x000e6400000e0000 */
[----:B-1----:R-:W-:Y:S02]  /*e950*/  FMNMX R186, R2, R4, !PT ;  /* 0x0000000402ba7209 */ /* 0x002fe40007800000 */
[----:B------:R-:W1:Y:S02]  /*e960*/  SHFL.BFLY PT, R2, R0, 0x2, 0x1f ;  /* 0x0c401f0000027f89 */ /* 0x000e6400000e0000 */
[----:B-1----:R-:W-:-:S02]  /*e970*/  FMNMX R185, R0, R2, !PT ;  /* 0x0000000200b97209 */ /* 0x002fc40007800000 */
[----:B------:R-:W-:Y:S02]  /*e980*/  LEA R0, R189, UR15, 0x3 ;  /* 0x0000000fbd007c11 */ /* 0x000fe4000f8e18ff */
[----:B------:R-:W-:Y:S02]  /*e990*/  SHF.L.U32 R2, R190, 0x1f, RZ ;  /* 0x0000001fbe027819 */ /* 0x000fe400000006ff */
[----:B------:R-:W-:-:S04]  /*e9a0*/  PRMT R0, RZ, 0x654, R0 ;  /* 0x00000654ff007816 */ /* 0x000fc80000000000 */
[----:B------:R1:W-:Y:S02]  /*e9b0*/  SYNCS.ARRIVE.TRANS64.RED.A1T0 RZ, [R0+URZ], RZ ;  /* 0x000000ff00ff79a7 */ /* 0x0003e4000810043f */
[----:B-1----:R-:W-:-:S04]  /*e9c0*/  LEA R0, R187, R214, 0x3 ;  /* 0x000000d6bb007211 */ /* 0x002fc800078e18ff */
[----:B------:R-:W1:Y:S02]  /*e9d0*/  SYNCS.PHASECHK.TRANS64.TRYWAIT P2, [R0+URZ+0x88000], R2 ;  /* 0x08800002000075a7 */ /* 0x000e64000804017f */
[----:B-1----:R-:W-:Y:S05]  /*e9e0*/  @!P2 BRA `(.L_x_31) ;  /* 0x0000011c00d8a947 */ /* 0x002fea0003800000 */
.L_x_81:
[----:B------:R-:W-:Y:S05]  /*e9f0*/  BSYNC B0 ;  /* 0x0000000000007941 */ /* 0x000fea0003800000 */
.L_x_30:
[----:B------:R-:W2:Y:S04]  /*ea00*/  LDL.LU R216, [R1+0xd4] ;  /* 0x0000d40001d87983 */ /* 0x000ea80000300800 */
[----:B------:R-:W3:Y:S04]  /*ea10*/  LDL.LU R215, [R1+0xd8] ;  /* 0x0000d80001d77983 */ /* 0x000ee80000300800 */
[----:B------:R-:W4:Y:S04]  /*ea20*/  LDL.LU R252, [R1+0xdc] ;  /* 0x0000dc0001fc7983 */ /* 0x000f280000300800 */
[----:B------:R-:W2:Y:S04]  /*ea30*/  LDL.LU R251, [R1+0xe0] ;  /* 0x0000e00001fb7983 */ /* 0x000ea80000300800 */
[----:B------:R-:W2:Y:S04]  /*ea40*/  LDL.LU R250, [R1+0xe4] ;  /* 0x0000e40001fa7983 */ /* 0x000ea80000300800 */
[----:B------:R-:W3:Y:S04]  /*ea50*/  LDL.LU R249, [R1+0xe8] ;  /* 0x0000e80001f97983 */ /* 0x000ee80000300800 */
        /* <DEDUP_REMOVED lines=69> */
[----:B------:R1:W-:Y:S04]  /*eeb0*/  STL [R1+0x884], R60 ;  /* 0x0008843c01007387 */ /* 0x0003e80000100800 */
[----:B-1----:R-:W2:Y:S04]  /*eec0*/  LDL.LU R60, [R1+0x80] ;  /* 0x00008000013c7983 */ /* 0x002ea80000300800 */
        /* <DEDUP_REMOVED lines=103> */
[----:B-1----:R-:W2:Y:S01]  /*f540*/  LDL.LU R86, [R1] ;  /* 0x0000000001567983 */ /* 0x002ea20000300800 */
[C---:B------:R-:W-:Y:S01]  /*f550*/  FSETP.NEU.AND P2, PT, R185.reuse, -INF , PT ;  /* 0xff800000b900780b */ /* 0x040fe20003f4d000 */
[----:B------:R-:W-:Y:S05]  /*f560*/  WARPSYNC.ALL ;  /* 0x0000000000007948 */ /* 0x000fea0003800000 */
[----:B------:R1:W-:Y:S01]  /*f570*/  STL [R1+0x7b0], R87 ;  /* 0x0007b05701007387 */ /* 0x0003e20000100800 */
[----:B------:R-:W-:-:S02]  /*f580*/  FSEL R0, R185, RZ, P2 ;  /* 0x000000ffb9007208 */ /* 0x000fc40001000000 */
[----:B------:R-:W-:Y:S01]  /*f590*/  FSETP.NEU.AND P2, PT, R186, -INF , PT ;  /* 0xff800000ba00780b */ /* 0x000fe20003f4d000 */
[----:B------:R-:W-:Y:S01]  /*f5a0*/  STL [R1+0x7ac], R88 ;  /* 0x0007ac5801007387 */ /* 0x000fe20000100800 */
[----:B------:R-:W-:Y:S01]  /*f5b0*/  MOV R5, 0x40000040 ;  /* 0x4000004000057802 */ /* 0x000fe20000000f00 */
[C---:B------:R-:W-:Y:S01]  /*f5c0*/  FADD R2, -R0.reuse, R3 ;  /* 0x0000000300027221 */ /* 0x040fe20000000100 */
[----:B------:R-:W-:Y:S01]  /*f5d0*/  FMUL R3, R0, UR14 ;  /* 0x0000000e00037c20 */ /* 0x000fe20008400000 */
[----:B------:R-:W-:Y:S01]  /*f5e0*/  STL [R1+0x7a8], R89 ;  /* 0x0007a85901007387 */ /* 0x000fe20000100800 */
[----:B------:R-:W-:Y:S01]  /*f5f0*/  R2UR UR7, R5 ;  /* 0x00000000050772ca */ /* 0x000fe200000e0000 */
[----:B------:R-:W-:Y:S01]  /*f600*/  FMUL R0, R2, UR14 ;  /* 0x0000000e02007c20 */ /* 0x000fe20008400000 */
[--C-:B------:R-:W-:Y:S01]  /*f610*/  FFMA R26, R26, UR14, -R3.reuse ;  /* 0x0000000e1a1a7c23 */ /* 0x100fe20008000803 */
[----:B------:R1:W-:Y:S01]  /*f620*/  STL [R1+0x7a4], R90 ;  /* 0x0007a45a01007387 */ /* 0x0003e20000100800 */
[----:B------:R-:W-:Y:S01]  /*f630*/  FSEL R2, R186, RZ, P2 ;  /* 0x000000ffba027208 */ /* 0x000fe20001000000 */
[----:B------:R-:W-:Y:S01]  /*f640*/  FFMA R27, R27, UR14, -R3 ;  /* 0x0000000e1b1b7c23 */ /* 0x000fe20008000803 */
[----:B------:R-:W-:Y:S01]  /*f650*/  FSETP.GEU.AND P3, PT, R0, -126, PT ;  /* 0xc2fc00000000780b */ /* 0x000fe20003f6e000 */
[----:B------:R1:W-:Y:S01]  /*f660*/  STL [R1+0x7a0], R91 ;  /* 0x0007a05b01007387 */ /* 0x0003e20000100800 */
[----:B------:R-:W-:Y:S01]  /*f670*/  FSETP.GEU.AND P4, PT, R26, -126, PT ;  /* 0xc2fc00001a00780b */ /* 0x000fe20003f8e000 */
[C---:B------:R-:W-:Y:S01]  /*f680*/  FADD R4, -R2.reuse, R15 ;  /* 0x0000000f02047221 */ /* 0x040fe20000000100 */
[----:B------:R-:W-:Y:S01]  /*f690*/  FMUL R2, R2, UR14 ;  /* 0x0000000e02027c20 */ /* 0x000fe20008400000 */
[----:B------:R-:W-:Y:S01]  /*f6a0*/  STL [R1+0x79c], R92 ;  /* 0x00079c5c01007387 */ /* 0x000fe20000100800 */
[----:B------:R-:W-:Y:S01]  /*f6b0*/  FSETP.GEU.AND P6, PT, R27, -126, PT ;  /* 0xc2fc00001b00780b */ /* 0x000fe20003fce000 */
[----:B------:R-:W-:Y:S01]  /*f6c0*/  FMUL R4, R4, UR14 ;  /* 0x0000000e04047c20 */ /* 0x000fe20008400000 */
[--C-:B------:R-:W-:Y:S01]  /*f6d0*/  FFMA R24, R24, UR14, -R2.reuse ;  /* 0x0000000e18187c23 */ /* 0x100fe20008000802 */
[----:B------:R-:W-:Y:S01]  /*f6e0*/  STL [R1+0x798], R93 ;  /* 0x0007985d01007387 */ /* 0x000fe20000100800 */
[--C-:B------:R-:W-:Y:S01]  /*f6f0*/  FFMA R25, R25, UR14, -R2.reuse ;  /* 0x0000000e19197c23 */ /* 0x100fe20008000802 */
[--C-:B------:R-:W-:Y:S01]  /*f700*/  FFMA R30, R30, UR14, -R3.reuse ;  /* 0x0000000e1e1e7c23 */ /* 0x100fe20008000803 */
[----:B------:R-:W-:Y:S01]  /*f710*/  FSETP.GEU.AND P2, PT, R4, -126, PT ;  /* 0xc2fc00000400780b */ /* 0x000fe20003f4e000 */
[----:B------:R1:W-:Y:S01]  /*f720*/  STL [R1+0x794], R94 ;  /* 0x0007945e01007387 */ /* 0x0003e20000100800 */
[----:B------:R-:W-:Y:S01]  /*f730*/  @!P3 FMUL R0, R0, 0.5 ;  /* 0x3f0000000000b820 */ /* 0x000fe20000400000 */
[----:B------:R-:W-:Y:S01]  /*f740*/  @!P4 FMUL R26, R26, 0.5 ;  /* 0x3f0000001a1ac820 */ /* 0x000fe20000400000 */
[----:B------:R-:W-:Y:S01]  /*f750*/  FSETP.GEU.AND P5, PT, R24, -126, PT ;  /* 0xc2fc00001800780b */ /* 0x000fe20003fae000 */
[----:B------:R1:W-:Y:S01]  /*f760*/  STL [R1+0x790], R95 ;  /* 0x0007905f01007387 */ /* 0x0003e20000100800 */
[----:B------:R-:W-:Y:S01]  /*f770*/  FFMA R31, R31, UR14, -R3 ;  /* 0x0000000e1f1f7c23 */ /* 0x000fe20008000803 */
[----:B------:R-:W-:Y:S01]  /*f780*/  @!P6 FMUL R27, R27, 0.5 ;  /* 0x3f0000001b1be820 */ /* 0x000fe20000400000 */
[----:B------:R-:W4:Y:S01]  /*f790*/  MUFU.EX2 R0, R0 ;  /* 0x0000000000007308 */ /* 0x000f220000000800 */
[----:B------:R-:W-:Y:S01]  /*f7a0*/  STL [R1+0x78c], R96 ;  /* 0x00078c6001007387 */ /* 0x000fe20000100800 */
[--C-:B------:R-:W-:Y:S01]  /*f7b0*/  FFMA R28, R28, UR14, -R2.reuse ;  /* 0x0000000e1c1c7c23 */ /* 0x100fe20008000802 */
[----:B------:R-:W-:-:S02]  /*f7c0*/  FFMA R29, R29, UR14, -R2 ;  /* 0x0000000e1d1d7c23 */ /* 0x000fc40008000802 */
[----:B------:R-:W-:Y:S01]  /*f7d0*/  STL [R1+0x788], R97 ;  /* 0x0007886101007387 */ /* 0x000fe20000100800 */
[----:B------:R-:W-:Y:S02]  /*f7e0*/  @!P2 FMUL R4, R4, 0.5 ;  /* 0x3f0000000404a820 */ /* 0x000fe40000400000 */
[----:B------:R-:W1:Y:S01]  /*f7f0*/  MUFU.EX2 R26, R26 ;  /* 0x0000001a001a7308 */ /* 0x000e620000000800 */
[----:B------:R1:W-:Y:S01]  /*f800*/  STL [R1+0x784], R98 ;  /* 0x0007846201007387 */ /* 0x0003e20000100800 */
[----:B------:R-:W-:-:S03]  /*f810*/  @!P5 FMUL R24, R24, 0.5 ;  /* 0x3f0000001818d820 */ /* 0x000fc60000400000 */
[----:B------:R1:W-:Y:S03]  /*f820*/  STL [R1+0x780], R99 ;  /* 0x0007806301007387 */ /* 0x0003e60000100800 */
[----:B------:R-:W1:Y:S01]  /*f830*/  MUFU.EX2 R157, R27 ;  /* 0x0000001b009d7308 */ /* 0x000e620000000800 */
[----:B------:R-:W-:Y:S01]  /*f840*/  STL [R1+0x77c], R100 ;  /* 0x00077c6401007387 */ /* 0x000fe20000100800 */
[----:B----4-:R-:W-:Y:S01]  /*f850*/  @!P3 FMUL R0, R0, R0 ;  /* 0x000000000000b220 */ /* 0x010fe20000400000 */
[----:B------:R-:W-:Y:S02]  /*f860*/  FSETP.GEU.AND P3, PT, R31, -126, PT ;  /* 0xc2fc00001f00780b */ /* 0x000fe40003f6e000 */
[----:B------:R-:W-:Y:S01]  /*f870*/  STL [R1+0x778], R101 ;  /* 0x0007786501007387 */ /* 0x000fe20000100800 */
[-C--:B------:R-:W-:Y:S01]  /*f880*/  FMUL R252, R252, R0.reuse ;  /* 0x00000000fcfc7220 */ /* 0x080fe20000400000 */
[-C--:B---3--:R-:W-:Y:S01]  /*f890*/  FMUL R249, R249, R0.reuse ;  /* 0x00000000f9f97220 */ /* 0x088fe20000400000 */
[-C--:B--2---:R-:W-:Y:S01]  /*f8a0*/  FMUL R248, R248, R0.reuse ;  /* 0x00000000f8f87220 */ /* 0x084fe20000400000 */
[----:B------:R2:W-:Y:S01]  /*f8b0*/  STL [R1+0x774], R102 ;  /* 0x0007746601007387 */ /* 0x0005e20000100800 */
[-C--:B------:R-:W-:Y:S01]  /*f8c0*/  FMUL R245, R245, R0.reuse ;  /* 0x00000000f5f57220 */ /* 0x080fe20000400000 */
[-C--:B------:R-:W-:Y:S01]  /*f8d0*/  FMUL R244, R244, R0.reuse ;  /* 0x00000000f4f47220 */ /* 0x080fe20000400000 */
[-C--:B------:R-:W-:Y:S01]  /*f8e0*/  FMUL R241, R241, R0.reuse ;  /* 0x00000000f1f17220 */ /* 0x080fe20000400000 */
[----:B------:R3:W-:Y:S01]  /*f8f0*/  STL [R1+0x770], R103 ;  /* 0x0007706701007387 */ /* 0x0007e20000100800 */
[-C--:B------:R-:W-:Y:S01]  /*f900*/  FMUL R240, R240, R0.reuse ;  /* 0x00000000f0f07220 */ /* 0x080fe20000400000 */
[-C--:B------:R-:W-:Y:S01]  /*f910*/  FMUL R237, R237, R0.reuse ;  /* 0x00000000eded7220 */ /* 0x080fe20000400000 */
[-C--:B------:R-:W-:Y:S01]  /*f920*/  FMUL R236, R236, R0.reuse ;  /* 0x00000000ecec7220 */ /* 0x080fe20000400000 */
[----:B------:R-:W-:Y:S01]  /*f930*/  STL [R1+0x76c], R104 ;  /* 0x00076c6801007387 */ /* 0x000fe20000100800 */
[-C--:B------:R-:W-:Y:S01]  /*f940*/  FMUL R233, R233, R0.reuse ;  /* 0x00000000e9e97220 */ /* 0x080fe20000400000 */
[----:B------:R-:W-:Y:S01]  /*f950*/  FMUL R232, R232, R0 ;  /* 0x00000000e8e87220 */ /* 0x000fe20000400000 */
[----:B-1----:R-:W-:Y:S01]  /*f960*/  @!P4 FMUL R26, R26, R26 ;  /* 0x0000001a1a1ac220 */ /* 0x002fe20000400000 */
[----:B------:R-:W-:Y:S01]  /*f970*/  STL [R1+0x768], R105 ;  /* 0x0007686901007387 */ /* 0x000fe20000100800 */
[-C--:B------:R-:W-:Y:S01]  /*f980*/  FMUL R229, R229, R0.reuse ;  /* 0x00000000e5e57220 */ /* 0x080fe20000400000 */
[-C--:B------:R-:W-:Y:S01]  /*f990*/  FMUL R228, R228, R0.reuse ;  /* 0x00000000e4e47220 */ /* 0x080fe20000400000 */
[-C--:B------:R-:W-:Y:S01]  /*f9a0*/  FMUL R225, R225, R0.reuse ;  /* 0x00000000e1e17220 */ /* 0x080fe20000400000 */
        /* <DEDUP_REMOVED lines=10> */
[-C--:B------:R-:W-:Y:S01]  /*fa50*/  FMUL R123, R123, R0.reuse ;  /* 0x000000007b7b7220 */ /* 0x080fe20000400000 */
[-C--:B------:R-:W-:Y:S01]  /*fa60*/  FMUL R124, R124, R0.reuse ;  /* 0x000000007c7c7220 */ /* 0x080fe20000400000 */
        /* <DEDUP_REMOVED lines=47> */
[----:B------:R-:W-:Y:S01]  /*fd60*/  FFMA R7, R0, R22, R26 ;  /* 0x0000001600077223 */ /* 0x000fe2000000001a */
[----:B------:R-:W-:Y:S01]  /*fd70*/  STL [R1+0x3c0], R145 ;  /* 0x0003c09101007387 */ /* 0x000fe20000100800 */
[----:B------:R-:W3:Y:S01]  /*fd80*/  MUFU.EX2 R24, R24 ;  /* 0x0000001800187308 */ /* 0x000ee20000000800 */
[----:B------:R-:W-:Y:S01]  /*fd90*/  @!P6 FMUL R157, R157, R157 ;  /* 0x0000009d9d9de220 */ /* 0x000fe20000400000 */
[----:B------:R-:W-:Y:S01]  /*fda0*/  FMUL R76, R76, R0 ;  /* 0x000000004c4c7220 */ /* 0x000fe20000400000 */
[----:B------:R4:W-:Y:S01]  /*fdb0*/  STL [R1+0x3bc], R146 ;  /* 0x0003bc9201007387 */ /* 0x0009e20000100800 */
[----:B------:R-:W-:Y:S01]  /*fdc0*/  FSETP.GEU.AND P4, PT, R30, -126, PT ;  /* 0xc2fc00001e00780b */ /* 0x000fe20003f8e000 */
[----:B------:R-:W-:Y:S01]  /*fdd0*/  @!P3 FMUL R31, R31, 0.5 ;  /* 0x3f0000001f1fb820 */ /* 0x000fe20000400000 */
[----:B------:R-:W-:Y:S01]  /*fde0*/  FSETP.GEU.AND P6, PT, R28, -126, PT ;  /* 0xc2fc00001c00780b */ /* 0x000fe20003fce000 */
[----:B------:R4:W-:Y:S01]  /*fdf0*/  STL [R1+0x3b8], R147 ;  /* 0x0003b89301007387 */ /* 0x0009e20000100800 */
[----:B------:R-:W-:Y:S01]  /*fe00*/  FADD R5, R7, R157 ;  /* 0x0000009d07057221 */ /* 0x000fe20000000000 */
[----:B------:R-:W1:Y:S01]  /*fe10*/  MUFU.EX2 R182, R31 ;  /* 0x0000001f00b67308 */ /* 0x000e620000000800 */
[----:B------:R-:W-:Y:S01]  /*fe20*/  MOV R87, R248 ;  /* 0x000000f800577202 */ /* 0x000fe20000000f00 */
[----:B------:R-:W-:Y:S01]  /*fe30*/  STL [R1+0x3b4], R148 ;  /* 0x0003b49401007387 */ /* 0x000fe20000100800 */
[----:B------:R-:W-:Y:S01]  /*fe40*/  IMAD.MOV.U32 R90, RZ, RZ, R245 ;  /* 0x000000ffff5a7224 */ /* 0x000fe200078e00f5 */
[----:B------:R-:W-:Y:S01]  /*fe50*/  MOV R91, R244 ;  /* 0x000000f4005b7202 */ /* 0x000fe20000000f00 */
[----:B------:R-:W-:Y:S01]  /*fe60*/  IMAD.MOV.U32 R94, RZ, RZ, R241 ;  /* 0x000000ffff5e7224 */ /* 0x000fe200078e00f1 */
[----:B------:R-:W-:Y:S01]  /*fe70*/  STL [R1+0x3b0], R149 ;  /* 0x0003b09501007387 */ /* 0x000fe20000100800 */
[----:B------:R-:W-:Y:S01]  /*fe80*/  FMUL R77, R77, R0 ;  /* 0x000000004d4d7220 */ /* 0x000fe20000400000 */
[----:B---3--:R-:W-:Y:S01]  /*fe90*/  @!P5 FMUL R24, R24, R24 ;  /* 0x000000181818d220 */ /* 0x008fe20000400000 */
[----:B------:R-:W-:Y:S01]  /*fea0*/  FSETP.GEU.AND P5, PT, R29, -126, PT ;  /* 0xc2fc00001d00780b */ /* 0x000fe20003fae000 */
[----:B------:R3:W-:Y:S01]  /*feb0*/  STL [R1+0x3ac], R150 ;  /* 0x0003ac9601007387 */ /* 0x0007e20000100800 */
[----:B------:R-:W-:Y:S01]  /*fec0*/  @!P4 FMUL R30, R30, 0.5 ;  /* 0x3f0000001e1ec820 */ /* 0x000fe20000400000 */
[----:B------:R-:W-:Y:S01]  /*fed0*/  @!P6 FMUL R28, R28, 0.5 ;  /* 0x3f0000001c1ce820 */ /* 0x000fe20000400000 */
[----:B------:R-:W-:Y:S01]  /*fee0*/  MOV R95, R240 ;  /* 0x000000f0005f7202 */ /* 0x000fe20000000f00 */
[----:B------:R3:W-:Y:S01]  /*fef0*/  STL [R1+0x3a8], R151 ;  /* 0x0003a89701007387 */ /* 0x0007e20000100800 */
[----:B------:R-:W3:Y:S01]  /*ff00*/  MUFU.EX2 R159, R30 ;  /* 0x0000001e009f7308 */ /* 0x000ee20000000800 */
[----:B------:R-:W-:-:S02]  /*ff10*/  IMAD.MOV.U32 R98, RZ, RZ, R237 ;  /* 0x000000ffff627224 */ /* 0x000fc400078e00ed */
[----:B-1----:R-:W-:Y:S01]  /*ff20*/  @!P3 FMUL R182, R182, R182 ;  /* 0x000000b6b6b6b220 */ /* 0x002fe20000400000 */
[----:B------:R-:W-:Y:S01]  /*ff30*/  STL [R1+0x37c], R189 ;  /* 0x00037cbd01007387 */ /* 0x000fe20000100800 */
[----:B------:R-:W-:Y:S01]  /*ff40*/  MOV R99, R236 ;  /* 0x000000ec00637202 */ /* 0x000fe20000000f00 */
[----:B--2---:R-:W-:Y:S01]  /*ff50*/  IMAD.MOV.U32 R102, RZ, RZ, R233 ;  /* 0x000000ffff667224 */ /* 0x004fe200078e00e9 */
[----:B------:R-:W-:Y:S01]  /*ff60*/  MOV R103, R232 ;  /* 0x000000e800677202 */ /* 0x000fe20000000f00 */
[----:B------:R-:W-:Y:S01]  /*ff70*/  STL [R1+0x378], R214 ;  /* 0x000378d601007387 */ /* 0x000fe20000100800 */
[----:B------:R-:W-:Y:S01]  /*ff80*/  @!P5 FMUL R29, R29, 0.5 ;  /* 0x3f0000001d1dd820 */ /* 0x000fe20000400000 */
[----:B------:R-:W1:Y:S01]  /*ff90*/  MUFU.EX2 R158, R28 ;  /* 0x0000001c009e7308 */ /* 0x000e620000000800 */
[----:B------:R-:W-:Y:S01]  /*ffa0*/  IMAD.MOV.U32 R106, RZ, RZ, R229 ;  /* 0x000000ffff6a7224 */ /* 0x000fe200078e00e5 */
[----:B------:R-:W-:Y:S01]  /*ffb0*/  STL [R1+0x374], R213 ;  /* 0x000374d501007387 */ /* 0x000fe20000100800 */
[----:B----4-:R-:W-:Y:S01]  /*ffc0*/  MOV R107, R228 ;  /* 0x000000e4006b7202 */ /* 0x010fe20000000f00 */
[----:B------:R-:W-:Y:S01]  /*ffd0*/  IMAD.MOV.U32 R110, RZ, RZ, R225 ;  /* 0x000000ffff6e7224 */ /* 0x000fe200078e00e1 */
[----:B------:R-:W-:Y:S01]  /*ffe0*/  MOV R111, R224 ;  /* 0x000000e0006f7202 */ /* 0x000fe20000000f00 */
[----:B------:R-:W-:Y:S01]  /*fff0*/  STL [R1+0x370], R212 ;  /* 0x000370d401007387 */ /* 0x000fe20000100800 */
[----:B------:R-:W-:Y:S01]  /*10000*/  IMAD.MOV.U32 R114, RZ, RZ, R221 ;  /* 0x000000ffff727224 */ /* 0x000fe200078e00dd */
[----:B------:R-:W2:Y:S01]  /*10010*/  MUFU.EX2 R181, R29 ;  /* 0x0000001d00b57308 */ /* 0x000ea20000000800 */
[----:B---3--:R-:W-:Y:S01]  /*10020*/  @!P4 FMUL R159, R159, R159 ;  /* 0x0000009f9f9fc220 */ /* 0x008fe20000400000 */
[----:B------:R-:W-:Y:S01]  /*10030*/  STL [R1+0x36c], R211 ;  /* 0x00036cd301007387 */ /* 0x000fe20000100800 */
[----:B------:R-:W-:Y:S01]  /*10040*/  MOV R115, R220 ;  /* 0x000000dc00737202 */ /* 0x000fe20000000f00 */
[----:B------:R-:W-:Y:S01]  /*10050*/  IMAD.MOV.U32 R118, RZ, RZ, R217 ;  /* 0x000000ffff767224 */ /* 0x000fe200078e00d9 */
[----:B------:R-:W-:Y:S01]  /*10060*/  MOV R119, R193 ;  /* 0x000000c100777202 */ /* 0x000fe20000000f00 */
[----:B------:R-:W-:Y:S01]  /*10070*/  STL [R1+0x368], R210 ;  /* 0x000368d201007387 */ /* 0x000fe20000100800 */
[----:B------:R-:W-:Y:S01]  /*10080*/  IMAD.MOV.U32 R146, RZ, RZ, R20 ;  /* 0x000000ffff927224 */ /* 0x000fe200078e0014 */
[----:B------:R-:W-:Y:S01]  /*10090*/  MOV R147, R19 ;  /* 0x0000001300937202 */ /* 0x000fe20000000f00 */
[----:B-1----:R-:W-:Y:S01]  /*100a0*/  @!P6 FMUL R158, R158, R158 ;  /* 0x0000009e9e9ee220 */ /* 0x002fe20000400000 */
[----:B------:R-:W-:Y:S01]  /*100b0*/  STL [R1+0x364], R209 ;  /* 0x000364d101007387 */ /* 0x000fe20000100800 */
[----:B------:R-:W-:Y:S01]  /*100c0*/  IMAD.MOV.U32 R150, RZ, RZ, R16 ;  /* 0x000000ffff967224 */ /* 0x000fe200078e0010 */
[----:B------:R-:W-:-:S02]  /*100d0*/  MOV R151, R14 ;  /* 0x0000000e00977202 */ /* 0x000fc40000000f00 */
[----:B------:R-:W-:Y:S01]  /*100e0*/  STL [R1+0x360], R208 ;  /* 0x000360d001007387 */ /* 0x000fe20000100800 */
[----:B------:R-:W-:Y:S01]  /*100f0*/  F2FP.BF16.F32.PACK_AB R157, R157, R26 ;  /* 0x0000001a9d9d723e */ /* 0x000fe200000010ff */
[----:B------:R-:W-:Y:S02]  /*10100*/  FMUL R21, R21, R0 ;  /* 0x0000000015157220 */ /* 0x000fe40000400000 */
[----:B------:R-:W-:Y:S01]  /*10110*/  STL [R1+0x35c], R207 ;  /* 0x00035ccf01007387 */ /* 0x000fe20000100800 */
[----:B--2---:R-:W-:-:S03]  /*10120*/  @!P5 FMUL R181, R181, R181 ;  /* 0x000000b5b5b5d220 */ /* 0x004fc60000400000 */
[----:B------:R-:W-:Y:S04]  /*10130*/  STL [R1+0x358], R206 ;  /* 0x000358ce01007387 */ /* 0x000fe80000100800 */
[----:B------:R-:W-:Y:S04]  /*10140*/  STL [R1+0x354], R205 ;  /* 0x000354cd01007387 */ /* 0x000fe80000100800 */
[----:B------:R-:W-:Y:S01]  /*10150*/  STL [R1+0x350], R204 ;  /* 0x000350cc01007387 */ /* 0x000fe20000100800 */
[----:B------:R-:W-:-:S03]  /*10160*/  FMUL R80, R80, R0 ;  /* 0x0000000050507220 */ /* 0x000fc60000400000 */
        /* <DEDUP_REMOVED lines=9> */
[----:B------:R-:W-:Y:S01]  /*10200*/  STL [R1+0x328], R194 ;  /* 0x000328c201007387 */ /* 0x000fe20000100800 */
[----:B------:R-:W-:-:S03]  /*10210*/  FMUL R83, R83, R0 ;  /* 0x0000000053537220 */ /* 0x000fc60000400000 */
[----:B------:R-:W-:Y:S04]  /*10220*/  STL [R1+0x324], R191 ;  /* 0x000324bf01007387 */ /* 0x000fe80000100800 */
[----:B------:R-:W-:Y:S01]  /*10230*/  STL [R1+0x320], R190 ;  /* 0x000320be01007387 */ /* 0x000fe20000100800 */
[----:B------:R-:W-:Y:S02]  /*10240*/  MOV R31, R83 ;  /* 0x00000053001f7202 */ /* 0x000fe40000000f00 */
[----:B------:R-:W-:Y:S01]  /*10250*/  MOV R83, R252 ;  /* 0x000000fc00537202 */ /* 0x000fe20000000f00 */
[----:B------:R-:W-:Y:S04]  /*10260*/  STL [R1+0x31c], R188 ;  /* 0x00031cbc01007387 */ /* 0x000fe80000100800 */
[----:B------:R-:W-:Y:S01]  /*10270*/  STL [R1+0x318], R184 ;  /* 0x000318b801007387 */ /* 0x000fe20000100800 */
[----:B------:R-:W-:-:S02]  /*10280*/  FMUL R84, R84, R0 ;  /* 0x0000000054547220 */ /* 0x000fc40000400000 */
[----:B------:R1:W2:Y:S01]  /*10290*/  MUFU.EX2 R0, R4 ;  /* 0x0000000400007308 */ /* 0x0002a20000000800 */
[----:B------:R-:W-:Y:S01]  /*102a0*/  STL [R1+0x314], R183 ;  /* 0x000314b701007387 */ /* 0x000fe20000100800 */
[----:B------:R-:W-:-:S03]  /*102b0*/  IMAD.MOV.U32 R30, RZ, RZ, R84 ;  /* 0x000000ffff1e7224 */ /* 0x000fc600078e0054 */
[----:B------:R-:W-:Y:S04]  /*102c0*/  STL [R1+0x310], R6 ;  /* 0x0003100601007387 */ /* 0x000fe80000100800 */
[----:B------:R-:W-:Y:S01]  /*102d0*/  STL [R1+0x380], R185 ;  /* 0x000380b901007387 */ /* 0x000fe20000100800 */
[----:B-1----:R-:W-:-:S03]  /*102e0*/  LEA R4, R187, UR31, 0xd ;  /* 0x0000001fbb047c11 */ /* 0x002fc6000f8e68ff */
[----:B------:R-:W-:Y:S01]  /*102f0*/  STL [R1+0x384], R186 ;  /* 0x000384ba01007387 */ /* 0x000fe20000100800 */
[----:B------:R-:W-:-:S03]  /*10300*/  R2UR UR6, R4 ;  /* 0x00000000040672ca */ /* 0x000fc600000e0000 */
[----:B------:R-:W-:Y:S01]  /*10310*/  STL [R1+0xdc], R252 ;  /* 0x0000dcfc01007387 */ /* 0x000fe20000100800 */
[----:B--2---:R-:W-:Y:S01]  /*10320*/  @!P2 FMUL R0, R0, R0 ;  /* 0x000000000000a220 */ /* 0x004fe20000400000 */
[----:B------:R-:W-:Y:S02]  /*10330*/  FSETP.GEU.AND P2, PT, R25, -126, PT ;  /* 0xc2fc00001900780b */ /* 0x000fe40003f4e000 */
        /* <DEDUP_REMOVED lines=39> */
[----:B------:R-:W-:Y:S01]  /*105b0*/  @!P2 FMUL R25, R25, 0.5 ;  /* 0x3f0000001919a820 */ /* 0x000fe20000400000 */
[----:B------:R-:W-:Y:S01]  /*105c0*/  STL [R1+0x138], R229 ;  /* 0x000138e501007387 */ /* 0x000fe20000100800 */
[-C--:B------:R-:W-:Y:S01]  /*105d0*/  FMUL R160, R160, R0.reuse ;  /* 0x00000000a0a07220 */ /* 0x080fe20000400000 */
[-C--:B------:R-:W-:Y:S01]  /*105e0*/  FMUL R153, R153, R0.reuse ;  /* 0x0000000099997220 */ /* 0x080fe20000400000 */
[-C--:B------:R-:W-:Y:S01]  /*105f0*/  FMUL R152, R152, R0.reuse ;  /* 0x0000000098987220 */ /* 0x080fe20000400000 */
[----:B------:R-:W-:Y:S01]  /*10600*/  STL [R1+0x13c], R228 ;  /* 0x00013ce401007387 */ /* 0x000fe20000100800 */
[-C--:B------:R-:W-:Y:S01]  /*10610*/  FMUL R18, R18, R0.reuse ;  /* 0x0000000012127220 */ /* 0x080fe20000400000 */
[----:B------:R-:W1:Y:S01]  /*10620*/  MUFU.EX2 R156, R25 ;  /* 0x00000019009c7308 */ /* 0x000e620000000800 */
        /* <DEDUP_REMOVED lines=40> */
[----:B------:R-:W-:Y:S01]  /*108b0*/  FMUL R216, R216, R0 ;  /* 0x00000000d8d87220 */ /* 0x000fe20000400000 */
[----:B------:R-:W-:Y:S01]  /*108c0*/  STL [R1+0x198], R171 ;  /* 0x000198ab01007387 */ /* 0x000fe20000100800 */
[----:B------:R-:W-:Y:S01]  /*108d0*/  FFMA R0, R0, R23, R24 ;  /* 0x0000001700007223 */ /* 0x000fe20000000018 */
[----:B-1----:R-:W-:Y:S01]  /*108e0*/  @!P2 FMUL R156, R156, R156 ;  /* 0x0000009c9c9ca220 */ /* 0x002fe20000400000 */
[----:B------:R-:W-:Y:S01]  /*108f0*/  MOV R28, R86 ;  /* 0x00000056001c7202 */ /* 0x000fe20000000f00 */
[----:B------:R-:W-:Y:S01]  /*10900*/  STL [R1+0x19c], R170 ;  /* 0x00019caa01007387 */ /* 0x000fe20000100800 */
[----:B------:R-:W-:Y:S01]  /*10910*/  MOV R29, R85 ;  /* 0x00000055001d7202 */ /* 0x000fe20000000f00 */
[----:B------:R-:W-:Y:S01]  /*10920*/  FADD R0, R0, R156 ;  /* 0x0000009c00007221 */ /* 0x000fe20000000000 */
[----:B------:R-:W-:Y:S01]  /*10930*/  MOV R144, R153 ;  /* 0x0000009900907202 */ /* 0x000fe20000000f00 */
[----:B------:R-:W-:Y:S01]  /*10940*/  STL [R1+0x1a8], R167 ;  /* 0x0001a8a701007387 */ /* 0x000fe20000100800 */
[----:B------:R-:W-:Y:S01]  /*10950*/  MOV R145, R152 ;  /* 0x0000009800917202 */ /* 0x000fe20000000f00 */
[----:B------:R-:W-:Y:S01]  /*10960*/  IMAD.MOV.U32 R86, RZ, RZ, R249 ;  /* 0x000000ffff567224 */ /* 0x000fe200078e00f9 */
[----:B------:R-:W-:Y:S01]  /*10970*/  MOV R84, R251 ;  /* 0x000000fb00547202 */ /* 0x000fe20000000f00 */
[----:B------:R-:W-:Y:S01]  /*10980*/  STL [R1+0x1ac], R166 ;  /* 0x0001aca601007387 */ /* 0x000fe20000100800 */
[----:B------:R-:W-:Y:S01]  /*10990*/  MOV R85, R250 ;  /* 0x000000fa00557202 */ /* 0x000fe20000000f00 */
[----:B--2---:R-:W-:Y:S01]  /*109a0*/  FADD R193, R5, R159 ;  /* 0x0000009f05c17221 */ /* 0x004fe20000000000 */
[----:B------:R-:W-:Y:S01]  /*109b0*/  MOV R88, R247 ;  /* 0x000000f700587202 */ /* 0x000fe20000000f00 */
[----:B------:R-:W-:Y:S01]  /*109c0*/  STL [R1+0x1b8], R163 ;  /* 0x0001b8a301007387 */ /* 0x000fe20000100800 */
[----:B------:R-:W-:-:S02]  /*109d0*/  MOV R89, R246 ;  /* 0x000000f600597202 */ /* 0x000fc40000000f00 */
[----:B------:R-:W-:Y:S01]  /*109e0*/  MOV R92, R243 ;  /* 0x000000f3005c7202 */ /* 0x000fe20000000f00 */
[----:B------:R-:W-:Y:S01]  /*109f0*/  STL [R1+0x1bc], R162 ;  /* 0x0001bca201007387 */ /* 0x000fe20000100800 */
[----:B------:R-:W-:Y:S02]  /*10a00*/  MOV R93, R242 ;  /* 0x000000f2005d7202 */ /* 0x000fe40000000f00 */
[----:B------:R-:W-:Y:S01]  /*10a10*/  MOV R96, R239 ;  /* 0x000000ef00607202 */ /* 0x000fe20000000f00 */
[----:B------:R-:W-:Y:S01]  /*10a20*/  STL [R1+0x1c8], R155 ;  /* 0x0001c89b01007387 */ /* 0x000fe20000100800 */
[----:B------:R-:W-:Y:S02]  /*10a30*/  MOV R97, R238 ;  /* 0x000000ee00617202 */ /* 0x000fe40000000f00 */
        /* <DEDUP_REMOVED lines=18> */
[----:B------:R-:W-:Y:S01]  /*10b60*/  F2FP.BF16.F32.PACK_AB R156, R156, R24 ;  /* 0x000000189c9c723e */ /* 0x000fe200000010ff */
[----:B------:R-:W-:Y:S01]  /*10b70*/  STL [R1+0x1fc], R8 ;  /* 0x0001fc0801007387 */ /* 0x000fe20000100800 */
[----:B------:R-:W-:-:S03]  /*10b80*/  F2FP.BF16.F32.PACK_AB R159, R182, R159 ;  /* 0x0000009fb69f723e */ /* 0x000fc600000010ff */
        /* <DEDUP_REMOVED lines=30> */
[----:B------:R1:W-:Y:S04]  /*10d70*/  STL [R1+0x1d0], R153 ;  /* 0x0001d09901007387 */ /* 0x0003e80000100800 */
[----:B------:R2:W-:Y:S04]  /*10d80*/  STL [R1+0x1d4], R152 ;  /* 0x0001d49801007387 */ /* 0x0005e80000100800 */
[----:B------:R-:W-:Y:S01]  /*10d90*/  STL [R1+0x1e0], R18 ;  /* 0x0001e01201007387 */ /* 0x000fe20000100800 */
[----:B-1----:R-:W-:-:S03]  /*10da0*/  MOV R153, R11 ;  /* 0x0000000b00997202 */ /* 0x002fc60000000f00 */
[----:B------:R-:W-:Y:S01]  /*10db0*/  STL [R1+0x1e4], R17 ;  /* 0x0001e41101007387 */ /* 0x000fe20000100800 */
[----:B--2---:R-:W-:-:S03]  /*10dc0*/  MOV R152, R12 ;  /* 0x0000000c00987202 */ /* 0x004fc60000000f00 */
[----:B------:R-:W-:Y:S04]  /*10dd0*/  STL [R1+0x1f0], R12 ;  /* 0x0001f00c01007387 */ /* 0x000fe80000100800 */
[----:B------:R1:W-:Y:S04]  /*10de0*/  STL.64 [R1+0xa18], R58 ;  /* 0x000a183a01007387 */ /* 0x0003e80000100a00 */
[----:B------:R-:W-:Y:S04]  /*10df0*/  STL [R1+0x1f4], R11 ;  /* 0x0001f40b01007387 */ /* 0x000fe80000100800 */
[----:B------:R2:W-:Y:S04]  /*10e00*/  STL.64 [R1+0xa10], R56 ;  /* 0x000a103801007387 */ /* 0x0005e80000100a00 */
[----:B------:R3:W-:Y:S01]  /*10e10*/  STL.64 [R1+0xa08], R54 ;  /* 0x000a083601007387 */ /* 0x0007e20000100a00 */
[----:B-1----:R-:W-:Y:S01]  /*10e20*/  IMAD.MOV.U32 R58, RZ, RZ, R124 ;  /* 0x000000ffff3a7224 */ /* 0x002fe200078e007c */
[----:B------:R-:W-:-:S02]  /*10e30*/  MOV R59, R127 ;  /* 0x0000007f003b7202 */ /* 0x000fc40000000f00 */
        /* <DEDUP_REMOVED lines=8> */
[----:B---3--:R-:W-:Y:S01]  /*10ec0*/  IMAD.MOV.U32 R54, RZ, RZ, R120 ;  /* 0x000000ffff367224 */ /* 0x008fe200078e0078 */
[----:B------:R-:W-:-:S02]  /*10ed0*/  MOV R55, R123 ;  /* 0x0000007b00377202 */ /* 0x000fc40000000f00 */
[----:B------:R3:W-:Y:S01]  /*10ee0*/  STL.64 [R1+0x9e8], R46 ;  /* 0x0009e82e01007387 */ /* 0x0007e20000100a00 */
[----:B-1----:R-:W-:Y:S02]  /*10ef0*/  MOV R52, R64 ;  /* 0x0000004000347202 */ /* 0x002fe40000000f00 */
[----:B------:R-:W-:Y:S01]  /*10f00*/  MOV R53, R121 ;  /* 0x0000007900357202 */ /* 0x000fe20000000f00 */
[----:B------:R1:W-:Y:S01]  /*10f10*/  STL.64 [R1+0x9e0], R44 ;  /* 0x0009e02c01007387 */ /* 0x0003e20000100a00 */
[----:B----4-:R-:W-:Y:S01]  /*10f20*/  IMAD.MOV.U32 R50, RZ, RZ, R66 ;  /* 0x000000ffff327224 */ /* 0x010fe200078e0042 */
[----:B------:R-:W-:Y:S01]  /*10f30*/  MOV R51, R65 ;  /* 0x0000004100337202 */ /* 0x000fe20000000f00 */
[----:B------:R-:W-:Y:S01]  /*10f40*/  IMAD.MOV.U32 R66, RZ, RZ, R128 ;  /* 0x000000ffff427224 */ /* 0x000fe200078e0080 */
[----:B------:R4:W-:Y:S01]  /*10f50*/  STL.64 [R1+0x9d8], R42 ;  /* 0x0009d82a01007387 */ /* 0x0009e20000100a00 */
[----:B--2---:R-:W-:Y:S02]  /*10f60*/  MOV R48, R68 ;  /* 0x0000004400307202 */ /* 0x004fe40000000f00 */
[----:B------:R-:W-:Y:S01]  /*10f70*/  MOV R49, R67 ;  /* 0x0000004300317202 */ /* 0x000fe20000000f00 */
[----:B------:R2:W-:Y:S01]  /*10f80*/  STL.64 [R1+0x9d0], R40 ;  /* 0x0009d02801007387 */ /* 0x0005e20000100a00 */
[----:B---3--:R-:W-:Y:S01]  /*10f90*/  IMAD.MOV.U32 R46, RZ, RZ, R70 ;  /* 0x000000ffff2e7224 */ /* 0x008fe200078e0046 */
[----:B------:R-:W-:Y:S01]  /*10fa0*/  MOV R47, R69 ;  /* 0x00000045002f7202 */ /* 0x000fe20000000f00 */
[----:B------:R-:W-:Y:S01]  /*10fb0*/  IMAD.MOV.U32 R70, RZ, RZ, R132 ;  /* 0x000000ffff467224 */ /* 0x000fe200078e0084 */
[----:B------:R3:W-:Y:S01]  /*10fc0*/  STL.64 [R1+0x9c8], R38 ;  /* 0x0009c82601007387 */ /* 0x0007e20000100a00 */
[----:B-1----:R-:W-:-:S02]  /*10fd0*/  MOV R45, R71 ;  /* 0x00000047002d7202 */ /* 0x002fc40000000f00 */
        /* <DEDUP_REMOVED lines=12> */
[----:B-1----:R-:W-:Y:S01]  /*110a0*/  MOV R36, R79 ;  /* 0x0000004f00247202 */ /* 0x002fe20000000f00 */
[----:B------:R-:W-:Y:S01]  /*110b0*/  STL [R1+0x388], R187 ;  /* 0x000388bb01007387 */ /* 0x000fe20000100800 */
[----:B------:R-:W-:Y:S01]  /*110c0*/  MOV R37, R78 ;  /* 0x0000004e00257202 */ /* 0x000fe20000000f00 */
[----:B------:R-:W-:Y:S01]  /*110d0*/  IMAD.MOV.U32 R78, RZ, RZ, R140 ;  /* 0x000000ffff4e7224 */ /* 0x000fe200078e008c */
[----:B------:R-:W-:Y:S01]  /*110e0*/  MOV R79, R143 ;  /* 0x0000008f004f7202 */ /* 0x000fe20000000f00 */
[----:B----4-:R-:W-:Y:S01]  /*110f0*/  IMAD.MOV.U32 R34, RZ, RZ, R80 ;  /* 0x000000ffff227224 */ /* 0x010fe200078e0050 */
[----:B------:R-:W-:Y:S01]  /*11100*/  MOV R80, R142 ;  /* 0x0000008e00507202 */ /* 0x000fe20000000f00 */
[----:B------:R-:W-:Y:S01]  /*11110*/  IMAD.MOV.U32 R142, RZ, RZ, R155 ;  /* 0x000000ffff8e7224 */ /* 0x000fe200078e009b */
[----:B--2---:R-:W-:Y:S01]  /*11120*/  MOV R32, R82 ;  /* 0x0000005200207202 */ /* 0x004fe20000000f00 */
[----:B------:R-:W-:Y:S01]  /*11130*/  IMAD.MOV.U32 R82, RZ, RZ, R215 ;  /* 0x000000ffff527224 */ /* 0x000fe200078e00d7 */
[----:B------:R-:W-:-:S02]  /*11140*/  MOV R33, R81 ;  /* 0x0000005100217202 */ /* 0x000fc40000000f00 */
[----:B------:R-:W-:Y:S02]  /*11150*/  MOV R65, R129 ;  /* 0x0000008100417202 */ /* 0x000fe40000000f00 */
[----:B------:R-:W-:Y:S02]  /*11160*/  MOV R67, R131 ;  /* 0x0000008300437202 */ /* 0x000fe40000000f00 */
[----:B------:R-:W-:Y:S01]  /*11170*/  MOV R68, R130 ;  /* 0x0000008200447202 */ /* 0x000fe20000000f00 */
[----:B------:R-:W-:Y:S01]  /*11180*/  IMAD.MOV.U32 R130, RZ, RZ, R171 ;  /* 0x000000ffff827224 */ /* 0x000fe200078e00ab */
[----:B------:R-:W-:Y:S02]  /*11190*/  MOV R69, R133 ;  /* 0x0000008500457202 */ /* 0x000fe40000000f00 */
[----:B------:R-:W-:Y:S02]  /*111a0*/  MOV R71, R135 ;  /* 0x0000008700477202 */ /* 0x000fe40000000f00 */
[----:B------:R-:W-:Y:S01]  /*111b0*/  MOV R72, R134 ;  /* 0x0000008600487202 */ /* 0x000fe20000000f00 */
[----:B------:R-:W-:Y:S01]  /*111c0*/  IMAD.MOV.U32 R134, RZ, RZ, R167 ;  /* 0x000000ffff867224 */ /* 0x000fe200078e00a7 */
[----:B------:R-:W-:-:S02]  /*111d0*/  MOV R73, R137 ;  /* 0x0000008900497202 */ /* 0x000fc40000000f00 */
[----:B------:R-:W-:Y:S02]  /*111e0*/  MOV R75, R139 ;  /* 0x0000008b004b7202 */ /* 0x000fe40000000f00 */
[----:B------:R-:W-:Y:S01]  /*111f0*/  MOV R76, R138 ;  /* 0x0000008a004c7202 */ /* 0x000fe20000000f00 */
[----:B------:R-:W-:Y:S01]  /*11200*/  IMAD.MOV.U32 R138, RZ, RZ, R163 ;  /* 0x000000ffff8a7224 */ /* 0x000fe200078e00a3 */
[----:B------:R-:W-:Y:S02]  /*11210*/  MOV R77, R141 ;  /* 0x0000008d004d7202 */ /* 0x000fe40000000f00 */
[----:B------:R-:W-:Y:S01]  /*11220*/  MOV R143, R154 ;  /* 0x0000009a008f7202 */ /* 0x000fe20000000f00 */
[----:B------:R-:W-:Y:S01]  /*11230*/  IMAD.MOV.U32 R154, RZ, RZ, R10 ;  /* 0x000000ffff9a7224 */ /* 0x000fe200078e000a */
[----:B------:R-:W-:Y:S02]  /*11240*/  MOV R35, R21 ;  /* 0x0000001500237202 */ /* 0x000fe40000000f00 */
[----:B------:R-:W-:-:S02]  /*11250*/  MOV R44, R13 ;  /* 0x0000000d002c7202 */ /* 0x000fc40000000f00 */
[----:B------:R-:W-:Y:S02]  /*11260*/  MOV R81, R216 ;  /* 0x000000d800517202 */ /* 0x000fe40000000f00 */
[----:B------:R-:W-:Y:S01]  /*11270*/  MOV R120, R192 ;  /* 0x000000c000787202 */ /* 0x000fe20000000f00 */
[----:B------:R-:W-:Y:S01]  /*11280*/  FADD R192, R0, R158 ;  /* 0x0000009e00c07221 */ /* 0x000fe20000000000 */
[----:B------:R-:W-:Y:S02]  /*11290*/  MOV R121, R180 ;  /* 0x000000b400797202 */ /* 0x000fe40000000f00 */
[----:B------:R-:W-:Y:S02]  /*112a0*/  MOV R123, R178 ;  /* 0x000000b2007b7202 */ /* 0x000fe40000000f00 */
[----:B------:R-:W-:Y:S02]  /*112b0*/  MOV R125, R176 ;  /* 0x000000b0007d7202 */ /* 0x000fe40000000f00 */
[----:B------:R-:W-:-:S02]  /*112c0*/  MOV R128, R173 ;  /* 0x000000ad00807202 */ /* 0x000fc40000000f00 */
[----:B------:R-:W-:Y:S02]  /*112d0*/  MOV R129, R172 ;  /* 0x000000ac00817202 */ /* 0x000fe40000000f00 */
[----:B------:R-:W-:Y:S02]  /*112e0*/  MOV R131, R170 ;  /* 0x000000aa00837202 */ /* 0x000fe40000000f00 */
        /* <DEDUP_REMOVED lines=77> */
[----:B-1----:R-:W2:Y:S04]  /*117c0*/  LDL.LU.64 R58, [R1+0xa18] ;  /* 0x000a1800013a7983 */ /* 0x002ea80000300a00 */
        /* <DEDUP_REMOVED lines=13> */
[----:B--2---:R-:W-:Y:S04]  /*118a0*/  STL.64 [R1+0x9a8], R58 ;  /* 0x0009a83a01007387 */ /* 0x004fe80000100a00 */
        /* <DEDUP_REMOVED lines=8> */
[----:B------:R1:W-:Y:S01]  /*11930*/  STL.64 [R1+0x960], R40 ;  /* 0x0009602801007387 */ /* 0x0003e20000100a00 */
[--C-:B------:R-:W-:Y:S01]  /*11940*/  FFMA R38, R38, UR14, -R3.reuse ;  /* 0x0000000e26267c23 */ /* 0x100fe20008000803 */
[----:B------:R-:W-:-:S02]  /*11950*/  FFMA R39, R39, UR14, -R3 ;  /* 0x0000000e27277c23 */ /* 0x000fc40008000803 */
[----:B------:R-:W2:Y:S01]  /*11960*/  LDL.LU.64 R12, [R1] ;  /* 0x00000000010c7983 */ /* 0x000ea20000300a00 */
[--C-:B------:R-:W-:Y:S01]  /*11970*/  FFMA R36, R36, UR14, -R2.reuse ;  /* 0x0000000e24247c23 */ /* 0x100fe20008000802 */
[--C-:B------:R-:W-:Y:S02]  /*11980*/  FFMA R37, R37, UR14, -R2.reuse ;  /* 0x0000000e25257c23 */ /* 0x100fe40008000802 */
[----:B------:R-:W2:Y:S01]  /*11990*/  LDL.LU.64 R14, [R1+0x8] ;  /* 0x00000800010e7983 */ /* 0x000ea20000300a00 */
[--C-:B------:R-:W-:Y:S01]  /*119a0*/  FFMA R34, R34, UR14, -R3.reuse ;  /* 0x0000000e22227c23 */ /* 0x100fe20008000803 */
[----:B------:R-:W-:Y:S01]  /*119b0*/  FFMA R35, R35, UR14, -R3 ;  /* 0x0000000e23237c23 */ /* 0x000fe20008000803 */
[----:B------:R-:W-:Y:S01]  /*119c0*/  FSETP.GEU.AND P4, PT, R36, -126, PT ;  /* 0xc2fc00002400780b */ /* 0x000fe20003f8e000 */
[----:B------:R-:W2:Y:S01]  /*119d0*/  LDL.LU.64 R16, [R1+0x10] ;  /* 0x0000100001107983 */ /* 0x000ea20000300a00 */
[--C-:B------:R-:W-:Y:S01]  /*119e0*/  FFMA R32, R32, UR14, -R2.reuse ;  /* 0x0000000e20207c23 */ /* 0x100fe20008000802 */
[----:B------:R-:W-:Y:S01]  /*119f0*/  FFMA R33, R33, UR14, -R2 ;  /* 0x0000000e21217c23 */ /* 0x000fe20008000802 */
[----:B------:R-:W-:Y:S01]  /*11a00*/  FSETP.GEU.AND P5, PT, R34, -126, PT ;  /* 0xc2fc00002200780b */ /* 0x000fe20003fae000 */
[----:B------:R-:W2:Y:S01]  /*11a10*/  LDL.LU.64 R18, [R1+0x18] ;  /* 0x0000180001127983 */ /* 0x000ea20000300a00 */
[----:B------:R-:W-:-:S02]  /*11a20*/  FSETP.GEU.AND P2, PT, R35, -126, PT ;  /* 0xc2fc00002300780b */ /* 0x000fc40003f4e000 */
[----:B------:R-:W-:Y:S01]  /*11a30*/  FSETP.GEU.AND P3, PT, R32, -126, PT ;  /* 0xc2fc00002000780b */ /* 0x000fe20003f6e000 */
[----:B------:R-:W2:Y:S01]  /*11a40*/  LDL.LU.64 R20, [R1+0x20] ;  /* 0x0000200001147983 */ /* 0x000ea20000300a00 */
[----:B------:R-:W-:-:S03]  /*11a50*/  FSETP.GEU.AND P6, PT, R33, -126, PT ;  /* 0xc2fc00002100780b */ /* 0x000fc60003fce000 */
[----:B------:R-:W2:Y:S01]  /*11a60*/  LDL.LU.64 R22, [R1+0x28] ;  /* 0x0000280001167983 */ /* 0x000ea20000300a00 */
[----:B------:R-:W-:-:S03]  /*11a70*/  @!P4 FMUL R36, R36, 0.5 ;  /* 0x3f0000002424c820 */ /* 0x000fc60000400000 */
[----:B------:R-:W-:Y:S01]  /*11a80*/  @!P5 FMUL R34, R34, 0.5 ;  /* 0x3f0000002222d820 */ /* 0x000fe20000400000 */
[----:B------:R-:W2:Y:S01]  /*11a90*/  LDL.LU.64 R24, [R1+0x30] ;  /* 0x0000300001187983 */ /* 0x000ea20000300a00 */
[----:B------:R-:W-:Y:S01]  /*11aa0*/  @!P2 FMUL R35, R35, 0.5 ;  /* 0x3f0000002323a820 */ /* 0x000fe20000400000 */
[----:B------:R-:W-:Y:S01]  /*11ab0*/  MUFU.EX2 R176, R36 ;  /* 0x0000002400b07308 */ /* 0x000fe20000000800 */
[----:B------:R-:W-:Y:S01]  /*11ac0*/  @!P3 FMUL R32, R32, 0.5 ;  /* 0x3f0000002020b820 */ /* 0x000fe20000400000 */
[----:B------:R-:W2:Y:S01]  /*11ad0*/  LDL.LU.64 R26, [R1+0x38] ;  /* 0x00003800011a7983 */ /* 0x000ea20000300a00 */
[----:B------:R-:W-:-:S03]  /*11ae0*/  @!P6 FMUL R33, R33, 0.5 ;  /* 0x3f0000002121e820 */ /* 0x000fc60000400000 */
[----:B------:R-:W2:Y:S02]  /*11af0*/  LDL.LU.64 R28, [R1+0x40] ;  /* 0x00004000011c7983 */ /* 0x000ea40000300a00 */
[----:B------:R-:W3:Y:S02]  /*11b00*/  MUFU.EX2 R180, R32 ;  /* 0x0000002000b47308 */ /* 0x000ee40000000800 */
[----:B------:R-:W2:Y:S06]  /*11b10*/  LDL.LU.64 R30, [R1+0x48] ;  /* 0x00004800011e7983 */ /* 0x000eac0000300a00 */
[----:B------:R4:W1:Y:S08]  /*11b20*/  MUFU.EX2 R179, R33 ;  /* 0x0000002100b37308 */ /* 0x0008700000000800 */
[----:B------:R-:W1:Y:S01]  /*11b30*/  MUFU.EX2 R178, R34 ;  /* 0x0000002200b27308 */ /* 0x000e620000000800 */
[----:B---3--:R-:W-:Y:S01]  /*11b40*/  @!P3 FMUL R180, R180, R180 ;  /* 0x000000b4b4b4b220 */ /* 0x008fe20000400000 */
[----:B------:R-:W-:Y:S01]  /*11b50*/  FSETP.GEU.AND P3, PT, R37, -126, PT ;  /* 0xc2fc00002500780b */ /* 0x000fe20003f6e000 */
[----:B----4-:R-:W2:Y:S05]  /*11b60*/  LDL.LU.64 R32, [R1+0x50] ;  /* 0x0000500001207983 */ /* 0x010eaa0000300a00 */
[----:B------:R3:W4:Y:S01]  /*11b70*/  MUFU.EX2 R177, R35 ;  /* 0x0000002300b17308 */ /* 0x0007220000000800 */
[----:B-1----:R-:W-:Y:S01]  /*11b80*/  @!P6 FMUL R179, R179, R179 ;  /* 0x000000b3b3b3e220 */ /* 0x002fe20000400000 */
[----:B------:R-:W-:-:S05]  /*11b90*/  FSETP.GEU.AND P6, PT, R38, -126, PT ;  /* 0xc2fc00002600780b */ /* 0x000fca0003fce000 */
[----:B------:R-:W-:Y:S01]  /*11ba0*/  @!P3 FMUL R37, R37, 0.5 ;  /* 0x3f0000002525b820 */ /* 0x000fe20000400000 */
[----:B------:R-:W-:Y:S01]  /*11bb0*/  @!P5 FMUL R178, R178, R178 ;  /* 0x000000b2b2b2d220 */ /* 0x000fe20000400000 */
[----:B------:R-:W-:Y:S02]  /*11bc0*/  FSETP.GEU.AND P5, PT, R39, -126, PT ;  /* 0xc2fc00002700780b */ /* 0x000fe40003fae000 */
[----:B------:R1:W4:Y:S01]  /*11bd0*/  MUFU.EX2 R175, R37 ;  /* 0x0000002500af7308 */ /* 0x0003220000000800 */
[----:B---3--:R-:W2:Y:S03]  /*11be0*/  LDL.LU.64 R34, [R1+0x58] ;  /* 0x0000580001227983 */ /* 0x008ea60000300a00 */
[----:B------:R-:W-:-:S04]  /*11bf0*/  @!P6 FMUL R38, R38, 0.5 ;  /* 0x3f0000002626e820 */ /* 0x000fc80000400000 */
[----:B------:R-:W3:Y:S01]  /*11c00*/  MUFU.EX2 R174, R38 ;  /* 0x0000002600ae7308 */ /* 0x000ee20000000800 */
[----:B-1----:R-:W2:Y:S02]  /*11c10*/  LDL.LU.64 R36, [R1+0x60] ;  /* 0x0000600001247983 */ /* 0x002ea40000300a00 */
[----:B------:R-:W-:-:S05]  /*11c20*/  @!P5 FMUL R39, R39, 0.5 ;  /* 0x3f0000002727d820 */ /* 0x000fca0000400000 */
[----:B------:R1:W3:Y:S02]  /*11c30*/  MUFU.EX2 R173, R39 ;  /* 0x0000002700ad7308 */ /* 0x0002e40000000800 */
        /* <DEDUP_REMOVED lines=51> */
[----:B------:R-:W-:Y:S01]  /*11f70*/  IMAD.MOV.U32 R9, RZ, RZ, 0x40000040 ;  /* 0x40000040ff097424 */ /* 0x000fe200078e00ff */
[----:B------:R-:W-:Y:S01]  /*11f80*/  IADD3 R8, R4, 0x80, RZ ;  /* 0x0000008004087810 */ /* 0x000fe20007ffe0ff */
[----:B----4-:R-:W-:Y:S01]  /*11f90*/  @!P2 FMUL R177, R177, R177 ;  /* 0x000000b1b1b1a220 */ /* 0x010fe20000400000 */
[----:B------:R-:W-:Y:S01]  /*11fa0*/  @!P4 FMUL R176, R176, R176 ;  /* 0x000000b0b0b0c220 */ /* 0x000fe20000400000 */
[----:B------:R-:W-:Y:S01]  /*11fb0*/  @!P3 FMUL R175, R175, R175 ;  /* 0x000000afafafb220 */ /* 0x000fe20000400000 */
[----:B---3--:R-:W-:Y:S01]  /*11fc0*/  @!P6 FMUL R174, R174, R174 ;  /* 0x000000aeaeaee220 */ /* 0x008fe20000400000 */
[----:B------:R-:W-:Y:S01]  /*11fd0*/  @!P5 FMUL R173, R173, R173 ;  /* 0x000000adadadd220 */ /* 0x000fe20000400000 */
[----:B------:R-:W-:-:S02]  /*11fe0*/  R2UR UR6, R8 ;  /* 0x00000000080672ca */ /* 0x000fc400000e0000 */
[----:B------:R-:W-:Y:S02]  /*11ff0*/  R2UR UR7, R9 ;  /* 0x00000000090772ca */ /* 0x000fe400000e0000 */
[----:B------:R-:W-:Y:S02]  /*12000*/  F2FP.BF16.F32.PACK_AB R152, R179, R180 ;  /* 0x000000b4b398723e */ /* 0x000fe400000010ff */
[----:B------:R-:W-:Y:S02]  /*12010*/  F2FP.BF16.F32.PACK_AB R153, R177, R178 ;  /* 0x000000b2b199723e */ /* 0x000fe400000010ff */
[----:B------:R-:W-:Y:S02]  /*12020*/  F2FP.BF16.F32.PACK_AB R154, R175, R176 ;  /* 0x000000b0af9a723e */ /* 0x000fe400000010ff */
[----:B------:R-:W-:-:S04]  /*12030*/  F2FP.BF16.F32.PACK_AB R155, R173, R174 ;  /* 0x000000aead9b723e */ /* 0x000fc800000010ff */
[----:B--2---:R-:W-:-:S06]  /*12040*/  WARPGROUP.ARRIVE ;  /* 0x00000000000079c5 */ /* 0x004fcc0000000000 */
        /* <DEDUP_REMOVED lines=70> */
[----:B--2---:R-:W2:Y:S04]  /*124b0*/  LDL.LU R61, [R1+0x34] ;  /* 0x00003400013d7983 */ /* 0x004ea80000300800 */
        /* <DEDUP_REMOVED lines=91> */
[----:B------:R-:W2:Y:S01]  /*12a70*/  LDL.LU R29, [R1+0x1a4] ;  /* 0x0001a400011d7983 */ /* 0x000ea20000300800 */
[----:B------:R-:W-:-:S03]  /*12a80*/  MOV R60, R24 ;  /* 0x00000018003c7202 */ /* 0x000fc60000000f00 */
[----:B------:R-:W2:Y:S01]  /*12a90*/  LDL.LU R28, [R1+0x1a8] ;  /* 0x0001a800011c7983 */ /* 0x000ea20000300800 */
[----:B------:R-:W-:-:S03]  /*12aa0*/  IMAD.MOV.U32 R143, RZ, RZ, R23 ;  /* 0x000000ffff8f7224 */ /* 0x000fc600078e0017 */
[----:B------:R-:W2:Y:S01]  /*12ab0*/  LDL.LU R27, [R1+0x1ac] ;  /* 0x0001ac00011b7983 */ /* 0x000ea20000300800 */
[----:B------:R-:W-:-:S03]  /*12ac0*/  MOV R144, R22 ;  /* 0x0000001600907202 */ /* 0x000fc60000000f00 */
[----:B------:R-:W2:Y:S01]  /*12ad0*/  LDL.LU R26, [R1+0x1b0] ;  /* 0x0001b000011a7983 */ /* 0x000ea20000300800 */
[----:B------:R-:W-:-:S03]  /*12ae0*/  MOV R145, R21 ;  /* 0x0000001500917202 */ /* 0x000fc60000000f00 */
        /* <DEDUP_REMOVED lines=28> */
[--C-:B------:R-:W-:Y:S01]  /*12cb0*/  FFMA R40, R40, UR14, -R2.reuse ;  /* 0x0000000e28287c23 */ /* 0x100fe20008000802 */
[----:B------:R-:W-:Y:S01]  /*12cc0*/  FFMA R41, R41, UR14, -R2 ;  /* 0x0000000e29297c23 */ /* 0x000fe20008000802 */
[----:B------:R-:W-:-:S03]  /*12cd0*/  FFMA R42, R42, UR14, -R3 ;  /* 0x0000000e2a2a7c23 */ /* 0x000fc60008000803 */
[----:B------:R-:W-:Y:S02]  /*12ce0*/  FSETP.GEU.AND P3, PT, R40, -126, PT ;  /* 0xc2fc00002800780b */ /* 0x000fe40003f6e000 */
[----:B------:R-:W-:Y:S02]  /*12cf0*/  FSETP.GEU.AND P6, PT, R41, -126, PT ;  /* 0xc2fc00002900780b */ /* 0x000fe40003fce000 */
[----:B------:R-:W-:-:S09]  /*12d00*/  FSETP.GEU.AND P5, PT, R42, -126, PT ;  /* 0xc2fc00002a00780b */ /* 0x000fd20003fae000 */
[----:B------:R-:W-:Y:S02]  /*12d10*/  @!P3 FMUL R40, R40, 0.5 ;  /* 0x3f0000002828b820 */ /* 0x000fe40000400000 */
[----:B------:R-:W-:Y:S02]  /*12d20*/  @!P6 FMUL R41, R41, 0.5 ;  /* 0x3f0000002929e820 */ /* 0x000fe40000400000 */
[----:B------:R-:W-:Y:S01]  /*12d30*/  @!P5 FMUL R42, R42, 0.5 ;  /* 0x3f0000002a2ad820 */ /* 0x000fe20000400000 */
[----:B------:R-:W1:Y:S08]  /*12d40*/  MUFU.EX2 R172, R40 ;  /* 0x0000002800ac7308 */ /* 0x000e700000000800 */
[----:B------:R-:W1:Y:S08]  /*12d50*/  MUFU.EX2 R171, R41 ;  /* 0x0000002900ab7308 */ /* 0x000e700000000800 */
[----:B------:R-:W1:Y:S01]  /*12d60*/  MUFU.EX2 R170, R42 ;  /* 0x0000002a00aa7308 */ /* 0x000e620000000800 */
[--C-:B------:R-:W-:Y:S01]  /*12d70*/  FFMA R43, R43, UR14, -R3.reuse ;  /* 0x0000000e2b2b7c23 */ /* 0x100fe20008000803 */
[--C-:B------:R-:W-:Y:S01]  /*12d80*/  FFMA R44, R44, UR14, -R2.reuse ;  /* 0x0000000e2c2c7c23 */ /* 0x100fe20008000802 */
[----:B------:R-:W-:Y:S01]  /*12d90*/  FFMA R45, R45, UR14, -R2 ;  /* 0x0000000e2d2d7c23 */ /* 0x000fe20008000802 */
[--C-:B------:R-:W-:Y:S01]  /*12da0*/  FFMA R46, R46, UR14, -R3.reuse ;  /* 0x0000000e2e2e7c23 */ /* 0x100fe20008000803 */
[----:B------:R-:W-:Y:S01]  /*12db0*/  FFMA R47, R47, UR14, -R3 ;  /* 0x0000000e2f2f7c23 */ /* 0x000fe20008000803 */
[----:B------:R-:W-:Y:S01]  /*12dc0*/  FSETP.GEU.AND P2, PT, R43, -126, PT ;  /* 0xc2fc00002b00780b */ /* 0x000fe20003f4e000 */
[----:B-1----:R-:W-:Y:S01]  /*12dd0*/  @!P3 FMUL R172, R172, R172 ;  /* 0x000000acacacb220 */ /* 0x002fe20000400000 */
[----:B------:R-:W-:Y:S01]  /*12de0*/  FSETP.GEU.AND P4, PT, R44, -126, PT ;  /* 0xc2fc00002c00780b */ /* 0x000fe20003f8e000 */
[----:B------:R-:W-:Y:S01]  /*12df0*/  @!P6 FMUL R171, R171, R171 ;  /* 0x000000abababe220 */ /* 0x000fe20000400000 */
[----:B------:R-:W-:-:S02]  /*12e00*/  FSETP.GEU.AND P3, PT, R45, -126, PT ;  /* 0xc2fc00002d00780b */ /* 0x000fc40003f6e000 */
[----:B------:R-:W-:Y:S01]  /*12e10*/  FSETP.GEU.AND P6, PT, R46, -126, PT ;  /* 0xc2fc00002e00780b */ /* 0x000fe20003fce000 */
[----:B------:R-:W-:Y:S01]  /*12e20*/  @!P5 FMUL R170, R170, R170 ;  /* 0x000000aaaaaad220 */ /* 0x000fe20000400000 */
[----:B------:R-:W-:-:S05]  /*12e30*/  FSETP.GEU.AND P5, PT, R47, -126, PT ;  /* 0xc2fc00002f00780b */ /* 0x000fca0003fae000 */
[----:B------:R-:W-:Y:S02]  /*12e40*/  @!P2 FMUL R43, R43, 0.5 ;  /* 0x3f0000002b2ba820 */ /* 0x000fe40000400000 */
[----:B------:R-:W-:Y:S02]  /*12e50*/  @!P4 FMUL R44, R44, 0.5 ;  /* 0x3f0000002c2cc820 */ /* 0x000fe40000400000 */
[----:B------:R-:W-:Y:S02]  /*12e60*/  @!P3 FMUL R45, R45, 0.5 ;  /* 0x3f0000002d2db820 */ /* 0x000fe40000400000 */
[----:B------:R-:W-:Y:S01]  /*12e70*/  @!P6 FMUL R46, R46, 0.5 ;  /* 0x3f0000002e2ee820 */ /* 0x000fe20000400000 */
[----:B------:R-:W1:Y:S01]  /*12e80*/  MUFU.EX2 R169, R43 ;  /* 0x0000002b00a97308 */ /* 0x000e620000000800 */
[----:B------:R-:W-:-:S07]  /*12e90*/  @!P5 FMUL R47, R47, 0.5 ;  /* 0x3f0000002f2fd820 */ /* 0x000fce0000400000 */
[----:B------:R-:W1:Y:S08]  /*12ea0*/  MUFU.EX2 R168, R44 ;  /* 0x0000002c00a87308 */ /* 0x000e700000000800 */
[----:B------:R-:W1:Y:S08]  /*12eb0*/  MUFU.EX2 R167, R45 ;  /* 0x0000002d00a77308 */ /* 0x000e700000000800 */
[----:B------:R-:W1:Y:S08]  /*12ec0*/  MUFU.EX2 R166, R46 ;  /* 0x0000002e00a67308 */ /* 0x000e700000000800 */
[----:B------:R-:W1:Y:S02]  /*12ed0*/  MUFU.EX2 R165, R47 ;  /* 0x0000002f00a57308 */ /* 0x000e640000000800 */
[----:B-1----:R-:W-:Y:S01]  /*12ee0*/  @!P2 FMUL R169, R169, R169 ;  /* 0x000000a9a9a9a220 */ /* 0x002fe20000400000 */
[----:B------:R-:W-:Y:S01]  /*12ef0*/  @!P4 FMUL R168, R168, R168 ;  /* 0x000000a8a8a8c220 */ /* 0x000fe20000400000 */
[----:B------:R-:W-:Y:S01]  /*12f00*/  @!P3 FMUL R167, R167, R167 ;  /* 0x000000a7a7a7b220 */ /* 0x000fe20000400000 */
[----:B------:R-:W-:Y:S01]  /*12f10*/  STL.64 [R1+0x958], R174 ;  /* 0x000958ae01007387 */ /* 0x000fe20000100a00 */
[----:B------:R-:W-:-:S03]  /*12f20*/  @!P6 FMUL R166, R166, R166 ;  /* 0x000000a6a6a6e220 */ /* 0x000fc60000400000 */
[----:B------:R-:W-:Y:S04]  /*12f30*/  STL.64 [R1+0x950], R172 ;  /* 0x000950ac01007387 */ /* 0x000fe80000100a00 */
[----:B------:R-:W-:Y:S01]  /*12f40*/  STL.64 [R1+0x948], R170 ;  /* 0x000948aa01007387 */ /* 0x000fe20000100a00 */
[----:B------:R-:W-:-:S03]  /*12f50*/  @!P5 FMUL R165, R165, R165 ;  /* 0x000000a5a5a5d220 */ /* 0x000fc60000400000 */
[----:B------:R-:W-:Y:S04]  /*12f60*/  STL.64 [R1+0x940], R168 ;  /* 0x000940a801007387 */ /* 0x000fe80000100a00 */
[----:B------:R-:W-:Y:S01]  /*12f70*/  STL.64 [R1+0x938], R166 ;  /* 0x000938a601007387 */ /* 0x000fe20000100a00 */
[----:B------:R-:W-:-:S03]  /*12f80*/  IADD3 R8, R4, 0x100, RZ ;  /* 0x0000010004087810 */ /* 0x000fc60007ffe0ff */
[----:B------:R-:W-:Y:S01]  /*12f90*/  STL [R1+0x930], R165 ;  /* 0x000930a501007387 */ /* 0x000fe20000100800 */
[----:B------:R-:W-:-:S03]  /*12fa0*/  MOV R9, 0x40000040 ;  /* 0x4000004000097802 */ /* 0x000fc60000000f00 */
[----:B------:R-:W-:Y:S04]  /*12fb0*/  STL.64 [R1+0x928], R58 ;  /* 0x0009283a01007387 */ /* 0x000fe80000100a00 */
[----:B------:R1:W-:Y:S04]  /*12fc0*/  STL.64 [R1+0x920], R56 ;  /* 0x0009203801007387 */ /* 0x0003e80000100a00 */
[----:B------:R-:W-:Y:S01]  /*12fd0*/  STL.64 [R1+0x918], R54 ;  /* 0x0009183601007387 */ /* 0x000fe20000100a00 */
[----:B------:R-:W-:-:S03]  /*12fe0*/  R2UR UR6, R8 ;  /* 0x00000000080672ca */ /* 0x000fc600000e0000 */
[----:B------:R1:W-:Y:S01]  /*12ff0*/  STL.64 [R1+0x910], R52 ;  /* 0x0009103401007387 */ /* 0x0003e20000100a00 */
[----:B------:R-:W-:-:S03]  /*13000*/  R2UR UR7, R9 ;  /* 0x00000000090772ca */ /* 0x000fc600000e0000 */
[----:B------:R3:W-:Y:S01]  /*13010*/  STL.64 [R1+0x908], R50 ;  /* 0x0009083201007387 */ /* 0x0007e20000100a00 */
[----:B------:R-:W-:Y:S01]  /*13020*/  F2FP.BF16.F32.PACK_AB R44, R171, R172 ;  /* 0x000000acab2c723e */ /* 0x000fe200000010ff */
[----:B-1----:R-:W-:Y:S01]  /*13030*/  IMAD.MOV.U32 R56, RZ, RZ, R146 ;  /* 0x000000ffff387224 */ /* 0x002fe200078e0092 */
[----:B------:R-:W-:Y:S01]  /*13040*/  F2FP.BF16.F32.PACK_AB R45, R169, R170 ;  /* 0x000000aaa92d723e */ /* 0x000fe200000010ff */
[----:B------:R1:W-:Y:S01]  /*13050*/  STL.64 [R1+0x900], R48 ;  /* 0x0009003001007387 */ /* 0x0003e20000100a00 */
[----:B------:R-:W-:Y:S02]  /*13060*/  F2FP.BF16.F32.PACK_AB R46, R167, R168 ;  /* 0x000000a8a72e723e */ /* 0x000fe400000010ff */
[----:B------:R-:W-:Y:S01]  /*13070*/  F2FP.BF16.F32.PACK_AB R47, R165, R166 ;  /* 0x000000a6a52f723e */ /* 0x000fe200000010ff */
[----:B------:R-:W-:Y:S01]  /*13080*/  IMAD.MOV.U32 R52, RZ, RZ, R150 ;  /* 0x000000ffff347224 */ /* 0x000fe200078e0096 */
[----:B------:R-:W-:Y:S02]  /*13090*/  MOV R53, R149 ;  /* 0x0000009500357202 */ /* 0x000fe40000000f00 */
[----:B------:R-:W-:-:S02]  /*130a0*/  MOV R54, R148 ;  /* 0x0000009400367202 */ /* 0x000fc40000000f00 */
[----:B---3--:R-:W-:Y:S02]  /*130b0*/  MOV R50, R152 ;  /* 0x0000009800327202 */ /* 0x008fe40000000f00 */
[----:B------:R-:W-:Y:S01]  /*130c0*/  MOV R51, R151 ;  /* 0x0000009700337202 */ /* 0x000fe20000000f00 */
[----:B-1----:R-:W-:Y:S01]  /*130d0*/  IMAD.MOV.U32 R48, RZ, RZ, R154 ;  /* 0x000000ffff307224 */ /* 0x002fe200078e009a */
[----:B------:R-:W-:Y:S02]  /*130e0*/  MOV R49, R153 ;  /* 0x0000009900317202 */ /* 0x000fe40000000f00 */
[----:B------:R-:W-:Y:S02]  /*130f0*/  MOV R55, R147 ;  /* 0x0000009300377202 */ /* 0x000fe40000000f00 */
[----:B------:R-:W-:Y:S02]  /*13100*/  MOV R57, R145 ;  /* 0x0000009100397202 */ /* 0x000fe40000000f00 */
[----:B------:R-:W-:-:S02]  /*13110*/  MOV R58, R144 ;  /* 0x00000090003a7202 */ /* 0x000fc40000000f00 */
[----:B------:R-:W-:Y:S01]  /*13120*/  MOV R59, R143 ;  /* 0x0000008f003b7202 */ /* 0x000fe20000000f00 */
[----:B------:R-:W-:Y:S01]  /*13130*/  IMAD.MOV.U32 R143, RZ, RZ, R39 ;  /* 0x000000ffff8f7224 */ /* 0x000fe200078e0027 */
[----:B----4-:R-:W-:Y:S02]  /*13140*/  MOV R144, R38 ;  /* 0x0000002600907202 */ /* 0x010fe40000000f00 */
[----:B--2---:R-:W-:Y:S02]  /*13150*/  MOV R145, R37 ;  /* 0x0000002500917202 */ /* 0x004fe40000000f00 */
[----:B------:R-:W-:Y:S01]  /*13160*/  MOV R146, R36 ;  /* 0x0000002400927202 */ /* 0x000fe20000000f00 */
[----:B------:R-:W-:Y:S01]  /*13170*/  IMAD.MOV.U32 R147, RZ, RZ, R35 ;  /* 0x000000ffff937224 */ /* 0x000fe200078e0023 */
[----:B------:R-:W-:Y:S02]  /*13180*/  MOV R148, R34 ;  /* 0x0000002200947202 */ /* 0x000fe40000000f00 */
[----:B------:R-:W-:-:S02]  /*13190*/  MOV R149, R33 ;  /* 0x0000002100957202 */ /* 0x000fc40000000f00 */
[----:B------:R-:W-:Y:S01]  /*131a0*/  MOV R150, R32 ;  /* 0x0000002000967202 */ /* 0x000fe20000000f00 */
[----:B------:R-:W-:Y:S01]  /*131b0*/  IMAD.MOV.U32 R151, RZ, RZ, R31 ;  /* 0x000000ffff977224 */ /* 0x000fe200078e001f */
[----:B------:R-:W-:Y:S02]  /*131c0*/  MOV R152, R30 ;  /* 0x0000001e00987202 */ /* 0x000fe40000000f00 */
[----:B------:R-:W-:Y:S02]  /*131d0*/  MOV R153, R29 ;  /* 0x0000001d00997202 */ /* 0x000fe40000000f00 */
        /* <DEDUP_REMOVED lines=21> */
[----:B------:R-:W-:-:S06]  /*13330*/  IMAD.MOV.U32 R175, RZ, RZ, R0 ;  /* 0x000000ffffaf7224 */ /* 0x000fcc00078e0000 */
        /* <DEDUP_REMOVED lines=70> */
[----:B------:R-:W4:Y:S04]  /*137a0*/  LDL.LU.64 R168, [R1+0x940] ;  /* 0x0009400001a87983 */ /* 0x000f280000300a00 */
[----:B------:R-:W4:Y:S04]  /*137b0*/  LDL.LU.64 R166, [R1+0x938] ;  /* 0x0009380001a67983 */ /* 0x000f280000300a00 */
[----:B------:R-:W4:Y:S04]  /*137c0*/  LDL.LU R165, [R1+0x930] ;  /* 0x0009300001a57983 */ /* 0x000f280000300800 */
[----:B------:R-:W4:Y:S04]  /*137d0*/  LDL.LU.64 R58, [R1+0x928] ;  /* 0x00092800013a7983 */ /* 0x000f280000300a00 */
[----:B------:R-:W4:Y:S04]  /*137e0*/  LDL.LU.64 R56, [R1+0x920] ;  /* 0x0009200001387983 */ /* 0x000f280000300a00 */
[----:B------:R-:W2:Y:S04]  /*137f0*/  LDL.LU.64 R54, [R1+0x918] ;  /* 0x0009180001367983 */ /* 0x000ea80000300a00 */
[----:B------:R-:W3:Y:S04]  /*13800*/  LDL.LU.64 R52, [R1+0x910] ;  /* 0x0009100001347983 */ /* 0x000ee80000300a00 */
[----:B------:R-:W4:Y:S04]  /*13810*/  LDL.LU.64 R50, [R1+0x908] ;  /* 0x0009080001327983 */ /* 0x000f280000300a00 */
[----:B------:R-:W2:Y:S04]  /*13820*/  LDL.LU.64 R48, [R1+0x900] ;  /* 0x0009000001307983 */ /* 0x000ea80000300a00 */
[----:B------:R-:W-:Y:S04]  /*13830*/  STL.64 [R1+0x8f8], R192 ;  /* 0x0008f8c001007387 */ /* 0x000fe80000100a00 */
[----:B------:R-:W-:Y:S04]  /*13840*/  STL [R1+0x8f0], R182 ;  /* 0x0008f0b601007387 */ /* 0x000fe80000100800 */
[----:B------:R-:W-:Y:S04]  /*13850*/  STL.64 [R1+0x8e8], R180 ;  /* 0x0008e8b401007387 */ /* 0x000fe80000100a00 */
[----:B------:R-:W-:Y:S04]  /*13860*/  STL.64 [R1+0x8e0], R178 ;  /* 0x0008e0b201007387 */ /* 0x000fe80000100a00 */
[----:B------:R-:W-:Y:S01]  /*13870*/  STL.64 [R1+0x8d8], R176 ;  /* 0x0008d8b001007387 */ /* 0x000fe20000100a00 */
[----:B----4-:R-:W-:Y:S01]  /*13880*/  FFMA R50, R50, UR14, -R3 ;  /* 0x0000000e32327c23 */ /* 0x010fe20008000803 */
[--C-:B--2---:R-:W-:Y:S01]  /*13890*/  FFMA R48, R48, UR14, -R2.reuse ;  /* 0x0000000e30307c23 */ /* 0x104fe20008000802 */
        /* <DEDUP_REMOVED lines=8> */
[----:B------:R-:W2:Y:S08]  /*13920*/  MUFU.EX2 R164, R48 ;  /* 0x0000003000a47308 */ /* 0x000eb00000000800 */
[----:B------:R-:W4:Y:S01]  /*13930*/  MUFU.EX2 R163, R49 ;  /* 0x0000003100a37308 */ /* 0x000f220000000800 */
[--C-:B------:R-:W-:Y:S01]  /*13940*/  FFMA R51, R51, UR14, -R3.reuse ;  /* 0x0000000e33337c23 */ /* 0x100fe20008000803 */
[--C-:B---3--:R-:W-:Y:S01]  /*13950*/  FFMA R52, R52, UR14, -R2.reuse ;  /* 0x0000000e34347c23 */ /* 0x108fe20008000802 */
[----:B------:R-:W-:Y:S01]  /*13960*/  FFMA R53, R53, UR14, -R2 ;  /* 0x0000000e35357c23 */ /* 0x000fe20008000802 */
[--C-:B------:R-:W-:Y:S01]  /*13970*/  FFMA R54, R54, UR14, -R3.reuse ;  /* 0x0000000e36367c23 */ /* 0x100fe20008000803 */
[----:B------:R-:W-:Y:S01]  /*13980*/  FFMA R55, R55, UR14, -R3 ;  /* 0x0000000e37377c23 */ /* 0x000fe20008000803 */
[----:B------:R-:W-:Y:S01]  /*13990*/  FSETP.GEU.AND P2, PT, R51, -126, PT ;  /* 0xc2fc00003300780b */ /* 0x000fe20003f4e000 */
[----:B-1----:R-:W-:Y:S01]  /*139a0*/  @!P5 FMUL R162, R162, R162 ;  /* 0x000000a2a2a2d220 */ /* 0x002fe20000400000 */
[----:B------:R-:W-:Y:S01]  /*139b0*/  FSETP.GEU.AND P4, PT, R52, -126, PT ;  /* 0xc2fc00003400780b */ /* 0x000fe20003f8e000 */
[----:B--2---:R-:W-:Y:S01]  /*139c0*/  @!P3 FMUL R164, R164, R164 ;  /* 0x000000a4a4a4b220 */ /* 0x004fe20000400000 */
[----:B------:R-:W-:-:S02]  /*139d0*/  FSETP.GEU.AND P3, PT, R53, -126, PT ;  /* 0xc2fc00003500780b */ /* 0x000fc40003f6e000 */
[----:B------:R-:W-:Y:S01]  /*139e0*/  FSETP.GEU.AND P5, PT, R55, -126, PT ;  /* 0xc2fc00003700780b */ /* 0x000fe20003fae000 */
[----:B----4-:R-:W-:Y:S01]  /*139f0*/  @!P6 FMUL R163, R163, R163 ;  /* 0x000000a3a3a3e220 */ /* 0x010fe20000400000 */
[----:B------:R-:W-:-:S05]  /*13a00*/  FSETP.GEU.AND P6, PT, R54, -126, PT ;  /* 0xc2fc00003600780b */ /* 0x000fca0003fce000 */
[----:B------:R-:W-:Y:S02]  /*13a10*/  @!P2 FMUL R51, R51, 0.5 ;  /* 0x3f0000003333a820 */ /* 0x000fe40000400000 */
[----:B------:R-:W-:Y:S02]  /*13a20*/  @!P4 FMUL R52, R52, 0.5 ;  /* 0x3f0000003434c820 */ /* 0x000fe40000400000 */
[----:B------:R-:W-:Y:S02]  /*13a30*/  @!P3 FMUL R53, R53, 0.5 ;  /* 0x3f0000003535b820 */ /* 0x000fe40000400000 */
[----:B------:R-:W-:Y:S01]  /*13a40*/  @!P5 FMUL R55, R55, 0.5 ;  /* 0x3f0000003737d820 */ /* 0x000fe20000400000 */
[----:B------:R-:W1:Y:S01]  /*13a50*/  MUFU.EX2 R161, R51 ;  /* 0x0000003300a17308 */ /* 0x000e620000000800 */
[----:B------:R-:W-:-:S07]  /*13a60*/  @!P6 FMUL R54, R54, 0.5 ;  /* 0x3f0000003636e820 */ /* 0x000fce0000400000 */
[----:B------:R-:W2:Y:S08]  /*13a70*/  MUFU.EX2 R160, R52 ;  /* 0x0000003400a07308 */ /* 0x000eb00000000800 */
[----:B------:R-:W3:Y:S08]  /*13a80*/  MUFU.EX2 R159, R53 ;  /* 0x00000035009f7308 */ /* 0x000ef00000000800 */
[----:B------:R-:W4:Y:S08]  /*13a90*/  MUFU.EX2 R158, R54 ;  /* 0x00000036009e7308 */ /* 0x000f300000000800 */
[----:B------:R-:W4:Y:S01]  /*13aa0*/  MUFU.EX2 R157, R55 ;  /* 0x00000037009d7308 */ /* 0x000f220000000800 */
[----:B------:R-:W-:Y:S01]  /*13ab0*/  STL.64 [R1+0x8d0], R174 ;  /* 0x0008d0ae01007387 */ /* 0x000fe20000100a00 */
[----:B-1----:R-:W-:Y:S01]  /*13ac0*/  @!P2 FMUL R161, R161, R161 ;  /* 0x000000a1a1a1a220 */ /* 0x002fe20000400000 */
[----:B--2---:R-:W-:-:S02]  /*13ad0*/  @!P4 FMUL R160, R160, R160 ;  /* 0x000000a0a0a0c220 */ /* 0x004fc40000400000 */
[----:B------:R-:W-:Y:S01]  /*13ae0*/  STL.64 [R1+0x8c8], R172 ;  /* 0x0008c8ac01007387 */ /* 0x000fe20000100a00 */
[----:B---3--:R-:W-:-:S03]  /*13af0*/  @!P3 FMUL R159, R159, R159 ;  /* 0x0000009f9f9fb220 */ /* 0x008fc60000400000 */
[----:B------:R-:W-:Y:S01]  /*13b00*/  STL.64 [R1+0x8c0], R170 ;  /* 0x0008c0aa01007387 */ /* 0x000fe20000100a00 */
[----:B----4-:R-:W-:-:S03]  /*13b10*/  @!P6 FMUL R158, R158, R158 ;  /* 0x0000009e9e9ee220 */ /* 0x010fc60000400000 */
[----:B------:R-:W-:Y:S01]  /*13b20*/  STL.64 [R1+0x8b8], R168 ;  /* 0x0008b8a801007387 */ /* 0x000fe20000100a00 */
[----:B------:R-:W-:-:S03]  /*13b30*/  @!P5 FMUL R157, R157, R157 ;  /* 0x0000009d9d9dd220 */ /* 0x000fc60000400000 */
[----:B------:R-:W-:Y:S04]  /*13b40*/  STL.64 [R1+0x8b0], R166 ;  /* 0x0008b0a601007387 */ /* 0x000fe80000100a00 */
[----:B------:R-:W-:Y:S04]  /*13b50*/  STL.64 [R1+0x8a8], R164 ;  /* 0x0008a8a401007387 */ /* 0x000fe80000100a00 */
[----:B------:R-:W-:Y:S04]  /*13b60*/  STL.64 [R1+0x8a0], R162 ;  /* 0x0008a0a201007387 */ /* 0x000fe80000100a00 */
[----:B------:R-:W-:Y:S04]  /*13b70*/  STL.64 [R1+0x898], R160 ;  /* 0x000898a001007387 */ /* 0x000fe80000100a00 */
[----:B------:R-:W-:Y:S04]  /*13b80*/  STL.64 [R1+0x890], R158 ;  /* 0x0008909e01007387 */ /* 0x000fe80000100a00 */
[----:B------:R1:W-:Y:S04]  /*13b90*/  STL [R1+0x888], R157 ;  /* 0x0008889d01007387 */ /* 0x0003e80000100800 */
        /* <DEDUP_REMOVED lines=14> */
[----:B------:R-:W-:-:S03]  /*13c80*/  F2FP.BF16.F32.PACK_AB R39, R157, R158 ;  /* 0x0000009e9d27723e */ /* 0x000fc600000010ff */
[----:B------:R-:W2:Y:S01]  /*13c90*/  LDL.LU.64 R148, [R1+0x70] ;  /* 0x0000700001947983 */ /* 0x000ea20000300a00 */
[----:B------:R-:W-:-:S03]  /*13ca0*/  F2FP.BF16.F32.PACK_AB R38, R159, R160 ;  /* 0x000000a09f26723e */ /* 0x000fc600000010ff */
[----:B------:R-:W2:Y:S01]  /*13cb0*/  LDL.LU.64 R150, [R1+0x78] ;  /* 0x0000780001967983 */ /* 0x000ea20000300a00 */
[----:B------:R-:W-:-:S03]  /*13cc0*/  F2FP.BF16.F32.PACK_AB R37, R161, R162 ;  /* 0x000000a2a125723e */ /* 0x000fc600000010ff */
[----:B------:R-:W2:Y:S01]  /*13cd0*/  LDL.LU.64 R152, [R1+0x80] ;  /* 0x0000800001987983 */ /* 0x000ea20000300a00 */
[----:B------:R-:W-:-:S03]  /*13ce0*/  F2FP.BF16.F32.PACK_AB R36, R163, R164 ;  /* 0x000000a4a324723e */ /* 0x000fc600000010ff */
        /* <DEDUP_REMOVED lines=47> */
[----:B------:R-:W-:-:S02]  /*13fe0*/  IADD3 R8, R4, 0x180, RZ ;  /* 0x0000018004087810 */ /* 0x000fc40007ffe0ff */
[----:B------:R-:W-:Y:S02]  /*13ff0*/  MOV R9, 0x40000040 ;  /* 0x4000004000097802 */ /* 0x000fe40000000f00 */
[----:B------:R-:W-:Y:S02]  /*14000*/  R2UR UR6, R8 ;  /* 0x00000000080672ca */ /* 0x000fe400000e0000 */
[----:B------:R-:W-:Y:S01]  /*14010*/  R2UR UR7, R9 ;  /* 0x00000000090772ca */ /* 0x000fe200000e0000 */
[----:B--2---:R-:W-:-:S12]  /*14020*/  WARPGROUP.ARRIVE ;  /* 0x00000000000079c5 */ /* 0x004fd80000000000 */
[----:B------:R-:W-:Y:S03]  /*14030*/  HGMMA.64x256x16.F32.BF16 R120, R36, gdesc[UR4].tnspB, R120, gsb0 ;  /* 0x43e0000424787df0 */ /* 0x000fe60008001878 */
[----:B------:R-:W-:Y:S02]  /*14040*/  WARPGROUP.DEPBAR.LE gsb0, 0x0 ;  /* 0x00008000000079c5 */ /* 0x000fe40000010000 */
        /* <DEDUP_REMOVED lines=57> */
[----:B-1----:R-:W3:Y:S04]  /*143e0*/  LDL.LU.64 R192, [R1+0x8f8] ;  /* 0x0008f80001c07983 */ /* 0x002ee80000300a00 */
        /* <DEDUP_REMOVED lines=21> */
[----:B------:R-:W3:Y:S04]  /*14540*/  LDL.LU R60, [R1+0x884] ;  /* 0x00088400013c7983 */ /* 0x000ee80000300800 */
[----:B------:R-:W2:Y:S04]  /*14550*/  LDL.LU R145, [R1+0x54] ;  /* 0x0000540001917983 */ /* 0x000ea80000300800 */
        /* <DEDUP_REMOVED lines=49> */
[----:B------:R-:W2:Y:S04]  /*14870*/  LDL.LU R134, [R1+0x854] ;  /* 0x0008540001867983 */ /* 0x000ea80000300800 */
[----:B------:R-:W2:Y:S01]  /*14880*/  LDL.LU R183, [R1+0xec] ;  /* 0x0000ec0001b77983 */ /* 0x000ea20000300800 */
[----:B------:R-:W-:-:S03]  /*14890*/  IMAD.MOV.U32 R247, RZ, RZ, R133 ;  /* 0x000000fffff77224 */ /* 0x000fc600078e0085 */
[----:B------:R-:W2:Y:S04]  /*148a0*/  LDL.LU R135, [R1+0x850] ;  /* 0x0008500001877983 */ /* 0x000ea80000300800 */
[----:B------:R-:W2:Y:S01]  /*148b0*/  LDL.LU R184, [R1+0xf0] ;  /* 0x0000f00001b87983 */ /* 0x000ea20000300800 */
[----:B------:R-:W-:-:S03]  /*148c0*/  MOV R250, R130 ;  /* 0x0000008200fa7202 */ /* 0x000fc60000000f00 */
        /* <DEDUP_REMOVED lines=55> */
[----:B------:R1:W2:Y:S04]  /*14c40*/  LDL.LU R13, [R1+0x7f4] ;  /* 0x0007f400010d7983 */ /* 0x0002a80000300800 */
        /* <DEDUP_REMOVED lines=90> */
[--C-:B------:R-:W-:Y:S01]  /*151f0*/  FFMA R57, R57, UR14, -R2.reuse ;  /* 0x0000000e39397c23 */ /* 0x100fe20008000802 */
[--C-:B------:R-:W-:Y:S01]  /*15200*/  FFMA R58, R58, UR14, -R3.reuse ;  /* 0x0000000e3a3a7c23 */ /* 0x100fe20008000803 */
[----:B------:R-:W-:Y:S01]  /*15210*/  FFMA R153, R59, UR14, -R3 ;  /* 0x0000000e3b997c23 */ /* 0x000fe20008000803 */
[----:B---3--:R-:W-:Y:S01]  /*15220*/  FFMA R60, R60, UR14, -R2 ;  /* 0x0000000e3c3c7c23 */ /* 0x008fe20008000802 */
[----:B------:R-:W-:Y:S01]  /*15230*/  FSETP.GEU.AND P3, PT, R56, -126, PT ;  /* 0xc2fc00003800780b */ /* 0x000fe20003f6e000 */
[----:B------:R-:W3:Y:S01]  /*15240*/  LDL.LU R115, [R1+0x740] ;  /* 0x0007400001737983 */ /* 0x000ee20000300800 */
[----:B------:R-:W-:-:S02]  /*15250*/  FSETP.GEU.AND P6, PT, R57, -126, PT ;  /* 0xc2fc00003900780b */ /* 0x000fc40003fce000 */
[----:B------:R-:W-:-:S09]  /*15260*/  FSETP.GEU.AND P5, PT, R58, -126, PT ;  /* 0xc2fc00003a00780b */ /* 0x000fd20003fae000 */
[----:B------:R-:W-:Y:S02]  /*15270*/  @!P3 FMUL R56, R56, 0.5 ;  /* 0x3f0000003838b820 */ /* 0x000fe40000400000 */
[----:B------:R-:W-:Y:S02]  /*15280*/  @!P6 FMUL R57, R57, 0.5 ;  /* 0x3f0000003939e820 */ /* 0x000fe40000400000 */
[----:B------:R-:W1:Y:S01]  /*15290*/  MUFU.EX2 R156, R56 ;  /* 0x00000038009c7308 */ /* 0x000e620000000800 */
[----:B------:R-:W-:Y:S01]  /*152a0*/  @!P5 FMUL R58, R58, 0.5 ;  /* 0x3f0000003a3ad820 */ /* 0x000fe20000400000 */
[----:B------:R-:W-:-:S06]  /*152b0*/  FSETP.GEU.AND P2, PT, R153, -126, PT ;  /* 0xc2fc00009900780b */ /* 0x000fcc0003f4e000 */
[----:B------:R2:W2:Y:S01]  /*152c0*/  MUFU.EX2 R155, R57 ;  /* 0x00000039009b7308 */ /* 0x0004a20000000800 */
[----:B------:R-:W-:-:S07]  /*152d0*/  FSETP.GEU.AND P4, PT, R60, -126, PT ;  /* 0xc2fc00003c00780b */ /* 0x000fce0003f8e000 */
[----:B------:R2:W2:Y:S01]  /*152e0*/  MUFU.EX2 R154, R58 ;  /* 0x0000003a009a7308 */ /* 0x0004a20000000800 */
[----:B----4-:R-:W-:Y:S01]  /*152f0*/  FFMA R59, R61, UR14, -R2 ;  /* 0x0000000e3d3b7c23 */ /* 0x010fe20008000802 */
[----:B-1----:R-:W-:Y:S01]  /*15300*/  @!P3 FMUL R156, R156, R156 ;  /* 0x0000009c9c9cb220 */ /* 0x002fe20000400000 */
[----:B--2---:R-:W-:-:S03]  /*15310*/  FFMA R57, R63, UR14, -R3 ;  /* 0x0000000e3f397c23 */ /* 0x004fc60008000803 */
[----:B------:R-:W-:Y:S01]  /*15320*/  FSETP.GEU.AND P3, PT, R59, -126, PT ;  /* 0xc2fc00003b00780b */ /* 0x000fe20003f6e000 */
[----:B------:R-:W-:Y:S01]  /*15330*/  FFMA R58, R62, UR14, -R3 ;  /* 0x0000000e3e3a7c23 */ /* 0x000fe20008000803 */
[----:B------:R-:W-:Y:S01]  /*15340*/  @!P6 FMUL R155, R155, R155 ;  /* 0x0000009b9b9be220 */ /* 0x000fe20000400000 */
[----:B------:R-:W-:Y:S01]  /*15350*/  @!P2 FMUL R153, R153, 0.5 ;  /* 0x3f0000009999a820 */ /* 0x000fe20000400000 */
[----:B------:R-:W-:Y:S02]  /*15360*/  @!P4 FMUL R60, R60, 0.5 ;  /* 0x3f0000003c3cc820 */ /* 0x000fe40000400000 */
[----:B------:R-:W-:Y:S01]  /*15370*/  FSETP.GEU.AND P6, PT, R58, -126, PT ;  /* 0xc2fc00003a00780b */ /* 0x000fe20003fce000 */
[----:B------:R-:W-:Y:S01]  /*15380*/  @!P5 FMUL R154, R154, R154 ;  /* 0x0000009a9a9ad220 */ /* 0x000fe20000400000 */
[----:B------:R-:W-:Y:S01]  /*15390*/  FSETP.GEU.AND P5, PT, R57, -126, PT ;  /* 0xc2fc00003900780b */ /* 0x000fe20003fae000 */
[----:B------:R-:W1:Y:S04]  /*153a0*/  MUFU.EX2 R153, R153 ;  /* 0x0000009900997308 */ /* 0x000e680000000800 */
[----:B------:R-:W-:Y:S01]  /*153b0*/  @!P3 FMUL R59, R59, 0.5 ;  /* 0x3f0000003b3bb820 */ /* 0x000fe20000400000 */
[----:B------:R-:W-:Y:S03]  /*153c0*/  STL.64 [R1+0x728], R192 ;  /* 0x000728c001007387 */ /* 0x000fe60000100a00 */
[----:B------:R-:W2:Y:S02]  /*153d0*/  MUFU.EX2 R152, R60 ;  /* 0x0000003c00987308 */ /* 0x000ea40000000800 */
[----:B------:R-:W-:Y:S01]  /*153e0*/  @!P6 FMUL R58, R58, 0.5 ;  /* 0x3f0000003a3ae820 */ /* 0x000fe20000400000 */
[----:B------:R-:W-:Y:S01]  /*153f0*/  STL [R1+0x720], R182 ;  /* 0x000720b601007387 */ /* 0x000fe20000100800 */
[----:B------:R-:W-:-:S03]  /*15400*/  @!P5 FMUL R57, R57, 0.5 ;  /* 0x3f0000003939d820 */ /* 0x000fc60000400000 */
[----:B------:R-:W-:Y:S01]  /*15410*/  STL.64 [R1+0x718], R180 ;  /* 0x000718b401007387 */ /* 0x000fe20000100a00 */
[----:B------:R-:W4:Y:S03]  /*15420*/  MUFU.EX2 R59, R59 ;  /* 0x0000003b003b7308 */ /* 0x000f260000000800 */
[----:B------:R-:W-:Y:S04]  /*15430*/  STL.64 [R1+0x710], R178 ;  /* 0x000710b201007387 */ /* 0x000fe80000100a00 */
[----:B------:R-:W-:Y:S01]  /*15440*/  STL.64 [R1+0x708], R176 ;  /* 0x000708b001007387 */ /* 0x000fe20000100a00 */
[----:B------:R-:W4:Y:S03]  /*15450*/  MUFU.EX2 R58, R58 ;  /* 0x0000003a003a7308 */ /* 0x000f260000000800 */
[----:B------:R-:W-:Y:S04]  /*15460*/  STL.64 [R1+0x700], R174 ;  /* 0x000700ae01007387 */ /* 0x000fe80000100a00 */
[----:B------:R-:W-:Y:S01]  /*15470*/  STL.64 [R1+0x6f8], R172 ;  /* 0x0006f8ac01007387 */ /* 0x000fe20000100a00 */
[----:B------:R-:W4:Y:S03]  /*15480*/  MUFU.EX2 R57, R57 ;  /* 0x0000003900397308 */ /* 0x000f260000000800 */
[----:B------:R-:W-:Y:S01]  /*15490*/  STL.64 [R1+0x6f0], R170 ;  /* 0x0006f0aa01007387 */ /* 0x000fe20000100a00 */
[----:B-1----:R-:W-:-:S03]  /*154a0*/  @!P2 FMUL R153, R153, R153 ;  /* 0x000000999999a220 */ /* 0x002fc60000400000 */
[----:B------:R-:W-:Y:S01]  /*154b0*/  STL.64 [R1+0x6e8], R168 ;  /* 0x0006e8a801007387 */ /* 0x000fe20000100a00 */
[----:B--2---:R-:W-:-:S03]  /*154c0*/  @!P4 FMUL R152, R152, R152 ;  /* 0x000000989898c220 */ /* 0x004fc60000400000 */
[----:B------:R-:W-:Y:S04]  /*154d0*/  STL.64 [R1+0x6e0], R166 ;  /* 0x0006e0a601007387 */ /* 0x000fe80000100a00 */
[----:B------:R-:W-:Y:S04]  /*154e0*/  STL.64 [R1+0x6d8], R164 ;  /* 0x0006d8a401007387 */ /* 0x000fe80000100a00 */
[----:B------:R-:W-:Y:S04]  /*154f0*/  STL.64 [R1+0x6d0], R162 ;  /* 0x0006d0a201007387 */ /* 0x000fe80000100a00 */
[----:B------:R-:W-:Y:S04]  /*15500*/  STL.64 [R1+0x6c8], R160 ;  /* 0x0006c8a001007387 */ /* 0x000fe80000100a00 */
[----:B------:R-:W-:Y:S04]  /*15510*/  STL.64 [R1+0x6c0], R158 ;  /* 0x0006c09e01007387 */ /* 0x000fe80000100a00 */
[----:B------:R-:W-:Y:S04]  /*15520*/  STL.64 [R1+0x6b8], R156 ;  /* 0x0006b89c01007387 */ /* 0x000fe80000100a00 */
[----:B------:R-:W-:Y:S04]  /*15530*/  STL.64 [R1+0x6b0], R154 ;  /* 0x0006b09a01007387 */ /* 0x000fe80000100a00 */
[----:B------:R-:W-:Y:S01]  /*15540*/  STL.64 [R1+0x6a8], R152 ;  /* 0x0006a89801007387 */ /* 0x000fe20000100a00 */
[----:B----4-:R-:W-:-:S03]  /*15550*/  @!P3 FMUL R59, R59, R59 ;  /* 0x0000003b3b3bb220 */ /* 0x010fc60000400000 */
[----:B------:R-:W-:Y:S01]  /*15560*/  STL.64 [R1+0x6a0], R142 ;  /* 0x0006a08e01007387 */ /* 0x000fe20000100a00 */
[----:B------:R-:W-:-:S03]  /*15570*/  IMAD.MOV.U32 R63, RZ, RZ, R8 ;  /* 0x000000ffff3f7224 */ /* 0x000fc600078e0008 */
[----:B------:R-:W-:Y:S01]  /*15580*/  STL.64 [R1+0x698], R140 ;  /* 0x0006988c01007387 */ /* 0x000fe20000100a00 */
[----:B------:R-:W-:-:S03]  /*15590*/  MOV R62, R28 ;  /* 0x0000001c003e7202 */ /* 0x000fc60000000f00 */
[----:B------:R-:W-:Y:S01]  /*155a0*/  STL.64 [R1+0x690], R138 ;  /* 0x0006908a01007387 */ /* 0x000fe20000100a00 */
[----:B------:R-:W-:-:S03]  /*155b0*/  IADD3 R8, R4, 0x200, RZ ;  /* 0x0000020004087810 */ /* 0x000fc60007ffe0ff */
[----:B------:R1:W-:Y:S01]  /*155c0*/  STL.64 [R1+0x688], R136 ;  /* 0x0006888801007387 */ /* 0x0003e20000100a00 */
[----:B------:R-:W-:-:S03]  /*155d0*/  MOV R9, 0x40000040 ;  /* 0x4000004000097802 */ /* 0x000fc60000000f00 */
[----:B------:R-:W-:Y:S01]  /*155e0*/  STL.64 [R1+0x680], R134 ;  /* 0x0006808601007387 */ /* 0x000fe20000100a00 */
[----:B------:R-:W-:Y:S01]  /*155f0*/  MOV R56, R30 ;  /* 0x0000001e00387202 */ /* 0x000fe20000000f00 */
[----:B------:R-:W-:Y:S01]  /*15600*/  @!P6 FMUL R58, R58, R58 ;  /* 0x0000003a3a3ae220 */ /* 0x000fe20000400000 */
[----:B------:R-:W-:Y:S01]  /*15610*/  MOV R61, R29 ;  /* 0x0000001d003d7202 */ /* 0x000fe20000000f00 */
[----:B------:R2:W-:Y:S01]  /*15620*/  STL.64 [R1+0x678], R132 ;  /* 0x0006788401007387 */ /* 0x0005e20000100a00 */
[----:B------:R-:W-:Y:S01]  /*15630*/  @!P5 FMUL R57, R57, R57 ;  /* 0x000000393939d220 */ /* 0x000fe20000400000 */
[----:B------:R-:W-:Y:S02]  /*15640*/  F2FP.BF16.F32.PACK_AB R28, R155, R156 ;  /* 0x0000009c9b1c723e */ /* 0x000fe400000010ff */
[----:B------:R-:W-:Y:S01]  /*15650*/  STL.64 [R1+0x670], R130 ;  /* 0x0006708201007387 */ /* 0x000fe20000100a00 */
[----:B------:R-:W-:Y:S01]  /*15660*/  F2FP.BF16.F32.PACK_AB R29, R153, R154 ;  /* 0x0000009a991d723e */ /* 0x000fe200000010ff */
[----:B-1----:R-:W-:Y:S01]  /*15670*/  IMAD.MOV.U32 R137, RZ, RZ, R247 ;  /* 0x000000ffff897224 */ /* 0x002fe200078e00f7 */
[----:B------:R-:W-:Y:S01]  /*15680*/  F2FP.BF16.F32.PACK_AB R30, R59, R152 ;  /* 0x000000983b1e723e */ /* 0x000fe200000010ff */
[----:B------:R-:W-:Y:S01]  /*15690*/  STL.64 [R1+0x668], R128 ;  /* 0x0006688001007387 */ /* 0x000fe20000100a00 */
[----:B------:R-:W-:Y:S01]  /*156a0*/  R2UR UR6, R8 ;  /* 0x00000000080672ca */ /* 0x000fe200000e0000 */
[----:B------:R-:W-:Y:S01]  /*156b0*/  IMAD.MOV.U32 R141, RZ, RZ, R243 ;  /* 0x000000ffff8d7224 */ /* 0x000fe200078e00f3 */
[----:B------:R-:W-:Y:S01]  /*156c0*/  R2UR UR7, R9 ;  /* 0x00000000090772ca */ /* 0x000fe200000e0000 */
[----:B------:R-:W-:Y:S01]  /*156d0*/  STL.64 [R1+0x660], R126 ;  /* 0x0006607e01007387 */ /* 0x000fe20000100a00 */
[----:B--2---:R-:W-:Y:S01]  /*156e0*/  IMAD.MOV.U32 R133, RZ, RZ, R251 ;  /* 0x000000ffff857224 */ /* 0x004fe200078e00fb */
[----:B------:R-:W-:Y:S01]  /*156f0*/  MOV R134, R250 ;  /* 0x000000fa00867202 */ /* 0x000fe20000000f00 */
[----:B------:R-:W-:Y:S01]  /*15700*/  IMAD.MOV.U32 R153, RZ, RZ, R239 ;  /* 0x000000ffff997224 */ /* 0x000fe200078e00ef */
        /* <DEDUP_REMOVED lines=35> */
[----:B------:R-:W-:Y:S01]  /*15940*/  MOV R171, R221 ;  /* 0x000000dd00ab7202 */ /* 0x000fe20000000f00 */
[----:B------:R-:W-:Y:S01]  /*15950*/  IMAD.MOV.U32 R240, RZ, RZ, R19 ;  /* 0x000000fffff07224 */ /* 0x000fe200078e0013 */
[----:B------:R-:W-:Y:S01]  /*15960*/  MOV R172, R220 ;  /* 0x000000dc00ac7202 */ /* 0x000fe20000000f00 */
[----:B------:R-:W-:Y:S01]  /*15970*/  IMAD.MOV.U32 R220, RZ, RZ, R43 ;  /* 0x000000ffffdc7224 */ /* 0x000fe200078e002b */
[----:B------:R-:W-:-:S02]  /*15980*/  MOV R174, R218 ;  /* 0x000000da00ae7202 */ /* 0x000fc40000000f00 */
        /* <DEDUP_REMOVED lines=13> */
[----:B------:R-:W-:Y:S02]  /*15a60*/  MOV R127, R119 ;  /* 0x00000077007f7202 */ /* 0x000fe40000000f00 */
        /* <DEDUP_REMOVED lines=19> */
[----:B------:R-:W-:Y:S01]  /*15ba0*/  MOV R227, R36 ;  /* 0x0000002400e37202 */ /* 0x000fe20000000f00 */
[----:B------:R-:W-:Y:S01]  /*15bb0*/  IMAD.MOV.U32 R248, RZ, RZ, R10 ;  /* 0x000000fffff87224 */ /* 0x000fe200078e000a */
        /* <DEDUP_REMOVED lines=18> */
[----:B------:R-:W-:Y:S01]  /*15ce0*/  F2FP.BF16.F32.PACK_AB R31, R57, R58 ;  /* 0x0000003a391f723e */ /* 0x000fe200000010ff */
[--C-:B------:R-:W-:Y:S01]  /*15cf0*/  FFMA R5, R66, UR14, -R3.reuse ;  /* 0x0000000e42057c23 */ /* 0x100fe20008000803 */
[--C-:B------:R-:W-:Y:S01]  /*15d00*/  FFMA R9, R69, UR14, -R2.reuse ;  /* 0x0000000e45097c23 */ /* 0x100fe20008000802 */
[--C-:B------:R-:W-:Y:S01]  /*15d10*/  FFMA R8, R70, UR14, -R3.reuse ;  /* 0x0000000e46087c23 */ /* 0x100fe20008000803 */
[----:B------:R-:W-:Y:S01]  /*15d20*/  WARPGROUP.ARRIVE ;  /* 0x00000000000079c5 */ /* 0x000fe20000000000 */
[----:B------:R-:W-:Y:S01]  /*15d30*/  MOV R13, 0x40000040 ;  /* 0x40000040000d7802 */ /* 0x000fe20000000f00 */
[--C-:B------:R-:W-:Y:S01]  /*15d40*/  FFMA R19, R79, UR14, -R3.reuse ;  /* 0x0000000e4f137c23 */ /* 0x100fe20008000803 */
[----:B------:R-:W-:Y:S01]  /*15d50*/  MOV R21, 0x40000040 ;  /* 0x4000004000157802 */ /* 0x000fe20000000f00 */
[--C-:B------:R-:W-:Y:S01]  /*15d60*/  FFMA R39, R95, UR14, -R3.reuse ;  /* 0x0000000e5f277c23 */ /* 0x100fe20008000803 */
[----:B------:R-:W-:Y:S01]  /*15d70*/  FFMA R47, R103, UR14, -R3 ;  /* 0x0000000e672f7c23 */ /* 0x000fe20008000803 */
[----:B------:R-:W-:Y:S01]  /*15d80*/  HGMMA.64x256x16.F32.BF16 R124, R28, gdesc[UR4].tnspB, R124, gsb0 ;  /* 0x43e000041c7c7df0 */ /* 0x000fe2000800187c */
[--C-:B------:R-:W-:Y:S01]  /*15d90*/  FFMA R52, R64, UR14, -R2.reuse ;  /* 0x0000000e40347c23 */ /* 0x100fe20008000802 */
[----:B------:R-:W-:Y:S01]  /*15da0*/  FFMA R0, R65, UR14, -R2 ;  /* 0x0000000e41007c23 */ /* 0x000fe20008000802 */
[----:B------:R-:W-:Y:S01]  /*15db0*/  FSETP.GEU.AND P5, PT, R5, -126, PT ;  /* 0xc2fc00000500780b */ /* 0x000fe20003fae000 */
[----:B------:R-:W2:Y:S02]  /*15dc0*/  LDL.LU R116, [R1+0x73c] ;  /* 0x00073c0001747983 */ /* 0x000ea40000300800 */
[----:B------:R-:W-:-:S02]  /*15dd0*/  FSETP.GEU.AND P3, PT, R52, -126, PT ;  /* 0xc2fc00003400780b */ /* 0x000fc40003f6e000 */
[----:B------:R-:W-:Y:S01]  /*15de0*/  FSETP.GEU.AND P6, PT, R0, -126, PT ;  /* 0xc2fc00000000780b */ /* 0x000fe20003fce000 */
[--C-:B------:R-:W-:Y:S01]  /*15df0*/  FFMA R7, R67, UR14, -R3.reuse ;  /* 0x0000000e43077c23 */ /* 0x100fe20008000803 */
[--C-:B------:R-:W-:Y:S01]  /*15e00*/  FFMA R11, R68, UR14, -R2.reuse ;  /* 0x0000000e440b7c23 */ /* 0x100fe20008000802 */
[--C-:B------:R-:W-:Y:S01]  /*15e10*/  FFMA R10, R71, UR14, -R3.reuse ;  /* 0x0000000e470a7c23 */ /* 0x100fe20008000803 */
[----:B------:R-:W-:Y:S01]  /*15e20*/  VIADD R12, R4, 0x280 ;  /* 0x00000280040c7836 */ /* 0x000fe20000000000 */
[----:B------:R-:W-:Y:S01]  /*15e30*/  R2UR UR7, R13 ;  /* 0x000000000d0772ca */ /* 0x000fe200000e0000 */
[--C-:B------:R-:W-:Y:S01]  /*15e40*/  FFMA R14, R74, UR14, -R3.reuse ;  /* 0x0000000e4a0e7c23 */ /* 0x100fe20008000803 */
[--C-:B------:R-:W-:Y:S01]  /*15e50*/  FFMA R15, R75, UR14, -R3.reuse ;  /* 0x0000000e4b0f7c23 */ /* 0x100fe20008000803 */
[----:B------:R-:W-:Y:S01]  /*15e60*/  @!P5 FMUL R5, R5, 0.5 ;  /* 0x3f0000000505d820 */ /* 0x000fe20000400000 */
[--C-:B------:R-:W-:Y:S01]  /*15e70*/  FFMA R16, R76, UR14, -R2.reuse ;  /* 0x0000000e4c107c23 */ /* 0x100fe20008000802 */
[--C-:B------:R-:W-:Y:S01]  /*15e80*/  FFMA R18, R77, UR14, -R2.reuse ;  /* 0x0000000e4d127c23 */ /* 0x100fe20008000802 */
[----:B------:R-:W-:Y:S01]  /*15e90*/  @!P3 FMUL R52, R52, 0.5 ;  /* 0x3f0000003434b820 */ /* 0x000fe20000400000 */
[--C-:B------:R-:W-:Y:S01]  /*15ea0*/  FFMA R17, R78, UR14, -R3.reuse ;  /* 0x0000000e4e117c23 */ /* 0x100fe20008000803 */
[----:B------:R-:W-:Y:S01]  /*15eb0*/  @!P6 FMUL R0, R0, 0.5 ;  /* 0x3f0000000000e820 */ /* 0x000fe20000400000 */
[----:B------:R-:W1:Y:S01]  /*15ec0*/  MUFU.EX2 R5, R5 ;  /* 0x0000000500057308 */ /* 0x000e620000000800 */
[----:B------:R-:W-:Y:S01]  /*15ed0*/  IADD3 R20, R4, 0x300, RZ ;  /* 0x0000030004147810 */ /* 0x000fe20007ffe0ff */
[--C-:B------:R-:W-:Y:S01]  /*15ee0*/  FFMA R22, R82, UR14, -R3.reuse ;  /* 0x0000000e52167c23 */ /* 0x100fe20008000803 */
[--C-:B------:R-:W-:Y:S01]  /*15ef0*/  FFMA R23, R83, UR14, -R3.reuse ;  /* 0x0000000e53177c23 */ /* 0x100fe20008000803 */
[--C-:B------:R-:W-:Y:S01]  /*15f00*/  FFMA R36, R92, UR14, -R2.reuse ;  /* 0x0000000e5c247c23 */ /* 0x100fe20008000802 */
[--C-:B------:R-:W-:Y:S01]  /*15f10*/  FFMA R37, R93, UR14, -R2.reuse ;  /* 0x0000000e5d257c23 */ /* 0x100fe20008000802 */
[--C-:B------:R-:W-:Y:S01]  /*15f20*/  FFMA R38, R94, UR14, -R3.reuse ;  /* 0x0000000e5e267c23 */ /* 0x100fe20008000803 */
[--C-:B------:R-:W-:Y:S01]  /*15f30*/  FFMA R44, R100, UR14, -R2.reuse ;  /* 0x0000000e642c7c23 */ /* 0x100fe20008000802 */
[----:B------:R-:W4:Y:S01]  /*15f40*/  MUFU.EX2 R52, R52 ;  /* 0x0000003400347308 */ /* 0x000f220000000800 */
[----:B------:R-:W-:Y:S01]  /*15f50*/  FFMA R45, R101, UR14, -R2 ;  /* 0x0000000e652d7c23 */ /* 0x000fe20008000802 */
[----:B------:R-:W-:Y:S01]  /*15f60*/  FFMA R46, R102, UR14, -R3 ;  /* 0x0000000e662e7c23 */ /* 0x000fe20008000803 */
[----:B------:R-:W2:Y:S01]  /*15f70*/  LDL.LU R117, [R1+0x738] ;  /* 0x0007380001757983 */ /* 0x000ea20000300800 */
[----:B------:R-:W-:-:S02]  /*15f80*/  FSETP.GEU.AND P2, PT, R7, -126, PT ;  /* 0xc2fc00000700780b */ /* 0x000fc40003f4e000 */
[----:B------:R-:W-:Y:S02]  /*15f90*/  FSETP.GEU.AND P4, PT, R11, -126, PT ;  /* 0xc2fc00000b00780b */ /* 0x000fe40003f8e000 */
[----:B------:R-:W-:Y:S01]  /*15fa0*/  R2UR UR6, R12 ;  /* 0x000000000c0672ca */ /* 0x000fe200000e0000 */
[----:B------:R-:W3:Y:S01]  /*15fb0*/  MUFU.EX2 R0, R0 ;  /* 0x0000000000007308 */ /* 0x000ee20000000800 */
[----:B-1----:R-:W-:Y:S01]  /*15fc0*/  @!P5 FMUL R5, R5, R5 ;  /* 0x000000050505d220 */ /* 0x002fe20000400000 */
[----:B------:R-:W-:Y:S01]  /*15fd0*/  FSETP.GEU.AND P5, PT, R10, -126, PT ;  /* 0xc2fc00000a00780b */ /* 0x000fe20003fae000 */
[----:B------:R-:W-:Y:S01]  /*15fe0*/  FFMA R13, R73, UR14, -R2 ;  /* 0x0000000e490d7c23 */ /* 0x000fe20008000802 */
[----:B------:R-:W2:Y:S01]  /*15ff0*/  LDL.LU R118, [R1+0x734] ;  /* 0x0007340001767983 */ /* 0x000ea20000300800 */
[----:B----4-:R-:W-:Y:S01]  /*16000*/  @!P3 FMUL R52, R52, R52 ;  /* 0x000000343434b220 */ /* 0x010fe20000400000 */
[----:B------:R-:W-:Y:S02]  /*16010*/  FSETP.GEU.AND P3, PT, R9, -126, PT ;  /* 0xc2fc00000900780b */ /* 0x000fe40003f6e000 */
[----:B------:R-:W-:-:S02]  /*16020*/  @!P2 FMUL R7, R7, 0.5 ;  /* 0x3f0000000707a820 */ /* 0x000fc40000400000 */
[----:B------:R-:W-:Y:S01]  /*16030*/  @!P4 FMUL R11, R11, 0.5 ;  /* 0x3f0000000b0bc820 */ /* 0x000fe20000400000 */
[----:B------:R-:W-:Y:S01]  /*16040*/  FFMA R12, R72, UR14, -R2 ;  /* 0x0000000e480c7c23 */ /* 0x000fe20008000802 */
[----:B------:R-:W4:Y:S01]  /*16050*/  LDL.LU R119, [R1+0x730] ;  /* 0x0007300001777983 */ /* 0x000f220000300800 */
[----:B---3--:R-:W-:Y:S01]  /*16060*/  @!P6 FMUL R0, R0, R0 ;  /* 0x000000000000e220 */ /* 0x008fe20000400000 */
[----:B------:R-:W-:Y:S01]  /*16070*/  FSETP.GEU.AND P6, PT, R8, -126, PT ;  /* 0xc2fc00000800780b */ /* 0x000fe20003fce000 */
[----:B------:R-:W-:-:S04]  /*16080*/  @!P5 FMUL R10, R10, 0.5 ;  /* 0x3f0000000a0ad820 */ /* 0x000fc80000400000 */
[----:B------:R-:W-:Y:S01]  /*16090*/  @!P3 FMUL R9, R9, 0.5 ;  /* 0x3f0000000909b820 */ /* 0x000fe20000400000 */
[----:B------:R-:W1:Y:S07]  /*160a0*/  MUFU.EX2 R7, R7 ;  /* 0x0000000700077308 */ /* 0x000e6e0000000800 */
[----:B------:R-:W-:Y:S01]  /*160b0*/  @!P6 FMUL R8, R8, 0.5 ;  /* 0x3f0000000808e820 */ /* 0x000fe20000400000 */
[----:B------:R-:W3:Y:S08]  /*160c0*/  MUFU.EX2 R11, R11 ;  /* 0x0000000b000b7308 */ /* 0x000ef00000000800 */
[----:B------:R-:W3:Y:S08]  /*160d0*/  MUFU.EX2 R9, R9 ;  /* 0x0000000900097308 */ /* 0x000ef00000000800 */
[----:B------:R-:W3:Y:S08]  /*160e0*/  MUFU.EX2 R8, R8 ;  /* 0x0000000800087308 */ /* 0x000ef00000000800 */
[----:B------:R-:W3:Y:S01]  /*160f0*/  MUFU.EX2 R10, R10 ;  /* 0x0000000a000a7308 */ /* 0x000ee20000000800 */
[----:B-1----:R-:W-:Y:S01]  /*16100*/  @!P2 FMUL R7, R7, R7 ;  /* 0x000000070707a220 */ /* 0x002fe20000400000 */
[----:B---3--:R-:W-:Y:S01]  /*16110*/  @!P4 FMUL R11, R11, R11 ;  /* 0x0000000b0b0bc220 */ /* 0x008fe20000400000 */
[----:B------:R-:W-:Y:S01]  /*16120*/  @!P3 FMUL R9, R9, R9 ;  /* 0x000000090909b220 */ /* 0x000fe20000400000 */
[----:B------:R-:W-:Y:S01]  /*16130*/  F2FP.BF16.F32.PACK_AB R24, R0, R52 ;  /* 0x000000340018723e */ /* 0x000fe200000010ff */
[----:B------:R-:W-:Y:S01]  /*16140*/  @!P6 FMUL R8, R8, R8 ;  /* 0x000000080808e220 */ /* 0x000fe20000400000 */
[----:B------:R-:W-:-:S02]  /*16150*/  F2FP.BF16.F32.PACK_AB R25, R7, R5 ;  /* 0x000000050719723e */ /* 0x000fc400000010ff */
[----:B------:R-:W-:Y:S01]  /*16160*/  F2FP.BF16.F32.PACK_AB R26, R9, R11 ;  /* 0x0000000b091a723e */ /* 0x000fe200000010ff */
[----:B------:R-:W-:-:S05]  /*16170*/  @!P5 FMUL R10, R10, R10 ;  /* 0x0000000a0a0ad220 */ /* 0x000fca0000400000 */
[----:B------:R-:W-:Y:S02]  /*16180*/  F2FP.BF16.F32.PACK_AB R27, R10, R8 ;  /* 0x000000080a1b723e */ /* 0x000fe400000010ff */
[----:B------:R-:W-:Y:S02]  /*16190*/  FSETP.GEU.AND P3, PT, R12, -126, PT ;  /* 0xc2fc00000c00780b */ /* 0x000fe40003f6e000 */
[----:B------:R-:W-:Y:S02]  /*161a0*/  FSETP.GEU.AND P6, PT, R13, -126, PT ;  /* 0xc2fc00000d00780b */ /* 0x000fe40003fce000 */
[----:B------:R-:W-:-:S09]  /*161b0*/  FSETP.GEU.AND P5, PT, R14, -126, PT ;  /* 0xc2fc00000e00780b */ /* 0x000fd20003fae000 */
[----:B------:R-:W-:Y:S02]  /*161c0*/  @!P3 FMUL R12, R12, 0.5 ;  /* 0x3f0000000c0cb820 */ /* 0x000fe40000400000 */
[----:B------:R-:W-:Y:S02]  /*161d0*/  @!P6 FMUL R13, R13, 0.5 ;  /* 0x3f0000000d0de820 */ /* 0x000fe40000400000 */
[----:B------:R-:W-:Y:S02]  /*161e0*/  @!P5 FMUL R14, R14, 0.5 ;  /* 0x3f0000000e0ed820 */ /* 0x000fe40000400000 */
[----:B------:R-:W1:Y:S08]  /*161f0*/  MUFU.EX2 R12, R12 ;  /* 0x0000000c000c7308 */ /* 0x000e700000000800 */
[----:B------:R-:W3:Y:S08]  /*16200*/  MUFU.EX2 R13, R13 ;  /* 0x0000000d000d7308 */ /* 0x000ef00000000800 */
[----:B------:R-:W3:Y:S01]  /*16210*/  MUFU.EX2 R14, R14 ;  /* 0x0000000e000e7308 */ /* 0x000ee20000000800 */
[----:B------:R-:W-:-:S02]  /*16220*/  WARPGROUP.DEPBAR.LE gsb0, 0x0 ;  /* 0x00008000000079c5 */ /* 0x000fc40000010000 */
[----:B------:R-:W-:-:S06]  /*16230*/  WARPGROUP.ARRIVE ;  /* 0x00000000000079c5 */ /* 0x000fcc0000000000 */
[----:B------:R-:W-:Y:S01]  /*16240*/  HGMMA.64x256x16.F32.BF16 R124, R24, gdesc[UR4].tnspB, R124, gsb0 ;  /* 0x43e00004187c7df0 */ /* 0x000fe2000800187c */
[----:B-1----:R-:W-:Y:S01]  /*16250*/  @!P3 FMUL R12, R12, R12 ;  /* 0x0000000c0c0cb220 */ /* 0x002fe20000400000 */
[----:B---3--:R-:W-:Y:S01]  /*16260*/  @!P6 FMUL R13, R13, R13 ;  /* 0x0000000d0d0de220 */ /* 0x008fe20000400000 */
[----:B------:R-:W-:Y:S01]  /*16270*/  @!P5 FMUL R14, R14, R14 ;  /* 0x0000000e0e0ed220 */ /* 0x000fe20000400000 */
[----:B------:R-:W-:Y:S02]  /*16280*/  FSETP.GEU.AND P2, PT, R15, -126, PT ;  /* 0xc2fc00000f00780b */ /* 0x000fe40003f4e000 */
[----:B------:R-:W-:Y:S02]  /*16290*/  FSETP.GEU.AND P4, PT, R16, -126, PT ;  /* 0xc2fc00001000780b */ /* 0x000fe40003f8e000 */
[----:B------:R-:W-:Y:S02]  /*162a0*/  FSETP.GEU.AND P3, PT, R18, -126, PT ;  /* 0xc2fc00001200780b */ /* 0x000fe40003f6e000 */
[----:B------:R-:W-:-:S02]  /*162b0*/  FSETP.GEU.AND P6, PT, R17, -126, PT ;  /* 0xc2fc00001100780b */ /* 0x000fc40003fce000 */
[----:B------:R-:W-:-:S05]  /*162c0*/  FSETP.GEU.AND P5, PT, R19, -126, PT ;  /* 0xc2fc00001300780b */ /* 0x000fca0003fae000 */
[----:B------:R-:W-:Y:S02]  /*162d0*/  @!P2 FMUL R15, R15, 0.5 ;  /* 0x3f0000000f0fa820 */ /* 0x000fe40000400000 */
[----:B------:R-:W-:Y:S02]  /*162e0*/  @!P4 FMUL R16, R16, 0.5 ;  /* 0x3f0000001010c820 */ /* 0x000fe40000400000 */
[----:B------:R-:W-:Y:S02]  /*162f0*/  @!P3 FMUL R18, R18, 0.5 ;  /* 0x3f0000001212b820 */ /* 0x000fe40000400000 */
[----:B------:R-:W-:Y:S02]  /*16300*/  @!P6 FMUL R17, R17, 0.5 ;  /* 0x3f0000001111e820 */ /* 0x000fe40000400000 */
[----:B------:R-:W-:Y:S01]  /*16310*/  @!P5 FMUL R19, R19, 0.5 ;  /* 0x3f0000001313d820 */ /* 0x000fe20000400000 */
[----:B------:R-:W1:Y:S08]  /*16320*/  MUFU.EX2 R15, R15 ;  /* 0x0000000f000f7308 */ /* 0x000e700000000800 */
[----:B------:R-:W3:Y:S08]  /*16330*/  MUFU.EX2 R16, R16 ;  /* 0x0000001000107308 */ /* 0x000ef00000000800 */
[----:B------:R-:W3:Y:S08]  /*16340*/  MUFU.EX2 R18, R18 ;  /* 0x0000001200127308 */ /* 0x000ef00000000800 */
[----:B------:R-:W3:Y:S08]  /*16350*/  MUFU.EX2 R17, R17 ;  /* 0x0000001100117308 */ /* 0x000ef00000000800 */
[----:B------:R-:W3:Y:S01]  /*16360*/  MUFU.EX2 R19, R19 ;  /* 0x0000001300137308 */ /* 0x000ee20000000800 */
[----:B-1----:R-:W-:Y:S01]  /*16370*/  @!P2 FMUL R15, R15, R15 ;  /* 0x0000000f0f0fa220 */ /* 0x002fe20000400000 */
[----:B---3--:R-:W-:Y:S01]  /*16380*/  @!P4 FMUL R16, R16, R16 ;  /* 0x000000101010c220 */ /* 0x008fe20000400000 */
[----:B------:R-:W-:Y:S01]  /*16390*/  @!P3 FMUL R18, R18, R18 ;  /* 0x000000121212b220 */ /* 0x000fe20000400000 */
[----:B------:R-:W-:-:S02]  /*163a0*/  R2UR UR6, R20 ;  /* 0x00000000140672ca */ /* 0x000fc400000e0000 */
[----:B------:R-:W-:Y:S01]  /*163b0*/  R2UR UR7, R21 ;  /* 0x00000000150772ca */ /* 0x000fe200000e0000 */
[----:B------:R-:W-:Y:S01]  /*163c0*/  @!P6 FMUL R17, R17, R17 ;  /* 0x000000111111e220 */ /* 0x000fe20000400000 */
[----:B------:R-:W-:Y:S02]  /*163d0*/  F2FP.BF16.F32.PACK_AB R32, R13, R12 ;  /* 0x0000000c0d20723e */ /* 0x000fe400000010ff */
[----:B------:R-:W-:Y:S01]  /*163e0*/  F2FP.BF16.F32.PACK_AB R33, R15, R14 ;  /* 0x0000000e0f21723e */ /* 0x000fe200000010ff */
[----:B------:R-:W-:Y:S01]  /*163f0*/  @!P5 FMUL R19, R19, R19 ;  /* 0x000000131313d220 */ /* 0x000fe20000400000 */
[----:B------:R-:W-:-:S04]  /*16400*/  F2FP.BF16.F32.PACK_AB R34, R18, R16 ;  /* 0x000000101222723e */ /* 0x000fc800000010ff */
[----:B------:R-:W-:Y:S01]  /*16410*/  F2FP.BF16.F32.PACK_AB R35, R19, R17 ;  /* 0x000000111323723e */ /* 0x000fe200000010ff */
[--C-:B------:R-:W-:Y:S01]  /*16420*/  FFMA R20, R80, UR14, -R2.reuse ;  /* 0x0000000e50147c23 */ /* 0x100fe20008000802 */
[----:B------:R-:W-:Y:S01]  /*16430*/  FFMA R21, R81, UR14, -R2 ;  /* 0x0000000e51157c23 */ /* 0x000fe20008000802 */
[----:B------:R-:W-:-:S03]  /*16440*/  FSETP.GEU.AND P5, PT, R22, -126, PT ;  /* 0xc2fc00001600780b */ /* 0x000fc60003fae000 */
[----:B------:R-:W-:Y:S02]  /*16450*/  FSETP.GEU.AND P3, PT, R20, -126, PT ;  /* 0xc2fc00001400780b */ /* 0x000fe40003f6e000 */
[----:B------:R-:W-:-:S08]  /*16460*/  FSETP.GEU.AND P6, PT, R21, -126, PT ;  /* 0xc2fc00001500780b */ /* 0x000fd00003fce000 */
[----:B------:R-:W-:-:S03]  /*16470*/  @!P5 FMUL R22, R22, 0.5 ;  /* 0x3f0000001616d820 */ /* 0x000fc60000400000 */
[----:B------:R-:W-:Y:S02]  /*16480*/  @!P3 FMUL R20, R20, 0.5 ;  /* 0x3f0000001414b820 */ /* 0x000fe40000400000 */
[----:B------:R-:W-:Y:S01]  /*16490*/  @!P6 FMUL R21, R21, 0.5 ;  /* 0x3f0000001515e820 */ /* 0x000fe20000400000 */
[----:B------:R-:W1:Y:S08]  /*164a0*/  MUFU.EX2 R22, R22 ;  /* 0x0000001600167308 */ /* 0x000e700000000800 */
[----:B------:R-:W3:Y:S08]  /*164b0*/  MUFU.EX2 R20, R20 ;  /* 0x0000001400147308 */ /* 0x000ef00000000800 */
[----:B------:R-:W3:Y:S01]  /*164c0*/  MUFU.EX2 R21, R21 ;  /* 0x0000001500157308 */ /* 0x000ee20000000800 */
[--C-:B------:R-:W-:Y:S01]  /*164d0*/  FFMA R28, R84, UR14, -R2.reuse ;  /* 0x0000000e541c7c23 */ /* 0x100fe20008000802 */
[----:B------:R-:W-:Y:S01]  /*164e0*/  FFMA R30, R85, UR14, -R2 ;  /* 0x0000000e551e7c23 */ /* 0x000fe20008000802 */
[--C-:B------:R-:W-:Y:S01]  /*164f0*/  FFMA R29, R86, UR14, -R3.reuse ;  /* 0x0000000e561d7c23 */ /* 0x100fe20008000803 */
[----:B------:R-:W-:Y:S01]  /*16500*/  FFMA R31, R87, UR14, -R3 ;  /* 0x0000000e571f7c23 */ /* 0x000fe20008000803 */
[----:B-1----:R-:W-:Y:S01]  /*16510*/  @!P5 FMUL R22, R22, R22 ;  /* 0x000000161616d220 */ /* 0x002fe20000400000 */
[----:B------:R-:W-:-:S02]  /*16520*/  FSETP.GEU.AND P2, PT, R23, -126, PT ;  /* 0xc2fc00001700780b */ /* 0x000fc40003f4e000 */
[----:B------:R-:W-:Y:S01]  /*16530*/  FSETP.GEU.AND P4, PT, R28, -126, PT ;  /* 0xc2fc00001c00780b */ /* 0x000fe20003f8e000 */
[----:B---3--:R-:W-:Y:S01]  /*16540*/  @!P3 FMUL R20, R20, R20 ;  /* 0x000000141414b220 */ /* 0x008fe20000400000 */
[----:B------:R-:W-:Y:S02]  /*16550*/  FSETP.GEU.AND P3, PT, R30, -126, PT ;  /* 0xc2fc00001e00780b */ /* 0x000fe40003f6e000 */
[----:B------:R-:W-:Y:S01]  /*16560*/  FSETP.GEU.AND P5, PT, R31, -126, PT ;  /* 0xc2fc00001f00780b */ /* 0x000fe20003fae000 */
[----:B------:R-:W-:Y:S01]  /*16570*/  @!P6 FMUL R21, R21, R21 ;  /* 0x000000151515e220 */ /* 0x000fe20000400000 */
[----:B------:R-:W-:Y:S01]  /*16580*/  FSETP.GEU.AND P6, PT, R29, -126, PT ;  /* 0xc2fc00001d00780b */ /* 0x000fe20003fce000 */
[----:B------:R-:W-:Y:S02]  /*16590*/  WARPGROUP.DEPBAR.LE gsb0, 0x0 ;  /* 0x00008000000079c5 */ /* 0x000fe40000010000 */
[----:B------:R-:W-:-:S06]  /*165a0*/  WARPGROUP.ARRIVE ;  /* 0x00000000000079c5 */ /* 0x000fcc0000000000 */
[----:B------:R-:W-:Y:S01]  /*165b0*/  HGMMA.64x256x16.F32.BF16 R124, R32, gdesc[UR4].tnspB, R124, gsb0 ;  /* 0x43e00004207c7df0 */ /* 0x000fe2000800187c */
[----:B------:R-:W-:Y:S01]  /*165c0*/  @!P2 FMUL R23, R23, 0.5 ;  /* 0x3f0000001717a820 */ /* 0x000fe20000400000 */
[----:B------:R-:W-:Y:S01]  /*165d0*/  @!P4 FMUL R28, R28, 0.5 ;  /* 0x3f0000001c1cc820 */ /* 0x000fe20000400000 */
[----:B------:R-:W-:Y:S01]  /*165e0*/  @!P3 FMUL R30, R30, 0.5 ;  /* 0x3f0000001e1eb820 */ /* 0x000fe20000400000 */
[----:B------:R-:W-:Y:S01]  /*165f0*/  @!P6 FMUL R29, R29, 0.5 ;  /* 0x3f0000001d1de820 */ /* 0x000fe20000400000 */
[----:B------:R-:W-:Y:S02]  /*16600*/  @!P5 FMUL R31, R31, 0.5 ;  /* 0x3f0000001f1fd820 */ /* 0x000fe40000400000 */
[----:B------:R-:W1:Y:S08]  /*16610*/  MUFU.EX2 R23, R23 ;  /* 0x0000001700177308 */ /* 0x000e700000000800 */
[----:B------:R-:W3:Y:S08]  /*16620*/  MUFU.EX2 R28, R28 ;  /* 0x0000001c001c7308 */ /* 0x000ef00000000800 */
[----:B------:R-:W2:Y:S08]  /*16630*/  MUFU.EX2 R30, R30 ;  /* 0x0000001e001e7308 */ /* 0x000eb00000000800 */
[----:B------:R-:W4:Y:S08]  /*16640*/  MUFU.EX2 R29, R29 ;  /* 0x0000001d001d7308 */ /* 0x000f300000000800 */
[----:B------:R-:W4:Y:S01]  /*16650*/  MUFU.EX2 R31, R31 ;  /* 0x0000001f001f7308 */ /* 0x000f220000000800 */
[----:B------:R-:W-:Y:S01]  /*16660*/  VIADD R24, R4, 0x380 ;  /* 0x0000038004187836 */ /* 0x000fe20000000000 */
[----:B------:R-:W-:Y:S01]  /*16670*/  MOV R25, 0x40000040 ;  /* 0x4000004000197802 */ /* 0x000fe20000000f00 */
[----:B-1----:R-:W-:Y:S01]  /*16680*/  @!P2 FMUL R23, R23, R23 ;  /* 0x000000171717a220 */ /* 0x002fe20000400000 */
[----:B---3--:R-:W-:Y:S01]  /*16690*/  @!P4 FMUL R28, R28, R28 ;  /* 0x0000001c1c1cc220 */ /* 0x008fe20000400000 */
[----:B--2---:R-:W-:Y:S01]  /*166a0*/  @!P3 FMUL R30, R30, R30 ;  /* 0x0000001e1e1eb220 */ /* 0x004fe20000400000 */
[----:B------:R-:W-:Y:S01]  /*166b0*/  R2UR UR6, R24 ;  /* 0x00000000180672ca */ /* 0x000fe200000e0000 */
[----:B----4-:R-:W-:Y:S01]  /*166c0*/  @!P6 FMUL R29, R29, R29 ;  /* 0x0000001d1d1de220 */ /* 0x010fe20000400000 */
[----:B------:R-:W-:-:S02]  /*166d0*/  R2UR UR7, R25 ;  /* 0x00000000190772ca */ /* 0x000fc400000e0000 */
[----:B------:R-:W-:Y:S01]  /*166e0*/  F2FP.BF16.F32.PACK_AB R40, R21, R20 ;  /* 0x000000141528723e */ /* 0x000fe200000010ff */
[----:B------:R-:W-:Y:S01]  /*166f0*/  @!P5 FMUL R31, R31, R31 ;  /* 0x0000001f1f1fd220 */ /* 0x000fe20000400000 */
[----:B------:R-:W-:Y:S02]  /*16700*/  F2FP.BF16.F32.PACK_AB R41, R23, R22 ;  /* 0x000000161729723e */ /* 0x000fe400000010ff */
[----:B------:R-:W-:Y:S02]  /*16710*/  F2FP.BF16.F32.PACK_AB R42, R30, R28 ;  /* 0x0000001c1e2a723e */ /* 0x000fe400000010ff */
[----:B------:R-:W-:Y:S02]  /*16720*/  F2FP.BF16.F32.PACK_AB R43, R31, R29 ;  /* 0x0000001d1f2b723e */ /* 0x000fe400000010ff */
[----:B------:R-:W-:-:S13]  /*16730*/  FSETP.GEU.AND P4, PT, R36, -126, PT ;  /* 0xc2fc00002400780b */ /* 0x000fda0003f8e000 */
[----:B------:R-:W-:-:S06]  /*16740*/  @!P4 FMUL R36, R36, 0.5 ;  /* 0x3f0000002424c820 */ /* 0x000fcc0000400000 */
[----:B------:R-:W1:Y:S01]  /*16750*/  MUFU.EX2 R36, R36 ;  /* 0x0000002400247308 */ /* 0x000e620000000800 */
[----:B------:R-:W-:Y:S02]  /*16760*/  IADD3 R24, R4, 0x400, RZ ;  /* 0x0000040004187810 */ /* 0x000fe40007ffe0ff */
[----:B------:R-:W-:Y:S01]  /*16770*/  MOV R25, 0x40000040 ;  /* 0x4000004000197802 */ /* 0x000fe20000000f00 */
[----:B-1----:R-:W-:Y:S01]  /*16780*/  @!P4 FMUL R36, R36, R36 ;  /* 0x000000242424c220 */ /* 0x002fe20000400000 */
[----:B------:R-:W-:Y:S02]  /*16790*/  WARPGROUP.DEPBAR.LE gsb0, 0x0 ;  /* 0x00008000000079c5 */ /* 0x000fe40000010000 */
[----:B------:R-:W-:-:S06]  /*167a0*/  WARPGROUP.ARRIVE ;  /* 0x00000000000079c5 */ /* 0x000fcc0000000000 */
[----:B------:R-:W-:Y:S01]  /*167b0*/  HGMMA.64x256x16.F32.BF16 R124, R40, gdesc[UR4].tnspB, R124, gsb0 ;  /* 0x43e00004287c7df0 */ /* 0x000fe2000800187c */
        /* <DEDUP_REMOVED lines=8> */
[----:B------:R-:W-:Y:S02]  /*16840*/  @!P5 FMUL R34, R34, 0.5 ;  /* 0x3f0000002222d820 */ /* 0x000fe40000400000 */
[----:B------:R-:W1:Y:S08]  /*16850*/  MUFU.EX2 R32, R32 ;  /* 0x0000002000207308 */ /* 0x000e700000000800 */
[----:B------:R-:W2:Y:S08]  /*16860*/  MUFU.EX2 R33, R33 ;  /* 0x0000002100217308 */ /* 0x000eb00000000800 */
[----:B------:R-:W3:Y:S01]  /*16870*/  MUFU.EX2 R34, R34 ;  /* 0x0000002200227308 */ /* 0x000ee20000000800 */
[----:B------:R-:W-:Y:S01]  /*16880*/  FFMA R35, R91, UR14, -R3 ;  /* 0x0000000e5b237c23 */ /* 0x000fe20008000803 */
[----:B-1----:R-:W-:Y:S01]  /*16890*/  @!P3 FMUL R32, R32, R32 ;  /* 0x000000202020b220 */ /* 0x002fe20000400000 */
[----:B------:R-:W-:-:S03]  /*168a0*/  FSETP.GEU.AND P3, PT, R37, -126, PT ;  /* 0xc2fc00002500780b */ /* 0x000fc60003f6e000 */
[----:B------:R-:W-:Y:S01]  /*168b0*/  FSETP.GEU.AND P2, PT, R35, -126, PT ;  /* 0xc2fc00002300780b */ /* 0x000fe20003f4e000 */
[----:B--2---:R-:W-:Y:S01]  /*168c0*/  @!P6 FMUL R33, R33, R33 ;  /* 0x000000212121e220 */ /* 0x004fe20000400000 */
[----:B------:R-:W-:Y:S01]  /*168d0*/  FSETP.GEU.AND P6, PT, R38, -126, PT ;  /* 0xc2fc00002600780b */ /* 0x000fe20003fce000 */
[----:B---3--:R-:W-:Y:S01]  /*168e0*/  @!P5 FMUL R34, R34, R34 ;  /* 0x000000222222d220 */ /* 0x008fe20000400000 */
[----:B------:R-:W-:-:S09]  /*168f0*/  FSETP.GEU.AND P5, PT, R39, -126, PT ;  /* 0xc2fc00002700780b */ /* 0x000fd20003fae000 */
[----:B------:R-:W-:Y:S01]  /*16900*/  @!P2 FMUL R35, R35, 0.5 ;  /* 0x3f0000002323a820 */ /* 0x000fe20000400000 */
[----:B------:R-:W-:Y:S01]  /*16910*/  @!P3 FMUL R37, R37, 0.5 ;  /* 0x3f0000002525b820 */ /* 0x000fe20000400000 */
[----:B------:R-:W-:-:S04]  /*16920*/  @!P6 FMUL R38, R38, 0.5 ;  /* 0x3f0000002626e820 */ /* 0x000fc80000400000 */
[----:B------:R-:W1:Y:S01]  /*16930*/  MUFU.EX2 R35, R35 ;  /* 0x0000002300237308 */ /* 0x000e620000000800 */
[----:B------:R-:W-:-:S07]  /*16940*/  @!P5 FMUL R39, R39, 0.5 ;  /* 0x3f0000002727d820 */ /* 0x000fce0000400000 */
[----:B------:R-:W2:Y:S08]  /*16950*/  MUFU.EX2 R37, R37 ;  /* 0x0000002500257308 */ /* 0x000eb00000000800 */
[----:B------:R-:W3:Y:S08]  /*16960*/  MUFU.EX2 R38, R38 ;  /* 0x0000002600267308 */ /* 0x000ef00000000800 */
[----:B------:R-:W4:Y:S01]  /*16970*/  MUFU.EX2 R39, R39 ;  /* 0x0000002700277308 */ /* 0x000f220000000800 */
[----:B-1----:R-:W-:Y:S01]  /*16980*/  @!P2 FMUL R35, R35, R35 ;  /* 0x000000232323a220 */ /* 0x002fe20000400000 */
[----:B--2---:R-:W-:Y:S01]  /*16990*/  @!P3 FMUL R37, R37, R37 ;  /* 0x000000252525b220 */ /* 0x004fe20000400000 */
[----:B------:R-:W-:-:S02]  /*169a0*/  R2UR UR6, R24 ;  /* 0x00000000180672ca */ /* 0x000fc400000e0000 */
[----:B------:R-:W-:Y:S01]  /*169b0*/  R2UR UR7, R25 ;  /* 0x00000000190772ca */ /* 0x000fe200000e0000 */
[----:B---3--:R-:W-:Y:S01]  /*169c0*/  @!P6 FMUL R38, R38, R38 ;  /* 0x000000262626e220 */ /* 0x008fe20000400000 */
[----:B------:R-:W-:Y:S02]  /*169d0*/  F2FP.BF16.F32.PACK_AB R48, R33, R32 ;  /* 0x000000202130723e */ /* 0x000fe400000010ff */
[----:B------:R-:W-:Y:S01]  /*169e0*/  F2FP.BF16.F32.PACK_AB R49, R35, R34 ;  /* 0x000000222331723e */ /* 0x000fe200000010ff */
[----:B----4-:R-:W-:Y:S01]  /*169f0*/  @!P5 FMUL R39, R39, R39 ;  /* 0x000000272727d220 */ /* 0x010fe20000400000 */
[----:B------:R-:W-:-:S04]  /*16a00*/  F2FP.BF16.F32.PACK_AB R50, R37, R36 ;  /* 0x000000242532723e */ /* 0x000fc800000010ff */
[----:B------:R-:W-:Y:S02]  /*16a10*/  F2FP.BF16.F32.PACK_AB R51, R39, R38 ;  /* 0x000000262733723e */ /* 0x000fe400000010ff */
[----:B------:R-:W-:-:S13]  /*16a20*/  FSETP.GEU.AND P4, PT, R44, -126, PT ;  /* 0xc2fc00002c00780b */ /* 0x000fda0003f8e000 */
[----:B------:R-:W-:Y:S01]  /*16a30*/  @!P4 FMUL R44, R44, 0.5 ;  /* 0x3f0000002c2cc820 */ /* 0x000fe20000400000 */
        /* <DEDUP_REMOVED lines=25> */
[----:B------:R-:W-:Y:S01]  /*16bd0*/  @!P6 FMUL R46, R46, 0.5 ;  /* 0x3f0000002e2ee820 */ /* 0x000fe20000400000 */
[----:B------:R-:W-:Y:S01]  /*16be0*/  MUFU.EX2 R44, R44 ;  /* 0x0000002c002c7308 */ /* 0x000fe20000000800 */
[----:B------:R-:W-:-:S07]  /*16bf0*/  @!P5 FMUL R47, R47, 0.5 ;  /* 0x3f0000002f2fd820 */ /* 0x000fce0000400000 */
[----:B------:R-:W1:Y:S08]  /*16c00*/  MUFU.EX2 R43, R43 ;  /* 0x0000002b002b7308 */ /* 0x000e700000000800 */
[----:B------:R-:W2:Y:S08]  /*16c10*/  MUFU.EX2 R45, R45 ;  /* 0x0000002d002d7308 */ /* 0x000eb00000000800 */
[----:B------:R-:W3:Y:S08]  /*16c20*/  MUFU.EX2 R46, R46 ;  /* 0x0000002e002e7308 */ /* 0x000ef00000000800 */
[----:B------:R-:W4:Y:S01]  /*16c30*/  MUFU.EX2 R47, R47 ;  /* 0x0000002f002f7308 */ /* 0x000f220000000800 */
[----:B------:R-:W-:Y:S01]  /*16c40*/  VIADD R24, R4, 0x480 ;  /* 0x0000048004187836 */ /* 0x000fe20000000000 */
[----:B------:R-:W-:Y:S01]  /*16c50*/  MOV R25, 0x40000040 ;  /* 0x4000004000197802 */ /* 0x000fe20000000f00 */
[----:B-1----:R-:W-:Y:S01]  /*16c60*/  @!P2 FMUL R43, R43, R43 ;  /* 0x0000002b2b2ba220 */ /* 0x002fe20000400000 */
[----:B------:R-:W-:Y:S01]  /*16c70*/  @!P4 FMUL R44, R44, R44 ;  /* 0x0000002c2c2cc220 */ /* 0x000fe20000400000 */
[----:B--2---:R-:W-:Y:S01]  /*16c80*/  @!P3 FMUL R45, R45, R45 ;  /* 0x0000002d2d2db220 */ /* 0x004fe20000400000 */
[----:B------:R-:W-:Y:S01]  /*16c90*/  R2UR UR6, R24 ;  /* 0x00000000180672ca */ /* 0x000fe200000e0000 */
[----:B---3--:R-:W-:Y:S01]  /*16ca0*/  @!P6 FMUL R46, R46, R46 ;  /* 0x0000002e2e2ee220 */ /* 0x008fe20000400000 */
[----:B------:R-:W-:-:S02]  /*16cb0*/  R2UR UR7, R25 ;  /* 0x00000000190772ca */ /* 0x000fc400000e0000 */
[----:B------:R-:W-:Y:S01]  /*16cc0*/  F2FP.BF16.F32.PACK_AB R24, R41, R40 ;  /* 0x000000282918723e */ /* 0x000fe200000010ff */
[----:B----4-:R-:W-:Y:S01]  /*16cd0*/  @!P5 FMUL R47, R47, R47 ;  /* 0x0000002f2f2fd220 */ /* 0x010fe20000400000 */
[----:B------:R-:W-:Y:S02]  /*16ce0*/  F2FP.BF16.F32.PACK_AB R25, R43, R42 ;  /* 0x0000002a2b19723e */ /* 0x000fe400000010ff */
[----:B------:R-:W-:Y:S02]  /*16cf0*/  F2FP.BF16.F32.PACK_AB R26, R45, R44 ;  /* 0x0000002c2d1a723e */ /* 0x000fe400000010ff */
[----:B------:R-:W-:Y:S01]  /*16d00*/  F2FP.BF16.F32.PACK_AB R27, R47, R46 ;  /* 0x0000002e2f1b723e */ /* 0x000fe200000010ff */
[--C-:B------:R-:W-:Y:S01]  /*16d10*/  FFMA R53, R108, UR14, -R2.reuse ;  /* 0x0000000e6c357c23 */ /* 0x100fe20008000802 */
[----:B------:R-:W-:Y:S01]  /*16d20*/  FFMA R55, R109, UR14, -R2 ;  /* 0x0000000e6d377c23 */ /* 0x000fe20008000802 */
[--C-:B------:R-:W-:Y:S01]  /*16d30*/  FFMA R54, R110, UR14, -R3.reuse ;  /* 0x0000000e6e367c23 */ /* 0x100fe20008000803 */
[----:B------:R-:W-:-:S02]  /*16d40*/  FFMA R56, R111, UR14, -R3 ;  /* 0x0000000e6f387c23 */ /* 0x000fc40008000803 */
[----:B------:R-:W-:Y:S01]  /*16d50*/  FSETP.GEU.AND P4, PT, R53, -126, PT ;  /* 0xc2fc00003500780b */ /* 0x000fe20003f8e000 */
        /* <DEDUP_REMOVED lines=26> */
[----:B------:R-:W-:-:S03]  /*16f00*/  @!P6 FMUL R54, R54, 0.5 ;  /* 0x3f0000003636e820 */ /* 0x000fc60000400000 */
[----:B------:R-:W1:Y:S01]  /*16f10*/  MUFU.EX2 R51, R51 ;  /* 0x0000003300337308 */ /* 0x000e620000000800 */
[----:B------:R-:W-:-:S07]  /*16f20*/  @!P5 FMUL R56, R56, 0.5 ;  /* 0x3f0000003838d820 */ /* 0x000fce0000400000 */
[----:B------:R-:W2:Y:S08]  /*16f30*/  MUFU.EX2 R53, R53 ;  /* 0x0000003500357308 */ /* 0x000eb00000000800 */
[----:B------:R-:W3:Y:S08]  /*16f40*/  MUFU.EX2 R55, R55 ;  /* 0x0000003700377308 */ /* 0x000ef00000000800 */
[----:B------:R-:W4:Y:S08]  /*16f50*/  MUFU.EX2 R54, R54 ;  /* 0x0000003600367308 */ /* 0x000f300000000800 */
[----:B------:R-:W4:Y:S01]  /*16f60*/  MUFU.EX2 R56, R56 ;  /* 0x0000003800387308 */ /* 0x000f220000000800 */
[----:B-1----:R-:W-:Y:S01]  /*16f70*/  @!P2 FMUL R51, R51, R51 ;  /* 0x000000333333a220 */ /* 0x002fe20000400000 */
[----:B--2---:R-:W-:Y:S01]  /*16f80*/  @!P4 FMUL R53, R53, R53 ;  /* 0x000000353535c220 */ /* 0x004fe20000400000 */
[----:B---3--:R-:W-:Y:S01]  /*16f90*/  @!P3 FMUL R55, R55, R55 ;  /* 0x000000373737b220 */ /* 0x008fe20000400000 */
[----:B----4-:R-:W-:Y:S01]  /*16fa0*/  @!P6 FMUL R54, R54, R54 ;  /* 0x000000363636e220 */ /* 0x010fe20000400000 */
[----:B------:R-:W-:Y:S01]  /*16fb0*/  @!P5 FMUL R56, R56, R56 ;  /* 0x000000383838d220 */ /* 0x000fe20000400000 */
        /* <DEDUP_REMOVED lines=9> */
[----:B------:R-:W1:Y:S01]  /*17050*/  MUFU.EX2 R60, R60 ;  /* 0x0000003c003c7308 */ /* 0x000e620000000800 */
[----:B------:R-:W-:Y:S02]  /*17060*/  WARPGROUP.DEPBAR.LE gsb0, 0x0 ;  /* 0x00008000000079c5 */ /* 0x000fe40000010000 */
[----:B------:R-:W-:Y:S02]  /*17070*/  IADD3 R24, R4, 0x500, RZ ;  /* 0x0000050004187810 */ /* 0x000fe40007ffe0ff */
[----:B------:R-:W-:-:S02]  /*17080*/  MOV R25, 0x40000040 ;  /* 0x4000004000197802 */ /* 0x000fc40000000f00 */
[----:B------:R-:W-:Y:S02]  /*17090*/  R2UR UR6, R24 ;  /* 0x00000000180672ca */ /* 0x000fe400000e0000 */
[----:B------:R-:W-:Y:S02]  /*170a0*/  R2UR UR7, R25 ;  /* 0x00000000190772ca */ /* 0x000fe400000e0000 */
[----:B------:R-:W-:Y:S02]  /*170b0*/  F2FP.BF16.F32.PACK_AB R24, R49, R48 ;  /* 0x000000303118723e */ /* 0x000fe400000010ff */
[----:B------:R-:W-:Y:S02]  /*170c0*/  F2FP.BF16.F32.PACK_AB R25, R51, R50 ;  /* 0x000000323319723e */ /* 0x000fe400000010ff */
[----:B------:R-:W-:Y:S02]  /*170d0*/  F2FP.BF16.F32.PACK_AB R26, R55, R53 ;  /* 0x00000035371a723e */ /* 0x000fe400000010ff */
[----:B------:R-:W-:-:S04]  /*170e0*/  F2FP.BF16.F32.PACK_AB R27, R56, R54 ;  /* 0x00000036381b723e */ /* 0x000fc800000010ff */
[----:B------:R-:W-:-:S06]  /*170f0*/  WARPGROUP.ARRIVE ;  /* 0x00000000000079c5 */ /* 0x000fcc0000000000 */
[----:B------:R-:W-:Y:S01]  /*17100*/  HGMMA.64x256x16.F32.BF16 R124, R24, gdesc[UR4].tnspB, R124, gsb0 ;  /* 0x43e00004187c7df0 */ /* 0x000fe2000800187c */
[----:B------:R-:W2:Y:S08]  /*17110*/  MUFU.EX2 R61, R61 ;  /* 0x0000003d003d7308 */ /* 0x000eb00000000800 */
[----:B------:R-:W3:Y:S01]  /*17120*/  MUFU.EX2 R62, R62 ;  /* 0x0000003e003e7308 */ /* 0x000ee20000000800 */
[--C-:B------:R-:W-:Y:S01]  /*17130*/  FFMA R63, R115, UR14, -R3.reuse ;  /* 0x0000000e733f7c23 */ /* 0x100fe20008000803 */
[--C-:B------:R-:W-:Y:S01]  /*17140*/  FFMA R64, R116, UR14, -R2.reuse ;  /* 0x0000000e74407c23 */ /* 0x100fe20008000802 */
[----:B------:R-:W-:Y:S01]  /*17150*/  FFMA R65, R117, UR14, -R2 ;  /* 0x0000000e75417c23 */ /* 0x000fe20008000802 */
[--C-:B------:R-:W-:Y:S01]  /*17160*/  FFMA R66, R118, UR14, -R3.reuse ;  /* 0x0000000e76427c23 */ /* 0x100fe20008000803 */
[----:B------:R-:W-:Y:S01]  /*17170*/  FFMA R67, R119, UR14, -R3 ;  /* 0x0000000e77437c23 */ /* 0x000fe20008000803 */
[----:B-1----:R-:W-:Y:S01]  /*17180*/  @!P3 FMUL R60, R60, R60 ;  /* 0x0000003c3c3cb220 */ /* 0x002fe20000400000 */
[----:B------:R-:W-:Y:S01]  /*17190*/  FSETP.GEU.AND P2, PT, R63, -126, PT ;  /* 0xc2fc00003f00780b */ /* 0x000fe20003f4e000 */
[----:B--2---:R-:W-:Y:S01]  /*171a0*/  @!P6 FMUL R61, R61, R61 ;  /* 0x0000003d3d3de220 */ /* 0x004fe20000400000 */
[----:B------:R-:W-:-:S02]  /*171b0*/  FSETP.GEU.AND P4, PT, R64, -126, PT ;  /* 0xc2fc00004000780b */ /* 0x000fc40003f8e000 */
[----:B------:R-:W-:Y:S02]  /*171c0*/  FSETP.GEU.AND P3, PT, R65, -126, PT ;  /* 0xc2fc00004100780b */ /* 0x000fe40003f6e000 */
[----:B------:R-:W-:Y:S01]  /*171d0*/  FSETP.GEU.AND P6, PT, R66, -126, PT ;  /* 0xc2fc00004200780b */ /* 0x000fe20003fce000 */
[----:B---3--:R-:W-:Y:S01]  /*171e0*/  @!P5 FMUL R62, R62, R62 ;  /* 0x0000003e3e3ed220 */ /* 0x008fe20000400000 */
[----:B------:R-:W-:-:S05]  /*171f0*/  FSETP.GEU.AND P5, PT, R67, -126, PT ;  /* 0xc2fc00004300780b */ /* 0x000fca0003fae000 */
[----:B------:R-:W-:Y:S02]  /*17200*/  @!P2 FMUL R63, R63, 0.5 ;  /* 0x3f0000003f3fa820 */ /* 0x000fe40000400000 */
[----:B------:R-:W-:Y:S02]  /*17210*/  @!P4 FMUL R64, R64, 0.5 ;  /* 0x3f0000004040c820 */ /* 0x000fe40000400000 */
[----:B------:R-:W-:Y:S02]  /*17220*/  @!P3 FMUL R65, R65, 0.5 ;  /* 0x3f0000004141b820 */ /* 0x000fe40000400000 */
[----:B------:R-:W-:Y:S02]  /*17230*/  @!P6 FMUL R66, R66, 0.5 ;  /* 0x3f0000004242e820 */ /* 0x000fe40000400000 */
[----:B------:R-:W-:Y:S01]  /*17240*/  @!P5 FMUL R67, R67, 0.5 ;  /* 0x3f0000004343d820 */ /* 0x000fe20000400000 */
[----:B------:R-:W1:Y:S08]  /*17250*/  MUFU.EX2 R63, R63 ;  /* 0x0000003f003f7308 */ /* 0x000e700000000800 */
        /* <DEDUP_REMOVED lines=9> */
[----:B------:R-:W-:Y:S04]  /*172f0*/  STL.64 [R1+0x650], R122 ;  /* 0x0006507a01007387 */ /* 0x000fe80000100a00 */
[----:B------:R-:W-:Y:S01]  /*17300*/  STL.64 [R1+0x648], R120 ;  /* 0x0006487801007387 */ /* 0x000fe20000100a00 */
[----:B------:R-:W-:-:S02]  /*17310*/  WARPGROUP.DEPBAR.LE gsb0, 0x0 ;  /* 0x00008000000079c5 */ /* 0x000fc40000010000 */
[----:B------:R-:W-:Y:S01]  /*17320*/  VIADD R24, R4, 0x580 ;  /* 0x0000058004187836 */ /* 0x000fe20000000000 */
[----:B------:R-:W-:-:S04]  /*17330*/  MOV R25, 0x40000040 ;  /* 0x4000004000197802 */ /* 0x000fc80000000f00 */
        /* <DEDUP_REMOVED lines=8> */
[----:B------:R-:W-:Y:S04]  /*173c0*/  STL [R1+0x38c], R13 ;  /* 0x00038c0d01007387 */ /* 0x000fe80000100800 */
[----:B------:R-:W-:Y:S04]  /*173d0*/  STL [R1+0x390], R15 ;  /* 0x0003900f01007387 */ /* 0x000fe80000100800 */
[----:B------:R-:W-:Y:S04]  /*173e0*/  STL [R1+0x398], R16 ;  /* 0x0003981001007387 */ /* 0x000fe80000100800 */
[----:B------:R-:W-:Y:S04]  /*173f0*/  STL [R1+0x394], R18 ;  /* 0x0003941201007387 */ /* 0x000fe80000100800 */
[----:B------:R-:W-:Y:S04]  /*17400*/  STL [R1+0x3a0], R17 ;  /* 0x0003a01101007387 */ /* 0x000fe80000100800 */
[----:B------:R-:W-:Y:S04]  /*17410*/  STL [R1+0x39c], R19 ;  /* 0x00039c1301007387 */ /* 0x000fe80000100800 */
[----:B------:R-:W-:Y:S01]  /*17420*/  STL [R1+0x3a4], R21 ;  /* 0x0003a41501007387 */ /* 0x000fe20000100800 */
[----:B------:R-:W-:-:S03]  /*17430*/  WARPGROUP.DEPBAR.LE gsb0, 0x0 ;  /* 0x00008000000079c5 */ /* 0x000fc60000010000 */
        /* <DEDUP_REMOVED lines=65> */
[----:B------:R-:W3:Y:S04]  /*17850*/  LDL.LU R182, [R1+0x720] ;  /* 0x0007200001b67983 */ /* 0x000ee80000300800 */
        /* <DEDUP_REMOVED lines=28> */
[----:B---3--:R-:W-:Y:S04]  /*17a20*/  STL [R1+0x638], R182 ;  /* 0x000638b601007387 */ /* 0x008fe80000100800 */
        /* <DEDUP_REMOVED lines=24> */
[----:B------:R-:W-:Y:S01]  /*17bb0*/  FFMA R75, R127, UR14, -R3 ;  /* 0x0000000e7f4b7c23 */ /* 0x000fe20008000803 */
[--C-:B------:R-:W-:Y:S01]  /*17bc0*/  FFMA R72, R124, UR14, -R2.reuse ;  /* 0x0000000e7c487c23 */ /* 0x100fe20008000802 */
[----:B------:R-:W-:-:S02]  /*17bd0*/  FFMA R73, R125, UR14, -R2 ;  /* 0x0000000e7d497c23 */ /* 0x000fc40008000802 */
[----:B------:R-:W2:Y:S04]  /*17be0*/  LDL.LU.64 R124, [R1] ;  /* 0x00000000017c7983 */ /* 0x000ea80000300a00 */
        /* <DEDUP_REMOVED lines=74> */
[----:B------:R-:W4:Y:S01]  /*18090*/  MUFU.EX2 R70, R70 ;  /* 0x0000004600467308 */ /* 0x000f220000000800 */
[----:B------:R-:W-:Y:S01]  /*180a0*/  FFMA R71, R123, UR14, -R3 ;  /* 0x0000000e7b477c23 */ /* 0x000fe20008000803 */
[----:B-1----:R-:W-:Y:S01]  /*180b0*/  @!P3 FMUL R68, R68, R68 ;  /* 0x000000444444b220 */ /* 0x002fe20000400000 */
[----:B------:R-:W-:-:S02]  /*180c0*/  FSETP.GEU.AND P4, PT, R72, -126, PT ;  /* 0xc2fc00004800780b */ /* 0x000fc40003f8e000 */
[----:B------:R-:W-:Y:S02]  /*180d0*/  FSETP.GEU.AND P3, PT, R73, -126, PT ;  /* 0xc2fc00004900780b */ /* 0x000fe40003f6e000 */
[----:B------:R-:W-:Y:S01]  /*180e0*/  FSETP.GEU.AND P2, PT, R71, -126, PT ;  /* 0xc2fc00004700780b */ /* 0x000fe20003f4e000 */
[----:B---3--:R-:W-:Y:S01]  /*180f0*/  @!P6 FMUL R69, R69, R69 ;  /* 0x000000454545e220 */ /* 0x008fe20000400000 */
[----:B------:R-:W-:Y:S01]  /*18100*/  FSETP.GEU.AND P6, PT, R74, -126, PT ;  /* 0xc2fc00004a00780b */ /* 0x000fe20003fce000 */
[----:B----4-:R-:W-:Y:S01]  /*18110*/  @!P5 FMUL R70, R70, R70 ;  /* 0x000000464646d220 */ /* 0x010fe20000400000 */
[----:B------:R-:W-:-:S05]  /*18120*/  FSETP.GEU.AND P5, PT, R75, -126, PT ;  /* 0xc2fc00004b00780b */ /* 0x000fca0003fae000 */
[----:B------:R-:W-:-:S04]  /*18130*/  @!P4 FMUL R72, R72, 0.5 ;  /* 0x3f0000004848c820 */ /* 0x000fc80000400000 */
[----:B------:R-:W-:Y:S01]  /*18140*/  @!P2 FMUL R71, R71, 0.5 ;  /* 0x3f0000004747a820 */ /* 0x000fe20000400000 */
[----:B------:R-:W-:Y:S01]  /*18150*/  @!P3 FMUL R73, R73, 0.5 ;  /* 0x3f0000004949b820 */ /* 0x000fe20000400000 */
[----:B------:R-:W-:Y:S01]  /*18160*/  @!P6 FMUL R74, R74, 0.5 ;  /* 0x3f0000004a4ae820 */ /* 0x000fe20000400000 */
[----:B------:R-:W-:Y:S01]  /*18170*/  MUFU.EX2 R72, R72 ;  /* 0x0000004800487308 */ /* 0x000fe20000000800 */
[----:B------:R-:W-:-:S07]  /*18180*/  @!P5 FMUL R75, R75, 0.5 ;  /* 0x3f0000004b4bd820 */ /* 0x000fce0000400000 */
[----:B------:R-:W1:Y:S08]  /*18190*/  MUFU.EX2 R71, R71 ;  /* 0x0000004700477308 */ /* 0x000e700000000800 */
[----:B------:R-:W3:Y:S08]  /*181a0*/  MUFU.EX2 R73, R73 ;  /* 0x0000004900497308 */ /* 0x000ef00000000800 */
[----:B------:R-:W4:Y:S08]  /*181b0*/  MUFU.EX2 R74, R74 ;  /* 0x0000004a004a7308 */ /* 0x000f300000000800 */
[----:B------:R-:W4:Y:S01]  /*181c0*/  MUFU.EX2 R75, R75 ;  /* 0x0000004b004b7308 */ /* 0x000f220000000800 */
[----:B------:R-:W-:-:S02]  /*181d0*/  IADD3 R24, R4, 0x600, RZ ;  /* 0x0000060004187810 */ /* 0x000fc40007ffe0ff */
[----:B------:R-:W-:Y:S01]  /*181e0*/  MOV R25, 0x40000040 ;  /* 0x4000004000197802 */ /* 0x000fe20000000f00 */
[----:B-1----:R-:W-:Y:S01]  /*181f0*/  @!P2 FMUL R71, R71, R71 ;  /* 0x000000474747a220 */ /* 0x002fe20000400000 */
[----:B------:R-:W-:Y:S01]  /*18200*/  @!P4 FMUL R72, R72, R72 ;  /* 0x000000484848c220 */ /* 0x000fe20000400000 */
[----:B---3--:R-:W-:Y:S01]  /*18210*/  @!P3 FMUL R73, R73, R73 ;  /* 0x000000494949b220 */ /* 0x008fe20000400000 */
[----:B------:R-:W-:Y:S01]  /*18220*/  R2UR UR6, R24 ;  /* 0x00000000180672ca */ /* 0x000fe200000e0000 */
[----:B----4-:R-:W-:Y:S01]  /*18230*/  @!P6 FMUL R74, R74, R74 ;  /* 0x0000004a4a4ae220 */ /* 0x010fe20000400000 */
[----:B------:R-:W-:Y:S02]  /*18240*/  R2UR UR7, R25 ;  /* 0x00000000190772ca */ /* 0x000fe400000e0000 */
[----:B------:R-:W-:Y:S01]  /*18250*/  F2FP.BF16.F32.PACK_AB R24, R69, R68 ;  /* 0x000000444518723e */ /* 0x000fe200000010ff */
[----:B------:R-:W-:Y:S01]  /*18260*/  @!P5 FMUL R75, R75, R75 ;  /* 0x0000004b4b4bd220 */ /* 0x000fe20000400000 */
[----:B------:R-:W-:-:S02]  /*18270*/  F2FP.BF16.F32.PACK_AB R25, R71, R70 ;  /* 0x000000464719723e */ /* 0x000fc400000010ff */
        /* <DEDUP_REMOVED lines=49> */
[----:B-1----:R-:W3:Y:S04]  /*18590*/  LDL.LU.64 R192, [R1+0x640] ;  /* 0x0006400001c07983 */ /* 0x002ee80000300a00 */
[----:B------:R-:W4:Y:S04]  /*185a0*/  LDL.LU R182, [R1+0x638] ;  /* 0x0006380001b67983 */ /* 0x000f280000300800 */
[----:B------:R-:W4:Y:S04]  /*185b0*/  LDL.LU.64 R180, [R1+0x630] ;  /* 0x0006300001b47983 */ /* 0x000f280000300a00 */
[----:B------:R-:W4:Y:S04]  /*185c0*/  LDL.LU.64 R178, [R1+0x628] ;  /* 0x0006280001b27983 */ /* 0x000f280000300a00 */
[----:B------:R-:W4:Y:S01]  /*185d0*/  LDL.LU.64 R176, [R1+0x620] ;  /* 0x0006200001b07983 */ /* 0x000f220000300a00 */
[----:B------:R-:W-:-:S03]  /*185e0*/  IMAD.MOV.U32 R84, RZ, RZ, R124 ;  /* 0x000000ffff547224 */ /* 0x000fc600078e007c */
[----:B------:R-:W4:Y:S01]  /*185f0*/  LDL.LU.64 R174, [R1+0x618] ;  /* 0x0006180001ae7983 */ /* 0x000f220000300a00 */
[----:B------:R-:W-:-:S03]  /*18600*/  IMAD.MOV.U32 R124, RZ, RZ, R164 ;  /* 0x000000ffff7c7224 */ /* 0x000fc600078e00a4 */
[----:B------:R-:W4:Y:S01]  /*18610*/  LDL.LU.64 R172, [R1+0x610] ;  /* 0x0006100001ac7983 */ /* 0x000f220000300a00 */
[----:B------:R-:W-:-:S03]  /*18620*/  MOV R122, R162 ;  /* 0x000000a2007a7202 */ /* 0x000fc60000000f00 */
[----:B------:R-:W4:Y:S01]  /*18630*/  LDL.LU.64 R170, [R1+0x608] ;  /* 0x0006080001aa7983 */ /* 0x000f220000300a00 */
[----:B------:R-:W-:-:S03]  /*18640*/  MOV R123, R163 ;  /* 0x000000a3007b7202 */ /* 0x000fc60000000f00 */
[----:B------:R-:W4:Y:S01]  /*18650*/  LDL.LU.64 R168, [R1+0x600] ;  /* 0x0006000001a87983 */ /* 0x000f220000300a00 */
[----:B------:R-:W-:Y:S01]  /*18660*/  IMAD.MOV.U32 R120, RZ, RZ, R160 ;  /* 0x000000ffff787224 */ /* 0x000fe200078e00a0 */
[----:B------:R-:W-:Y:S02]  /*18670*/  MOV R121, R161 ;  /* 0x000000a100797202 */ /* 0x000fe40000000f00 */
[----:B------:R-:W4:Y:S01]  /*18680*/  LDL.LU.64 R166, [R1+0x5f8] ;  /* 0x0005f80001a67983 */ /* 0x000f220000300a00 */
[----:B------:R-:W-:-:S03]  /*18690*/  MOV R118, R158 ;  /* 0x0000009e00767202 */ /* 0x000fc60000000f00 */
[----:B------:R-:W4:Y:S01]  /*186a0*/  LDL.LU.64 R164, [R1+0x5f0] ;  /* 0x0005f00001a47983 */ /* 0x000f220000300a00 */
[----:B------:R-:W-:Y:S01]  /*186b0*/  MOV R119, R159 ;  /* 0x0000009f00777202 */ /* 0x000fe20000000f00 */
[----:B------:R-:W-:Y:S02]  /*186c0*/  IMAD.MOV.U32 R116, RZ, RZ, R156 ;  /* 0x000000ffff747224 */ /* 0x000fe400078e009c */
[----:B------:R-:W4:Y:S01]  /*186d0*/  LDL.LU.64 R162, [R1+0x5e8] ;  /* 0x0005e80001a27983 */ /* 0x000f220000300a00 */
[----:B------:R-:W-:-:S03]  /*186e0*/  MOV R117, R157 ;  /* 0x0000009d00757202 */ /* 0x000fc60000000f00 */
[----:B------:R-:W4:Y:S01]  /*186f0*/  LDL.LU.64 R160, [R1+0x5e0] ;  /* 0x0005e00001a07983 */ /* 0x000f220000300a00 */
[----:B------:R-:W-:Y:S01]  /*18700*/  MOV R114, R154 ;  /* 0x0000009a00727202 */ /* 0x000fe20000000f00 */
[----:B------:R-:W-:Y:S01]  /*18710*/  IMAD.MOV.U32 R112, RZ, RZ, R152 ;  /* 0x000000ffff707224 */ /* 0x000fe200078e0098 */
[----:B------:R-:W-:Y:S01]  /*18720*/  MOV R115, R155 ;  /* 0x0000009b00737202 */ /* 0x000fe20000000f00 */
        /* <DEDUP_REMOVED lines=24> */
[----:B------:R-:W3:Y:S01]  /*188b0*/  LDL.LU.64 R134, [R1+0x598] ;  /* 0x0005980001867983 */ /* 0x000ee20000300a00 */
[----:B------:R-:W-:-:S03]  /*188c0*/  MOV R89, R129 ;  /* 0x0000008100597202 */ /* 0x000fc60000000f00 */
[----:B------:R-:W4:Y:S01]  /*188d0*/  LDL.LU.64 R132, [R1+0x590] ;  /* 0x0005900001847983 */ /* 0x000f220000300a00 */
[----:B------:R-:W-:-:S03]  /*188e0*/  MOV R85, R125 ;  /* 0x0000007d00557202 */ /* 0x000fc60000000f00 */
[----:B------:R-:W3:Y:S01]  /*188f0*/  LDL.LU.64 R130, [R1+0x588] ;  /* 0x0005880001827983 */ /* 0x000ee20000300a00 */
[----:B------:R-:W-:-:S03]  /*18900*/  MOV R86, R126 ;  /* 0x0000007e00567202 */ /* 0x000fc60000000f00 */
[----:B------:R-:W4:Y:S01]  /*18910*/  LDL.LU.64 R128, [R1+0x580] ;  /* 0x0005800001807983 */ /* 0x000f220000300a00 */
[----:B------:R-:W-:-:S03]  /*18920*/  MOV R87, R127 ;  /* 0x0000007f00577202 */ /* 0x000fc60000000f00 */
[----:B------:R-:W3:Y:S04]  /*18930*/  LDL.LU R125, [R1+0xa4] ;  /* 0x0000a400017d7983 */ /* 0x000ee80000300800 */
[----:B------:R-:W3:Y:S04]  /*18940*/  LDL.LU R126, [R1+0xa8] ;  /* 0x0000a800017e7983 */ /* 0x000ee80000300800 */
[----:B------:R-:W3:Y:S04]  /*18950*/  LDL.LU R127, [R1+0xac] ;  /* 0x0000ac00017f7983 */ /* 0x000ee80000300800 */
        /* <DEDUP_REMOVED lines=92> */
[--C-:B----4-:R-:W-:Y:S01]  /*18f20*/  FFMA R76, R128, UR14, -R2.reuse ;  /* 0x0000000e804c7c23 */ /* 0x110fe20008000802 */
[----:B------:R-:W-:Y:S01]  /*18f30*/  FFMA R77, R129, UR14, -R2 ;  /* 0x0000000e814d7c23 */ /* 0x000fe20008000802 */
[----:B---3--:R-:W-:-:S03]  /*18f40*/  FFMA R78, R130, UR14, -R3 ;  /* 0x0000000e824e7c23 */ /* 0x008fc60008000803 */
        /* <DEDUP_REMOVED lines=9> */
[--C-:B------:R-:W-:Y:S01]  /*18fe0*/  FFMA R79, R131, UR14, -R3.reuse ;  /* 0x0000000e834f7c23 */ /* 0x100fe20008000803 */
[--C-:B------:R-:W-:Y:S01]  /*18ff0*/  FFMA R80, R132, UR14, -R2.reuse ;  /* 0x0000000e84507c23 */ /* 0x100fe20008000802 */
[----:B------:R-:W-:Y:S01]  /*19000*/  FFMA R81, R133, UR14, -R2 ;  /* 0x0000000e85517c23 */ /* 0x000fe20008000802 */
[--C-:B------:R-:W-:Y:S01]  /*19010*/  FFMA R82, R134, UR14, -R3.reuse ;  /* 0x0000000e86527c23 */ /* 0x100fe20008000803 */
[----:B------:R-:W-:Y:S01]  /*19020*/  FFMA R83, R135, UR14, -R3 ;  /* 0x0000000e87537c23 */ /* 0x000fe20008000803 */
[----:B-1----:R-:W-:Y:S01]  /*19030*/  @!P3 FMUL R76, R76, R76 ;  /* 0x0000004c4c4cb220 */ /* 0x002fe20000400000 */
[----:B------:R-:W-:Y:S01]  /*19040*/  FSETP.GEU.AND P2, PT, R79, -126, PT ;  /* 0xc2fc00004f00780b */ /* 0x000fe20003f4e000 */
[----:B---3--:R-:W-:Y:S01]  /*19050*/  @!P6 FMUL R77, R77, R77 ;  /* 0x0000004d4d4de220 */ /* 0x008fe20000400000 */
[----:B------:R-:W-:-:S02]  /*19060*/  FSETP.GEU.AND P4, PT, R80, -126, PT ;  /* 0xc2fc00005000780b */ /* 0x000fc40003f8e000 */
[----:B------:R-:W-:Y:S02]  /*19070*/  FSETP.GEU.AND P3, PT, R81, -126, PT ;  /* 0xc2fc00005100780b */ /* 0x000fe40003f6e000 */
[----:B------:R-:W-:Y:S01]  /*19080*/  FSETP.GEU.AND P6, PT, R82, -126, PT ;  /* 0xc2fc00005200780b */ /* 0x000fe20003fce000 */
[----:B----4-:R-:W-:Y:S01]  /*19090*/  @!P5 FMUL R78, R78, R78 ;  /* 0x0000004e4e4ed220 */ /* 0x010fe20000400000 */
[----:B------:R-:W-:-:S05]  /*190a0*/  FSETP.GEU.AND P5, PT, R83, -126, PT ;  /* 0xc2fc00005300780b */ /* 0x000fca0003fae000 */
[----:B------:R-:W-:Y:S02]  /*190b0*/  @!P2 FMUL R79, R79, 0.5 ;  /* 0x3f0000004f4fa820 */ /* 0x000fe40000400000 */
[----:B------:R-:W-:Y:S02]  /*190c0*/  @!P4 FMUL R80, R80, 0.5 ;  /* 0x3f0000005050c820 */ /* 0x000fe40000400000 */
[----:B------:R-:W-:Y:S02]  /*190d0*/  @!P3 FMUL R81, R81, 0.5 ;  /* 0x3f0000005151b820 */ /* 0x000fe40000400000 */
[----:B------:R-:W-:Y:S02]  /*190e0*/  @!P6 FMUL R82, R82, 0.5 ;  /* 0x3f0000005252e820 */ /* 0x000fe40000400000 */
[----:B------:R-:W-:Y:S01]  /*190f0*/  @!P5 FMUL R83, R83, 0.5 ;  /* 0x3f0000005353d820 */ /* 0x000fe20000400000 */
[----:B------:R-:W-:Y:S01]  /*19100*/  STL.64 [R1+0x578], R192 ;  /* 0x000578c001007387 */ /* 0x000fe20000100a00 */
[----:B------:R-:W1:Y:S03]  /*19110*/  MUFU.EX2 R79, R79 ;  /* 0x0000004f004f7308 */ /* 0x000e660000000800 */
[----:B------:R-:W-:Y:S04]  /*19120*/  STL [R1+0x570], R182 ;  /* 0x000570b601007387 */ /* 0x000fe80000100800 */
[----:B------:R-:W-:Y:S01]  /*19130*/  STL.64 [R1+0x568], R180 ;  /* 0x000568b401007387 */ /* 0x000fe20000100a00 */
[----:B------:R-:W3:Y:S03]  /*19140*/  MUFU.EX2 R80, R80 ;  /* 0x0000005000507308 */ /* 0x000ee60000000800 */
[----:B------:R-:W-:Y:S05]  /*19150*/  STL.64 [R1+0x560], R178 ;  /* 0x000560b201007387 */ /* 0x000fea0000100a00 */
[----:B------:R-:W4:Y:S01]  /*19160*/  MUFU.EX2 R81, R81 ;  /* 0x0000005100517308 */ /* 0x000f220000000800 */
[----:B------:R-:W-:Y:S07]  /*19170*/  STL.64 [R1+0x558], R176 ;  /* 0x000558b001007387 */ /* 0x000fee0000100a00 */
[----:B------:R-:W4:Y:S01]  /*19180*/  MUFU.EX2 R82, R82 ;  /* 0x0000005200527308 */ /* 0x000f220000000800 */
[----:B------:R2:W-:Y:S07]  /*19190*/  STL.64 [R1+0x550], R174 ;  /* 0x000550ae01007387 */ /* 0x0005ee0000100a00 */
[----:B------:R-:W4:Y:S01]  /*191a0*/  MUFU.EX2 R83, R83 ;  /* 0x0000005300537308 */ /* 0x000f220000000800 */
[----:B------:R-:W-:Y:S04]  /*191b0*/  STL.64 [R1+0x548], R172 ;  /* 0x000548ac01007387 */ /* 0x000fe80000100a00 */
[----:B------:R-:W-:Y:S04]  /*191c0*/  STL.64 [R1+0x540], R170 ;  /* 0x000540aa01007387 */ /* 0x000fe80000100a00 */
[----:B------:R-:W-:Y:S04]  /*191d0*/  STL.64 [R1+0x538], R168 ;  /* 0x000538a801007387 */ /* 0x000fe80000100a00 */
[----:B------:R-:W-:Y:S04]  /*191e0*/  STL.64 [R1+0x530], R166 ;  /* 0x000530a601007387 */ /* 0x000fe80000100a00 */
[----:B------:R-:W-:Y:S04]  /*191f0*/  STL.64 [R1+0x528], R164 ;  /* 0x000528a401007387 */ /* 0x000fe80000100a00 */
[----:B------:R-:W-:Y:S04]  /*19200*/  STL.64 [R1+0x520], R162 ;  /* 0x000520a201007387 */ /* 0x000fe80000100a00 */
[----:B------:R-:W-:Y:S01]  /*19210*/  STL.64 [R1+0x518], R160 ;  /* 0x000518a001007387 */ /* 0x000fe20000100a00 */
[----:B------:R-:W-:-:S03]  /*19220*/  MOV R25, 0x40000040 ;  /* 0x4000004000197802 */ /* 0x000fc60000000f00 */
[----:B------:R-:W-:Y:S04]  /*19230*/  STL.64 [R1+0x510], R158 ;  /* 0x0005109e01007387 */ /* 0x000fe80000100a00 */
[----:B------:R-:W-:Y:S01]  /*19240*/  STL.64 [R1+0x508], R156 ;  /* 0x0005089c01007387 */ /* 0x000fe20000100a00 */
[----:B-1----:R-:W-:-:S03]  /*19250*/  @!P2 FMUL R79, R79, R79 ;  /* 0x0000004f4f4fa220 */ /* 0x002fc60000400000 */
[----:B------:R-:W-:Y:S01]  /*19260*/  STL.64 [R1+0x500], R154 ;  /* 0x0005009a01007387 */ /* 0x000fe20000100a00 */
[----:B---3--:R-:W-:Y:S01]  /*19270*/  @!P4 FMUL R80, R80, R80 ;  /* 0x000000505050c220 */ /* 0x008fe20000400000 */
[----:B----4-:R-:W-:Y:S02]  /*19280*/  @!P3 FMUL R81, R81, R81 ;  /* 0x000000515151b220 */ /* 0x010fe40000400000 */
[----:B------:R-:W-:Y:S01]  /*19290*/  STL.64 [R1+0x4f8], R152 ;  /* 0x0004f89801007387 */ /* 0x000fe20000100a00 */
[----:B------:R-:W-:Y:S01]  /*192a0*/  @!P6 FMUL R82, R82, R82 ;  /* 0x000000525252e220 */ /* 0x000fe20000400000 */
[----:B------:R-:W-:Y:S02]  /*192b0*/  @!P5 FMUL R83, R83, R83 ;  /* 0x000000535353d220 */ /* 0x000fe40000400000 */
[----:B------:R1:W-:Y:S01]  /*192c0*/  STL.64 [R1+0x4f0], R142 ;  /* 0x0004f08e01007387 */ /* 0x0003e20000100a00 */
[----:B--2---:R-:W-:-:S03]  /*192d0*/  MOV R174, R211 ;  /* 0x000000d300ae7202 */ /* 0x004fc60000000f00 */
[----:B------:R-:W-:Y:S01]  /*192e0*/  STL.64 [R1+0x4e8], R140 ;  /* 0x0004e88c01007387 */ /* 0x000fe20000100a00 */
[----:B------:R-:W-:Y:S01]  /*192f0*/  IMAD.MOV.U32 R175, RZ, RZ, R210 ;  /* 0x000000ffffaf7224 */ /* 0x000fe200078e00d2 */
[----:B------:R-:W-:Y:S02]  /*19300*/  R2UR UR7, R25 ;  /* 0x00000000190772ca */ /* 0x000fe400000e0000 */
[----:B------:R2:W-:Y:S01]  /*19310*/  STL.64 [R1+0x4e0], R138 ;  /* 0x0004e08a01007387 */ /* 0x0005e20000100a00 */
[----:B------:R-:W-:Y:S01]  /*19320*/  MOV R176, R209 ;  /* 0x000000d100b07202 */ /* 0x000fe20000000f00 */
[----:B------:R-:W-:Y:S01]  /*19330*/  IMAD.MOV.U32 R131, RZ, RZ, R246 ;  /* 0x000000ffff837224 */ /* 0x000fe200078e00f6 */
[----:B------:R-:W-:Y:S01]  /*19340*/  MOV R128, R249 ;  /* 0x000000f900807202 */ /* 0x000fe20000000f00 */
[----:B------:R3:W-:Y:S01]  /*19350*/  STL.64 [R1+0x4d8], R136 ;  /* 0x0004d88801007387 */ /* 0x0007e20000100a00 */
        /* <DEDUP_REMOVED lines=18> */
[----:B------:R-:W-:-:S02]  /*19480*/  MOV R134, R243 ;  /* 0x000000f300867202 */ /* 0x000fc40000000f00 */
[----:B---3--:R-:W-:Y:S02]  /*19490*/  MOV R136, R241 ;  /* 0x000000f100887202 */ /* 0x008fe40000000f00 */
        /* <DEDUP_REMOVED lines=24> */
[----:B------:R-:W-:Y:S02]  /*19620*/  F2FP.BF16.F32.PACK_AB R25, R79, R78 ;  /* 0x0000004e4f19723e */ /* 0x000fe400000010ff */
[----:B------:R-:W-:Y:S01]  /*19630*/  MOV R201, R27 ;  /* 0x0000001b00c97202 */ /* 0x000fe20000000f00 */
[----:B------:R-:W-:Y:S01]  /*19640*/  IMAD.MOV.U32 R203, RZ, RZ, R24 ;  /* 0x000000ffffcb7224 */ /* 0x000fe200078e0018 */
[----:B------:R-:W-:Y:S02]  /*19650*/  IADD3 R24, R4, 0x680, RZ ;  /* 0x0000068004187810 */ /* 0x000fe40007ffe0ff */
[----:B------:R-:W-:Y:S02]  /*19660*/  MOV R202, R26 ;  /* 0x0000001a00ca7202 */ /* 0x000fe40000000f00 */
[----:B------:R-:W-:Y:S02]  /*19670*/  R2UR UR6, R24 ;  /* 0x00000000180672ca */ /* 0x000fe400000e0000 */
[----:B------:R-:W-:-:S02]  /*19680*/  MOV R204, R21 ;  /* 0x0000001500cc7202 */ /* 0x000fc40000000f00 */
[----:B------:R-:W-:Y:S02]  /*19690*/  MOV R205, R19 ;  /* 0x0000001300cd7202 */ /* 0x000fe40000000f00 */
[----:B------:R-:W-:Y:S02]  /*196a0*/  MOV R206, R18 ;  /* 0x0000001200ce7202 */ /* 0x000fe40000000f00 */
[----:B------:R-:W-:Y:S01]  /*196b0*/  F2FP.BF16.F32.PACK_AB R24, R77, R76 ;  /* 0x0000004c4d18723e */ /* 0x000fe200000010ff */
[----:B------:R-:W-:Y:S01]  /*196c0*/  IMAD.MOV.U32 R207, RZ, RZ, R17 ;  /* 0x000000ffffcf7224 */ /* 0x000fe200078e0011 */
[----:B------:R-:W-:Y:S02]  /*196d0*/  F2FP.BF16.F32.PACK_AB R26, R81, R80 ;  /* 0x00000050511a723e */ /* 0x000fe400000010ff */
[----:B------:R-:W-:Y:S02]  /*196e0*/  MOV R208, R16 ;  /* 0x0000001000d07202 */ /* 0x000fe40000000f00 */
[----:B------:R-:W-:-:S02]  /*196f0*/  F2FP.BF16.F32.PACK_AB R27, R83, R82 ;  /* 0x00000052531b723e */ /* 0x000fc400000010ff */
[----:B------:R-:W-:Y:S02]  /*19700*/  MOV R209, R15 ;  /* 0x0000000f00d17202 */ /* 0x000fe40000000f00 */
        /* <DEDUP_REMOVED lines=71> */
[----:B------:R-:W2:Y:S04]  /*19b80*/  LDL.LU.64 R180, [R1+0x568] ;  /* 0x0005680001b47983 */ /* 0x000ea80000300a00 */
        /* <DEDUP_REMOVED lines=12> */
[----:B------:R-:W3:Y:S04]  /*19c50*/  LDL.LU.64 R154, [R1+0x500] ;  /* 0x00050000019a7983 */ /* 0x000ee80000300a00 */
[----:B------:R-:W2:Y:S04]  /*19c60*/  LDL.LU.64 R152, [R1+0x4f8] ;  /* 0x0004f80001987983 */ /* 0x000ea80000300a00 */
[----:B------:R-:W4:Y:S04]  /*19c70*/  LDL.LU.64 R142, [R1+0x4f0] ;  /* 0x0004f000018e7983 */ /* 0x000f280000300a00 */
[----:B------:R-:W3:Y:S04]  /*19c80*/  LDL.LU.64 R140, [R1+0x4e8] ;  /* 0x0004e800018c7983 */ /* 0x000ee80000300a00 */
[----:B------:R-:W2:Y:S04]  /*19c90*/  LDL.LU.64 R138, [R1+0x4e0] ;  /* 0x0004e000018a7983 */ /* 0x000ea80000300a00 */
[----:B------:R-:W4:Y:S01]  /*19ca0*/  LDL.LU.64 R136, [R1+0x4d8] ;  /* 0x0004d80001887983 */ /* 0x000f220000300a00 */
[----:B------:R-:W-:Y:S01]  /*19cb0*/  IADD3 R24, R4, 0x700, RZ ;  /* 0x0000070004187810 */ /* 0x000fe20007ffe0ff */
[----:B------:R-:W-:-:S03]  /*19cc0*/  IMAD.MOV.U32 R25, RZ, RZ, 0x40000040 ;  /* 0x40000040ff197424 */ /* 0x000fc600078e00ff */
[----:B------:R-:W-:Y:S02]  /*19cd0*/  R2UR UR6, R24 ;  /* 0x00000000180672ca */ /* 0x000fe400000e0000 */
[----:B------:R-:W-:Y:S01]  /*19ce0*/  R2UR UR7, R25 ;  /* 0x00000000190772ca */ /* 0x000fe200000e0000 */
[----:B--2---:R-:W-:Y:S01]  /*19cf0*/  FFMA R86, R138, UR14, -R3 ;  /* 0x0000000e8a567c23 */ /* 0x004fe20008000803 */
[--C-:B----4-:R-:W-:Y:S01]  /*19d00*/  FFMA R85, R137, UR14, -R2.reuse ;  /* 0x0000000e89557c23 */ /* 0x110fe20008000802 */
        /* <DEDUP_REMOVED lines=9> */
[----:B------:R-:W4:Y:S01]  /*19da0*/  MUFU.EX2 R84, R84 ;  /* 0x0000005400547308 */ /* 0x000f220000000800 */
[--C-:B------:R-:W-:Y:S01]  /*19db0*/  FFMA R90, R142, UR14, -R3.reuse ;  /* 0x0000000e8e5a7c23 */ /* 0x100fe20008000803 */
[--C-:B------:R-:W-:Y:S01]  /*19dc0*/  FFMA R91, R143, UR14, -R3.reuse ;  /* 0x0000000e8f5b7c23 */ /* 0x100fe20008000803 */
[--C-:B---3--:R-:W-:Y:S01]  /*19dd0*/  FFMA R88, R140, UR14, -R2.reuse ;  /* 0x0000000e8c587c23 */ /* 0x108fe20008000802 */
[----:B------:R-:W-:Y:S01]  /*19de0*/  FFMA R89, R141, UR14, -R2 ;  /* 0x0000000e8d597c23 */ /* 0x000fe20008000802 */
[----:B------:R-:W-:Y:S01]  /*19df0*/  FFMA R87, R139, UR14, -R3 ;  /* 0x0000000e8b577c23 */ /* 0x000fe20008000803 */
[----:B-1----:R-:W-:Y:S01]  /*19e00*/  @!P5 FMUL R86, R86, R86 ;  /* 0x000000565656d220 */ /* 0x002fe20000400000 */
[----:B------:R-:W-:Y:S01]  /*19e10*/  FSETP.GEU.AND P5, PT, R91, -126, PT ;  /* 0xc2fc00005b00780b */ /* 0x000fe20003fae000 */
[----:B--2---:R-:W-:Y:S01]  /*19e20*/  @!P6 FMUL R85, R85, R85 ;  /* 0x000000555555e220 */ /* 0x004fe20000400000 */
        /* <DEDUP_REMOVED lines=18> */
[----:B------:R-:W-:Y:S01]  /*19f50*/  STL.64 [R1+0x4d0], R154 ;  /* 0x0004d09a01007387 */ /* 0x000fe20000100a00 */
[----:B----4-:R-:W-:-:S03]  /*19f60*/  @!P3 FMUL R89, R89, R89 ;  /* 0x000000595959b220 */ /* 0x010fc60000400000 */
[----:B------:R-:W-:Y:S04]  /*19f70*/  STL.64 [R1+0x4c8], R152 ;  /* 0x0004c89801007387 */ /* 0x000fe80000100a00 */
[----:B------:R-:W-:Y:S01]  /*19f80*/  STL.64 [R1+0x4c0], R90 ;  /* 0x0004c05a01007387 */ /* 0x000fe20000100a00 */
[----:B------:R-:W-:-:S03]  /*19f90*/  @!P2 FMUL R87, R87, R87 ;  /* 0x000000575757a220 */ /* 0x000fc60000400000 */
        /* <DEDUP_REMOVED lines=31> */
[----:B-1----:R-:W2:Y:S04]  /*1a190*/  LDL.LU.64 R28, [R1] ;  /* 0x00000000011c7983 */ /* 0x002ea80000300a00 */
        /* <DEDUP_REMOVED lines=66> */
[----:B------:R-:W2:Y:S02]  /*1a5c0*/  LDL.LU.64 R154, [R1+0x1f8] ;  /* 0x0001f800019a7983 */ /* 0x000ea40000300a00 */
        /* <DEDUP_REMOVED lines=55> */
[----:B------:R-:W4:Y:S01]  /*1a940*/  LDL.LU.64 R78, [R1+0x490] ;  /* 0x00049000014e7983 */ /* 0x000f220000300a00 */
[----:B------:R-:W-:-:S03]  /*1a950*/  MOV R92, R68 ;  /* 0x00000044005c7202 */ /* 0x000fc60000000f00 */
[----:B------:R-:W4:Y:S01]  /*1a960*/  LDL.LU.64 R76, [R1+0x488] ;  /* 0x00048800014c7983 */ /* 0x000f220000300a00 */
[----:B------:R-:W-:-:S03]  /*1a970*/  MOV R216, R66 ;  /* 0x0000004200d87202 */ /* 0x000fc60000000f00 */
[----:B------:R-:W4:Y:S01]  /*1a980*/  LDL.LU.64 R74, [R1+0x480] ;  /* 0x00048000014a7983 */ /* 0x000f220000300a00 */
[----:B------:R-:W-:-:S03]  /*1a990*/  IMAD.MOV.U32 R215, RZ, RZ, R67 ;  /* 0x000000ffffd77224 */ /* 0x000fc600078e0043 */
        /* <DEDUP_REMOVED lines=56> */
[----:B------:R-:W-:Y:S02]  /*1ad20*/  MOV R21, R28 ;  /* 0x0000001c00157202 */ /* 0x000fe40000000f00 */
[----:B------:R-:W-:Y:S01]  /*1ad30*/  MOV R17, R29 ;  /* 0x0000001d00117202 */ /* 0x000fe20000000f00 */
        /* <DEDUP_REMOVED lines=47> */
[----:B------:R-:W2:Y:S04]  /*1b030*/  LDL.LU R144, [R1+0x3c4] ;  /* 0x0003c40001907983 */ /* 0x000ea80000300800 */
        /* <DEDUP_REMOVED lines=49> */
[----:B------:R-:W4:Y:S01]  /*1b350*/  LDL.LU R217, [R1+0x1fc] ;  /* 0x0001fc0001d97983 */ /* 0x000f220000300800 */
[----:B------:R-:W-:Y:S01]  /*1b360*/  FADD R181, R192, R181 ;  /* 0x000000b5c0b57221 */ /* 0x000fe20000000000 */
[----:B------:R-:W-:-:S03]  /*1b370*/  FADD R182, R193, R182 ;  /* 0x000000b6c1b67221 */ /* 0x000fc60000000000 */
        /* <DEDUP_REMOVED lines=17> */
[----:B------:R-:W-:Y:S01]  /*1b490*/  FADD R178, R178, R162 ;  /* 0x000000a2b2b27221 */ /* 0x000fe20000000000 */
[----:B---3--:R-:W-:-:S05]  /*1b4a0*/  FFMA R145, R145, UR14, -R2 ;  /* 0x0000000e91917c23 */ /* 0x008fca0008000802 */
[----:B------:R-:W-:Y:S01]  /*1b4b0*/  FSETP.GEU.AND P6, PT, R145, -126, PT ;  /* 0xc2fc00009100780b */ /* 0x000fe20003fce000 */
[----:B--2---:R-:W-:Y:S01]  /*1b4c0*/  FFMA R144, R144, UR14, -R2 ;  /* 0x0000000e90907c23 */ /* 0x004fe20008000802 */
[----:B----4-:R-:W-:-:S11]  /*1b4d0*/  FFMA R146, R146, UR14, -R3 ;  /* 0x0000000e92927c23 */ /* 0x010fd60008000803 */
[----:B------:R-:W-:Y:S01]  /*1b4e0*/  @!P6 FMUL R145, R145, 0.5 ;  /* 0x3f0000009191e820 */ /* 0x000fe20000400000 */
[----:B------:R-:W-:Y:S02]  /*1b4f0*/  FSETP.GEU.AND P3, PT, R144, -126, PT ;  /* 0xc2fc00009000780b */ /* 0x000fe40003f6e000 */
[----:B------:R-:W-:-:S03]  /*1b500*/  FSETP.GEU.AND P5, PT, R146, -126, PT ;  /* 0xc2fc00009200780b */ /* 0x000fc60003fae000 */
[----:B------:R-:W1:Y:S01]  /*1b510*/  MUFU.EX2 R145, R145 ;  /* 0x0000009100917308 */ /* 0x000e620000000800 */
[----:B------:R-:W-:Y:S01]  /*1b520*/  FFMA R148, R148, UR14, -R2 ;  /* 0x0000000e94947c23 */ /* 0x000fe20008000802 */
[----:B------:R-:W-:-:S06]  /*1b530*/  FFMA R147, R147, UR14, -R3 ;  /* 0x0000000e93937c23 */ /* 0x000fcc0008000803 */
[----:B------:R-:W-:Y:S02]  /*1b540*/  @!P3 FMUL R144, R144, 0.5 ;  /* 0x3f0000009090b820 */ /* 0x000fe40000400000 */
[----:B------:R-:W-:Y:S01]  /*1b550*/  @!P5 FMUL R146, R146, 0.5 ;  /* 0x3f0000009292d820 */ /* 0x000fe20000400000 */
[----:B------:R-:W-:Y:S01]  /*1b560*/  FFMA R150, R150, UR14, -R3 ;  /* 0x0000000e96967c23 */ /* 0x000fe20008000803 */
[----:B-1----:R-:W-:Y:S01]  /*1b570*/  @!P6 FMUL R145, R145, R145 ;  /* 0x000000919191e220 */ /* 0x002fe20000400000 */
[----:B------:R-:W-:-:S03]  /*1b580*/  FSETP.GEU.AND P4, PT, R148, -126, PT ;  /* 0xc2fc00009400780b */ /* 0x000fc60003f8e000 */
[----:B------:R-:W-:Y:S02]  /*1b590*/  FSETP.GEU.AND P6, PT, R150, -126, PT ;  /* 0xc2fc00009600780b */ /* 0x000fe40003fce000 */
[----:B------:R-:W-:Y:S01]  /*1b5a0*/  FSETP.GEU.AND P2, PT, R147, -126, PT ;  /* 0xc2fc00009300780b */ /* 0x000fe20003f4e000 */
[----:B------:R-:W1:Y:S08]  /*1b5b0*/  MUFU.EX2 R144, R144 ;  /* 0x0000009000907308 */ /* 0x000e700000000800 */
[----:B------:R-:W2:Y:S01]  /*1b5c0*/  MUFU.EX2 R146, R146 ;  /* 0x0000009200927308 */ /* 0x000ea20000000800 */
[----:B------:R-:W-:Y:S01]  /*1b5d0*/  @!P4 FMUL R148, R148, 0.5 ;  /* 0x3f0000009494c820 */ /* 0x000fe20000400000 */
[----:B------:R-:W-:-:S02]  /*1b5e0*/  @!P6 FMUL R150, R150, 0.5 ;  /* 0x3f0000009696e820 */ /* 0x000fc40000400000 */
[----:B------:R-:W-:Y:S01]  /*1b5f0*/  @!P2 FMUL R147, R147, 0.5 ;  /* 0x3f0000009393a820 */ /* 0x000fe20000400000 */
[----:B------:R-:W-:Y:S01]  /*1b600*/  FFMA R2, R149, UR14, -R2 ;  /* 0x0000000e95027c23 */ /* 0x000fe20008000802 */
[----:B------:R-:W-:Y:S02]  /*1b610*/  FFMA R3, R151, UR14, -R3 ;  /* 0x0000000e97037c23 */ /* 0x000fe40008000803 */
[----:B------:R-:W3:Y:S01]  /*1b620*/  MUFU.EX2 R150, R150 ;  /* 0x0000009600967308 */ /* 0x000ee20000000800 */
[----:B-1----:R-:W-:Y:S01]  /*1b630*/  @!P3 FMUL R144, R144, R144 ;  /* 0x000000909090b220 */ /* 0x002fe20000400000 */
[----:B------:R-:W-:-:S06]  /*1b640*/  FSETP.GEU.AND P3, PT, R2, -126, PT ;  /* 0xc2fc00000200780b */ /* 0x000fcc0003f6e000 */
[----:B------:R-:W1:Y:S01]  /*1b650*/  MUFU.EX2 R148, R148 ;  /* 0x0000009400947308 */ /* 0x000e620000000800 */
[----:B--2---:R-:W-:Y:S01]  /*1b660*/  @!P5 FMUL R146, R146, R146 ;  /* 0x000000929292d220 */ /* 0x004fe20000400000 */
[----:B------:R-:W-:-:S06]  /*1b670*/  FSETP.GEU.AND P5, PT, R3, -126, PT ;  /* 0xc2fc00000300780b */ /* 0x000fcc0003fae000 */
[----:B------:R-:W2:Y:S01]  /*1b680*/  MUFU.EX2 R147, R147 ;  /* 0x0000009300937308 */ /* 0x000ea20000000800 */
[----:B------:R-:W-:Y:S01]  /*1b690*/  FADD R180, R180, R163 ;  /* 0x000000a3b4b47221 */ /* 0x000fe20000000000 */
[----:B------:R-:W-:Y:S01]  /*1b6a0*/  FADD R178, R178, R161 ;  /* 0x000000a1b2b27221 */ /* 0x000fe20000000000 */
[----:B------:R-:W-:Y:S02]  /*1b6b0*/  @!P3 FMUL R2, R2, 0.5 ;  /* 0x3f0000000202b820 */ /* 0x000fe40000400000 */
[----:B------:R-:W-:Y:S01]  /*1b6c0*/  FADD R180, R180, R160 ;  /* 0x000000a0b4b47221 */ /* 0x000fe20000000000 */
[----:B------:R-:W-:Y:S01]  /*1b6d0*/  FADD R178, R178, R158 ;  /* 0x0000009eb2b27221 */ /* 0x000fe20000000000 */
[----:B------:R-:W-:Y:S01]  /*1b6e0*/  @!P5 FMUL R3, R3, 0.5 ;  /* 0x3f0000000303d820 */ /* 0x000fe20000400000 */
[----:B---3--:R-:W-:Y:S01]  /*1b6f0*/  @!P6 FMUL R150, R150, R150 ;  /* 0x000000969696e220 */ /* 0x008fe20000400000 */
[----:B-1----:R-:W-:Y:S01]  /*1b700*/  @!P4 FMUL R148, R148, R148 ;  /* 0x000000949494c220 */ /* 0x002fe20000400000 */
[----:B------:R-:W-:Y:S01]  /*1b710*/  FADD R180, R180, R159 ;  /* 0x0000009fb4b47221 */ /* 0x000fe20000000000 */
[----:B------:R-:W-:Y:S01]  /*1b720*/  FADD R178, R178, R157 ;  /* 0x0000009db2b27221 */ /* 0x000fe20000000000 */
[----:B------:R-:W1:Y:S01]  /*1b730*/  MUFU.EX2 R2, R2 ;  /* 0x0000000200027308 */ /* 0x000e620000000800 */
[----:B------:R-:W-:Y:S01]  /*1b740*/  STL [R1+0x30c], R150 ;  /* 0x00030c9601007387 */ /* 0x000fe20000100800 */
[----:B--2---:R-:W-:Y:S01]  /*1b750*/  @!P2 FMUL R147, R147, R147 ;  /* 0x000000939393a220 */ /* 0x004fe20000400000 */
[----:B------:R-:W-:Y:S01]  /*1b760*/  FADD R180, R180, R156 ;  /* 0x0000009cb4b47221 */ /* 0x000fe20000000000 */
[----:B------:R-:W-:-:S04]  /*1b770*/  FADD R178, R178, R154 ;  /* 0x0000009ab2b27221 */ /* 0x000fc80000000000 */
[----:B------:R-:W2:Y:S01]  /*1b780*/  MUFU.EX2 R3, R3 ;  /* 0x0000000300037308 */ /* 0x000ea20000000800 */
[----:B------:R-:W-:Y:S01]  /*1b790*/  STL [R1+0x308], R148 ;  /* 0x0003089401007387 */ /* 0x000fe20000100800 */
[----:B------:R-:W-:-:S03]  /*1b7a0*/  FADD R180, R180, R155 ;  /* 0x0000009bb4b47221 */ /* 0x000fc60000000000 */
[----:B------:R-:W-:Y:S01]  /*1b7b0*/  STL.64 [R1+0x300], R146 ;  /* 0x0003009201007387 */ /* 0x000fe20000100a00 */
[----:B------:R-:W-:-:S03]  /*1b7c0*/  FADD R178, R178, R153 ;  /* 0x00000099b2b27221 */ /* 0x000fc60000000000 */
[----:B------:R-:W-:Y:S04]  /*1b7d0*/  STL.64 [R1+0x2f8], R144 ;  /* 0x0002f89001007387 */ /* 0x000fe80000100a00 */
[----:B------:R-:W-:Y:S04]  /*1b7e0*/  STL.64 [R1+0x2f0], R90 ;  /* 0x0002f05a01007387 */ /* 0x000fe80000100a00 */
[----:B------:R-:W-:Y:S01]  /*1b7f0*/  STL.64 [R1+0x2e8], R88 ;  /* 0x0002e85801007387 */ /* 0x000fe20000100a00 */
        /* <DEDUP_REMOVED lines=14> */
[----:B------:R-:W-:Y:S01]  /*1b8e0*/  FADD R178, R178, R5 ;  /* 0x00000005b2b27221 */ /* 0x000fe20000000000 */
[----:B-1----:R-:W-:Y:S02]  /*1b8f0*/  @!P3 FMUL R2, R2, R2 ;  /* 0x000000020202b220 */ /* 0x002fe40000400000 */
[----:B------:R-:W-:Y:S01]  /*1b900*/  STL.64 [R1+0x298], R68 ;  /* 0x0002984401007387 */ /* 0x000fe20000100a00 */
[----:B--2---:R-:W-:Y:S01]  /*1b910*/  @!P5 FMUL R3, R3, R3 ;  /* 0x000000030303d220 */ /* 0x004fe20000400000 */
[----:B------:R-:W-:Y:S02]  /*1b920*/  IADD3 R4, R4, 0x780, RZ ;  /* 0x0000078004047810 */ /* 0x000fe40007ffe0ff */
[----:B------:R-:W-:Y:S01]  /*1b930*/  STL.64 [R1+0x290], R66 ;  /* 0x0002904201007387 */ /* 0x000fe20000100a00 */
[----:B------:R-:W-:-:S03]  /*1b940*/  MOV R5, 0x40000040 ;  /* 0x4000004000057802 */ /* 0x000fc60000000f00 */
[----:B------:R1:W-:Y:S01]  /*1b950*/  STL.64 [R1+0x288], R64 ;  /* 0x0002884001007387 */ /* 0x0003e20000100a00 */
[----:B------:R-:W-:-:S03]  /*1b960*/  FADD R0, R25, R0 ;  /* 0x0000000019007221 */ /* 0x000fc60000000000 */
[----:B------:R-:W-:Y:S01]  /*1b970*/  STL.64 [R1+0x280], R62 ;  /* 0x0002803e01007387 */ /* 0x000fe20000100a00 */
[----:B------:R-:W-:-:S03]  /*1b980*/  FADD R7, R178, R7 ;  /* 0x00000007b2077221 */ /* 0x000fc60000000000 */
[----:B------:R-:W-:Y:S01]  /*1b990*/  STL.64 [R1+0x278], R60 ;  /* 0x0002783c01007387 */ /* 0x000fe20000100a00 */
[----:B------:R-:W-:-:S03]  /*1b9a0*/  R2UR UR6, R4 ;  /* 0x00000000040672ca */ /* 0x000fc600000e0000 */
[----:B------:R2:W-:Y:S01]  /*1b9b0*/  STL [R1+0x270], R56 ;  /* 0x0002703801007387 */ /* 0x0005e20000100800 */
[----:B------:R-:W-:Y:S01]  /*1b9c0*/  R2UR UR7, R5 ;  /* 0x00000000050772ca */ /* 0x000fe200000e0000 */
[----:B------:R-:W-:Y:S01]  /*1b9d0*/  IMAD.MOV.U32 R52, RZ, RZ, R21 ;  /* 0x000000ffff347224 */ /* 0x000fe200078e0015 */
[----:B------:R-:W-:Y:S01]  /*1b9e0*/  F2FP.BF16.F32.PACK_AB R24, R145, R144 ;  /* 0x000000909118723e */ /* 0x000fe200000010ff */
[----:B------:R3:W-:Y:S01]  /*1b9f0*/  STL.64 [R1+0x268], R54 ;  /* 0x0002683601007387 */ /* 0x0007e20000100a00 */
[----:B------:R-:W-:Y:S01]  /*1ba00*/  F2FP.BF16.F32.PACK_AB R25, R147, R146 ;  /* 0x000000929319723e */ /* 0x000fe200000010ff */
[----:B-1----:R-:W-:Y:S01]  /*1ba10*/  IMAD.MOV.U32 R64, RZ, RZ, R213 ;  /* 0x000000ffff407224 */ /* 0x002fe200078e00d5 */
[----:B------:R-:W-:Y:S01]  /*1ba20*/  F2FP.BF16.F32.PACK_AB R26, R2, R148 ;  /* 0x00000094021a723e */ /* 0x000fe200000010ff */
[----:B------:R1:W-:Y:S01]  /*1ba30*/  STL [R1+0x260], R53 ;  /* 0x0002603501007387 */ /* 0x0003e20000100800 */
[----:B------:R-:W-:Y:S01]  /*1ba40*/  F2FP.BF16.F32.PACK_AB R27, R3, R150 ;  /* 0x00000096031b723e */ /* 0x000fe200000010ff */
[----:B--2---:R-:W-:Y:S01]  /*1ba50*/  IMAD.MOV.U32 R56, RZ, RZ, R18 ;  /* 0x000000ffff387224 */ /* 0x004fe200078e0012 */
[----:B------:R-:W-:Y:S01]  /*1ba60*/  MOV R57, R15 ;  /* 0x0000000f00397202 */ /* 0x000fe20000000f00 */
[----:B------:R-:W-:Y:S01]  /*1ba70*/  IMAD.MOV.U32 R60, RZ, RZ, R186 ;  /* 0x000000ffff3c7224 */ /* 0x000fe200078e00ba */
[----:B------:R-:W-:Y:S01]  /*1ba80*/  MOV R58, R13 ;  /* 0x0000000d003a7202 */ /* 0x000fe20000000f00 */
[----:B------:R-:W-:Y:S01]  /*1ba90*/  IMAD.MOV.U32 R68, RZ, RZ, R209 ;  /* 0x000000ffff447224 */ /* 0x000fe200078e00d1 */
[----:B------:R-:W-:Y:S01]  /*1baa0*/  MOV R59, R187 ;  /* 0x000000bb003b7202 */ /* 0x000fe20000000f00 */
[----:B------:R-:W-:Y:S01]  /*1bab0*/  IMAD.MOV.U32 R72, RZ, RZ, R205 ;  /* 0x000000ffff487224 */ /* 0x000fe200078e00cd */
[----:B---3--:R-:W-:Y:S01]  /*1bac0*/  MOV R54, R19 ;  /* 0x0000001300367202 */ /* 0x008fe20000000f00 */
[----:B------:R-:W-:Y:S01]  /*1bad0*/  IMAD.MOV.U32 R76, RZ, RZ, R201 ;  /* 0x000000ffff4c7224 */ /* 0x000fe200078e00c9 */
[----:B-1----:R-:W-:Y:S01]  /*1bae0*/  MOV R53, R17 ;  /* 0x0000001100357202 */ /* 0x002fe20000000f00 */
        /* <DEDUP_REMOVED lines=24> */
[----:B------:R-:W2:Y:S01]  /*1bc70*/  LDL.LU R21, [R1+0x3a4] ;  /* 0x0003a40001157983 */ /* 0x000ea20000300800 */
[----:B------:R-:W-:-:S02]  /*1bc80*/  MOV R75, R202 ;  /* 0x000000ca004b7202 */ /* 0x000fc40000000f00 */
[----:B------:R-:W-:Y:S01]  /*1bc90*/  MOV R77, R200 ;  /* 0x000000c8004d7202 */ /* 0x000fe20000000f00 */
[----:B------:R-:W3:Y:S01]  /*1bca0*/  LDL.LU R17, [R1+0x3a0] ;  /* 0x0003a00001117983 */ /* 0x000ee20000300800 */
[----:B------:R-:W-:Y:S02]  /*1bcb0*/  MOV R78, R199 ;  /* 0x000000c7004e7202 */ /* 0x000fe40000000f00 */
[----:B------:R-:W-:Y:S01]  /*1bcc0*/  MOV R79, R198 ;  /* 0x000000c6004f7202 */ /* 0x000fe20000000f00 */
[----:B------:R-:W4:Y:S01]  /*1bcd0*/  LDL.LU R19, [R1+0x39c] ;  /* 0x00039c0001137983 */ /* 0x000f220000300800 */
[----:B------:R-:W-:Y:S02]  /*1bce0*/  MOV R81, R196 ;  /* 0x000000c400517202 */ /* 0x000fe40000000f00 */
[----:B------:R-:W-:Y:S01]  /*1bcf0*/  MOV R82, R195 ;  /* 0x000000c300527202 */ /* 0x000fe20000000f00 */
[----:B------:R-:W2:Y:S01]  /*1bd00*/  LDL.LU R16, [R1+0x398] ;  /* 0x0003980001107983 */ /* 0x000ea20000300800 */
[----:B------:R-:W-:-:S02]  /*1bd10*/  MOV R83, R194 ;  /* 0x000000c200537202 */ /* 0x000fc40000000f00 */
[----:B------:R-:W-:Y:S01]  /*1bd20*/  MOV R85, R190 ;  /* 0x000000be00557202 */ /* 0x000fe20000000f00 */
[----:B------:R-:W4:Y:S01]  /*1bd30*/  LDL.LU R18, [R1+0x394] ;  /* 0x0003940001127983 */ /* 0x000f220000300800 */
[----:B------:R-:W-:Y:S02]  /*1bd40*/  MOV R86, R188 ;  /* 0x000000bc00567202 */ /* 0x000fe40000000f00 */
[----:B------:R-:W-:Y:S01]  /*1bd50*/  MOV R87, R184 ;  /* 0x000000b800577202 */ /* 0x000fe20000000f00 */
[----:B------:R-:W3:Y:S01]  /*1bd60*/  LDL.LU R15, [R1+0x390] ;  /* 0x00039000010f7983 */ /* 0x000ee20000300800 */
[----:B------:R-:W-:Y:S02]  /*1bd70*/  MOV R89, R6 ;  /* 0x0000000600597202 */ /* 0x000fe40000000f00 */
[----:B------:R-:W-:Y:S01]  /*1bd80*/  MOV R90, R216 ;  /* 0x000000d8005a7202 */ /* 0x000fe20000000f00 */
[----:B------:R-:W2:Y:S01]  /*1bd90*/  LDL.LU R13, [R1+0x38c] ;  /* 0x00038c00010d7983 */ /* 0x000ea20000300800 */
[----:B------:R-:W-:-:S02]  /*1bda0*/  MOV R91, R215 ;  /* 0x000000d7005b7202 */ /* 0x000fc40000000f00 */
[----:B------:R-:W-:Y:S01]  /*1bdb0*/  MOV R145, R251 ;  /* 0x000000fb00917202 */ /* 0x000fe20000000f00 */
[----:B------:R1:W5:Y:S01]  /*1bdc0*/  LDL.LU R187, [R1+0x388] ;  /* 0x0003880001bb7983 */ /* 0x0003620000300800 */
[----:B------:R-:W-:Y:S02]  /*1bdd0*/  MOV R146, R250 ;  /* 0x000000fa00927202 */ /* 0x000fe40000000f00 */
[----:B------:R-:W-:Y:S01]  /*1bde0*/  MOV R147, R249 ;  /* 0x000000f900937202 */ /* 0x000fe20000000f00 */
[----:B------:R1:W5:Y:S01]  /*1bdf0*/  LDL.LU R186, [R1+0x384] ;  /* 0x0003840001ba7983 */ /* 0x0003620000300800 */
[----:B------:R-:W-:Y:S02]  /*1be00*/  MOV R149, R247 ;  /* 0x000000f700957202 */ /* 0x000fe40000000f00 */
[----:B------:R-:W-:Y:S01]  /*1be10*/  MOV R150, R246 ;  /* 0x000000f600967202 */ /* 0x000fe20000000f00 */
[----:B------:R1:W5:Y:S01]  /*1be20*/  LDL.LU R185, [R1+0x380] ;  /* 0x0003800001b97983 */ /* 0x0003620000300800 */
[----:B------:R-:W-:-:S02]  /*1be30*/  MOV R151, R245 ;  /* 0x000000f500977202 */ /* 0x000fc40000000f00 */
[----:B------:R-:W-:Y:S01]  /*1be40*/  MOV R153, R243 ;  /* 0x000000f300997202 */ /* 0x000fe20000000f00 */
[----:B------:R-:W4:Y:S01]  /*1be50*/  LDL.LU R189, [R1+0x37c] ;  /* 0x00037c0001bd7983 */ /* 0x000f220000300800 */
        /* <DEDUP_REMOVED lines=29> */
[----:B------:R1:W5:Y:S04]  /*1c030*/  LDL.LU R205, [R1+0x354] ;  /* 0x0003540001cd7983 */ /* 0x0003680000300800 */
[----:B------:R1:W5:Y:S01]  /*1c040*/  LDL.LU R204, [R1+0x350] ;  /* 0x0003500001cc7983 */ /* 0x0003620000300800 */
[----:B------:R-:W-:-:S03]  /*1c050*/  WARPGROUP.ARRIVE ;  /* 0x00000000000079c5 */ /* 0x000fc60000000000 */
[----:B------:R1:W5:Y:S03]  /*1c060*/  LDL.LU R203, [R1+0x34c] ;  /* 0x00034c0001cb7983 */ /* 0x0003660000300800 */
[----:B------:R-:W-:Y:S01]  /*1c070*/  HGMMA.64x256x16.F32.BF16 R52, R24, gdesc[UR4].tnspB, R52, gsb0 ;  /* 0x43e0000418347df0 */ /* 0x000fe20008001834 */
[----:B------:R1:W5:Y:S04]  /*1c080*/  LDL.LU R202, [R1+0x348] ;  /* 0x0003480001ca7983 */ /* 0x0003680000300800 */
        /* <DEDUP_REMOVED lines=91> */
[----:B-1----:R-:W4:Y:S04]  /*1c640*/  LDL.LU R150, [R1+0x30c] ;  /* 0x00030c0001967983 */ /* 0x002f280000300800 */
        /* <DEDUP_REMOVED lines=34> */
[----:B------:R-:W-:Y:S01]  /*1c870*/  FADD R0, R0, R11 ;  /* 0x0000000b00007221 */ /* 0x000fe20000000000 */
[----:B------:R-:W-:-:S03]  /*1c880*/  FADD R7, R7, R8 ;  /* 0x0000000807077221 */ /* 0x000fc60000000000 */
[----:B------:R-:W-:Y:S01]  /*1c890*/  FADD R9, R0, R9 ;  /* 0x0000000900097221 */ /* 0x000fe20000000000 */
[----:B------:R-:W-:-:S03]  /*1c8a0*/  FADD R7, R7, R10 ;  /* 0x0000000a07077221 */ /* 0x000fc60000000000 */
[----:B------:R-:W-:Y:S01]  /*1c8b0*/  FADD R12, R9, R12 ;  /* 0x0000000c090c7221 */ /* 0x000fe20000000000 */
[----:B------:R-:W-:-:S03]  /*1c8c0*/  FADD R14, R7, R14 ;  /* 0x0000000e070e7221 */ /* 0x000fc60000000000 */
[----:B--2---:R-:W-:Y:S01]  /*1c8d0*/  FADD R13, R12, R13 ;  /* 0x0000000d0c0d7221 */ /* 0x004fe20000000000 */
[----:B---3--:R-:W-:-:S03]  /*1c8e0*/  FADD R14, R14, R15 ;  /* 0x0000000f0e0e7221 */ /* 0x008fc60000000000 */
[----:B------:R-:W-:Y:S01]  /*1c8f0*/  FADD R13, R13, R16 ;  /* 0x000000100d0d7221 */ /* 0x000fe20000000000 */
[----:B------:R-:W-:-:S03]  /*1c900*/  FADD R14, R14, R17 ;  /* 0x000000110e0e7221 */ /* 0x000fc60000000000 */
[----:B----4-:R-:W-:Y:S01]  /*1c910*/  FADD R13, R13, R18 ;  /* 0x000000120d0d7221 */ /* 0x010fe20000000000 */
[----:B------:R-:W-:-:S03]  /*1c920*/  FADD R19, R14, R19 ;  /* 0x000000130e137221 */ /* 0x000fc60000000000 */
[----:B------:R-:W-:Y:S01]  /*1c930*/  FADD R20, R13, R20 ;  /* 0x000000140d147221 */ /* 0x000fe20000000000 */
[----:B------:R-:W-:-:S03]  /*1c940*/  FADD R22, R19, R22 ;  /* 0x0000001613167221 */ /* 0x000fc60000000000 */
[----:B------:R-:W-:Y:S01]  /*1c950*/  FADD R21, R20, R21 ;  /* 0x0000001514157221 */ /* 0x000fe20000000000 */
[----:B------:R-:W-:Y:S01]  /*1c960*/  FADD R22, R22, R23 ;  /* 0x0000001716167221 */ /* 0x000fe20000000000 */
[----:B------:R-:W1:Y:S01]  /*1c970*/  S2R R216, SR_TID.X ;  /* 0x0000000000d87919 */ /* 0x000e620000002100 */
[----:B------:R-:W-:-:S05]  /*1c980*/  VIADD R189, R189, 0x1 ;  /* 0x00000001bdbd7836 */ /* 0x000fca0000000000 */
[----:B------:R-:W-:-:S04]  /*1c990*/  ISETP.NE.AND P2, PT, R189, 0x4, PT ;  /* 0x00000004bd00780c */ /* 0x000fc80003f45270 */
[----:B------:R-:W-:-:S04]  /*1c9a0*/  SEL R189, R189, RZ, P2 ;  /* 0x000000ffbdbd7207 */ /* 0x000fc80001000000 */
[----:B------:R-:W-:-:S04]  /*1c9b0*/  LEA R0, R189, UR15, 0x3 ;  /* 0x0000000fbd007c11 */ /* 0x000fc8000f8e18ff */
[----:B------:R-:W-:-:S04]  /*1c9c0*/  PRMT R0, RZ, 0x654, R0 ;  /* 0x00000654ff007816 */ /* 0x000fc80000000000 */
[----:B------:R2:W-:Y:S01]  /*1c9d0*/  SYNCS.ARRIVE.TRANS64.RED.A1T0 RZ, [R0+URZ], RZ ;  /* 0x000000ff00ff79a7 */ /* 0x0005e2000810043f */
[----:B-1----:R-:W-:Y:S01]  /*1c9e0*/  LOP3.LUT R215, R216, 0x7f, RZ, 0xc0, !PT ;  /* 0x0000007fd8d77812 */ /* 0x002fe200078ec0ff */
        /* <DEDUP_REMOVED lines=68> */
[----:B--2---:R-:W-:Y:S06]  /*1ce30*/  @P1 BRA `(.L_x_32) ;  /* 0x0000000000e41947 */ /* 0x004fec0003800000 */
[----:B-----5:R-:W-:Y:S01]  /*1ce40*/  ISETP.LT.OR P1, PT, R184, 0x1, !P0 ;  /* 0x00000001b800780c */ /* 0x020fe20004721670 */
[----:B------:R-:W-:-:S12]  /*1ce50*/  BSSY B0, `(.L_x_33) ;  /* 0x0000036000007945 */ /* 0x000fd80003800000 */
[----:B------:R-:W-:Y:S05]  /*1ce60*/  @P1 BRA `(.L_x_34) ;  /* 0x0000000000d01947 */ /* 0x000fea0003800000 */
[----:B------:R-:W-:Y:S02]  /*1ce70*/  LEA R0, R6, R214, 0x3 ;  /* 0x000000d606007211 */ /* 0x000fe400078e18ff */
[----:B------:R-:W-:Y:S02]  /*1ce80*/  SHF.L.U32 R3, R183, 0x1f, RZ ;  /* 0x0000001fb7037819 */ /* 0x000fe400000006ff */
[----:B------:R-:W-:Y:S02]  /*1ce90*/  ISETP.NE.AND P2, PT, R215, RZ, PT ;  /* 0x000000ffd700720c */ /* 0x000fe40003f45270 */
[----:B------:R-:W1:Y:S02]  /*1cea0*/  SYNCS.PHASECHK.TRANS64.TRYWAIT P1, [R0+URZ+0x88020], R3 ;  /* 0x08802003000075a7 */ /* 0x000e64000802017f */
[----:B-1----:R-:W-:Y:S09]  /*1ceb0*/  @!P1 BRA `(.L_x_35) ;  /* 0x0000003800b89947 */ /* 0x002ff20003800000 */
.L_x_82:
[----:B------:R-:W-:Y:S05]  /*1cec0*/  @P2 BRA `(.L_x_36) ;  /* 0x0000000000142947 */ /* 0x000fea0003800000 */
[----:B------:R-:W-:Y:S02]  /*1ced0*/  LOP3.LUT P1, RZ, R216, 0x1f, RZ, 0xc0, !PT ;  /* 0x0000001fd8ff7812 */ /* 0x000fe4000782c0ff */
[----:B-1----:R-:W-:-:S04]  /*1cee0*/  MOV R3, 0x20000 ;  /* 0x0002000000037802 */ /* 0x002fc80000000f00 */
[----:B------:R2:W-:Y:S07]  /*1cef0*/  SYNCS.ARRIVE.TRANS64 RZ, [R0+URZ+0x88000], R3 ;  /* 0x0880000300ff79a7 */ /* 0x0005ee000800003f */
[----:B------:R-:W-:Y:S05]  /*1cf00*/  @!P1 BRA `(.L_x_36) ;  /* 0x0000000000049947 */ /* 0x000fea0003800000 */
[----:B------:R-:W-:Y:S01]  /*1cf10*/  BPT.TRAP 0x1 ;  /* 0x000000040000795c */ /* 0x000fe20000300000 */
.L_x_36:
[----:B------:R-:W-:Y:S01]  /*1cf20*/  LEA R2, R6, R214, 0x11 ;  /* 0x000000d606027211 */ /* 0x000fe200078e88ff */
[----:B------:R-:W-:Y:S01]  /*1cf30*/  UIADD3 UR6, UP0, UR38, 0x2f0, URZ ;  /* 0x000002f026067890 */ /* 0x000fe2000ff1e03f */
[----:B------:R-:W-:Y:S01]  /*1cf40*/  R2UR UR35, R188 ;  /* 0x00000000bc2372ca */ /* 0x000fe200000e0000 */
        /* <DEDUP_REMOVED lines=10> */
[----:B------:R-:W-:Y:S01]  /*1cff0*/  UMOV UR20, UR36 ;  /* 0x0000002400147c82 */ /* 0x000fe20008000000 */
[----:B------:R-:W-:Y:S01]  /*1d000*/  UMOV UR21, UR37 ;  /* 0x0000002500157c82 */ /* 0x000fe20008000000 */
[----:B------:R-:W-:Y:S01]  /*1d010*/  USHF.L.U32 UR35, UR35, 0x8, URZ ;  /* 0x0000000823237899 */ /* 0x000fe2000800063f */
[----:B------:R-:W-:Y:S01]  /*1d020*/  VIADD R6, R6, 0x1 ;  /* 0x0000000106067836 */ /* 0x000fe20000000000 */
[----:B------:R-:W-:Y:S01]  /*1d030*/  UIADD3 UR33, UR33, 0x88000, URZ ;  /* 0x0008800021217890 */ /* 0x000fe2000fffe03f */
[----:B------:R-:W-:Y:S01]  /*1d040*/  IADD3 R188, R188, 0x1, RZ ;  /* 0x00000001bcbc7810 */ /* 0x000fe20007ffe0ff */
[----:B------:R-:W-:-:S02]  /*1d050*/  UIADD3 UR32, UR8, 0x8000, URZ ;  /* 0x0000800008207890 */ /* 0x000fc4000fffe03f */
[----:B------:R-:W-:Y:S01]  /*1d060*/  UIADD3 UR24, UR8, 0x10000, URZ ;  /* 0x0001000008187890 */ /* 0x000fe2000fffe03f */
[----:B------:R-:W-:Y:S01]  /*1d070*/  ISETP.NE.AND P1, PT, R6, 0x4, PT ;  /* 0x000000040600780c */ /* 0x000fe20003f25270 */
[----:B------:R-:W-:Y:S02]  /*1d080*/  UIADD3 UR16, UR8, 0x18000, URZ ;  /* 0x0001800008107890 */ /* 0x000fe4000fffe03f */
[----:B------:R-:W-:Y:S01]  /*1d090*/  UIADD3 UR8, UR8, 0x20000, URZ ;  /* 0x0002000008087890 */ /* 0x000fe2000fffe03f */
[----:B-12---:R-:W-:Y:S01]  /*1d0a0*/  SEL R0, RZ, 0x1, P1 ;  /* 0x00000001ff007807 */ /* 0x006fe20000800000 */
        /* <DEDUP_REMOVED lines=11> */
[----:B------:R-:W-:-:S02]  /*1d160*/  LOP3.LUT R183, R183, R0, RZ, 0x3c, !PT ;  /* 0x00000000b7b77212 */ /* 0x000fc400078e3cff */
[----:B------:R-:W-:Y:S01]  /*1d170*/  SEL R6, R6, RZ, P1 ;  /* 0x000000ff06067207 */ /* 0x000fe20000800000 */
[----:B------:R1:W-:Y:S01]  /*1d180*/  UTMALDG.4D [UR16], [UR6], desc[UR22] ;  /* 0x00001610060075b4 */ /* 0x0003e20008019000 */
[----:B------:R1:W-:Y:S02]  /*1d190*/  UTMALDG.4D [UR8], [UR6], desc[UR22] ;  /* 0x00001608060075b4 */ /* 0x0003e40008019000 */
[----:B-1----:R-:W-:-:S03]  /*1d1a0*/  NOP ;  /* 0x0000000000007918 */ /* 0x002fc60000000000 */
.L_x_34:
[----:B------:R-:W-:Y:S05]  /*1d1b0*/  BSYNC B0 ;  /* 0x0000000000007941 */ /* 0x000fea0003800000 */
.L_x_33:
[----:B------:R-:W-:-:S07]  /*1d1c0*/  IADD3 R184, R184, -0x1, RZ ;  /* 0xffffffffb8b87810 */ /* 0x000fce0007ffe0ff */
.L_x_32:
[----:B-----5:R-:W-:Y:S01]  /*1d1d0*/  ISETP.GT.AND P3, PT, R191, 0x2, PT ;  /* 0x00000002bf00780c */ /* 0x020fe20003f64270 */
[----:B------:R-:W-:Y:S01]  /*1d1e0*/  VIADD R189, R189, 0x1 ;  /* 0x00000001bdbd7836 */ /* 0x000fe20000000000 */
[----:B------:R-:W-:Y:S02]  /*1d1f0*/  IADD3 R0, R187, 0x1, RZ ;  /* 0x00000001bb007810 */ /* 0x000fe40007ffe0ff */
[----:B------:R-:W-:Y:S02]  /*1d200*/  IADD3 R191, R191, -0x1, RZ ;  /* 0xffffffffbfbf7810 */ /* 0x000fe40007ffe0ff */
[----:B------:R-:W-:Y:S02]  /*1d210*/  ISETP.NE.AND P1, PT, R0, 0x4, PT ;  /* 0x000000040000780c */ /* 0x000fe40003f25270 */
[----:B------:R-:W-:Y:S02]  /*1d220*/  ISETP.NE.AND P2, PT, R189, 0x4, PT ;  /* 0x00000004bd00780c */ /* 0x000fe40003f45270 */
[----:B------:R-:W-:-:S02]  /*1d230*/  SEL R21, RZ, 0x1, P1 ;  /* 0x00000001ff157807 */ /* 0x000fc40000800000 */
[----:B------:R-:W-:Y:S02]  /*1d240*/  MOV R15, R186 ;  /* 0x000000ba000f7202 */ /* 0x000fe40000000f00 */
[----:B------:R-:W-:Y:S02]  /*1d250*/  LOP3.LUT R21, R190, R21, RZ, 0x3c, !PT ;  /* 0x00000015be157212 */ /* 0x000fe400078e3cff */
[----:B------:R-:W-:Y:S02]  /*1d260*/  MOV R3, R185 ;  /* 0x000000b900037202 */ /* 0x000fe40000000f00 */
[----:B------:R-:W-:Y:S02]  /*1d270*/  SEL R0, R0, RZ, P1 ;  /* 0x000000ff00007207 */ /* 0x000fe40000800000 */
[----:B------:R-:W-:Y:S01]  /*1d280*/  SEL R189, R189, RZ, P2 ;  /* 0x000000ffbdbd7207 */ /* 0x000fe20001000000 */
[----:B------:R-:W-:Y:S06]  /*1d290*/  @P3 BRA `(.L_x_37) ;  /* 0xfffffefc00c83947 */ /* 0x000fec000383ffff */
.L_x_24:
[----:B------:R-:W-:Y:S05]  /*1d2a0*/  WARPSYNC.ALL ;  /* 0x0000000000007948 */ /* 0x000fea0003800000 */
[----:B------:R-:W1:Y:S01]  /*1d2b0*/  SHFL.BFLY PT, R0, R23, 0x1, 0x1f ;  /* 0x0c201f0017007f89 */ /* 0x000e6200000e0000 */
[----:B------:R-:W-:Y:S01]  /*1d2c0*/  BSSY B0, `(.L_x_38) ;  /* 0x0000024000007945 */ /* 0x000fe20003800000 */
[----:B------:R-:W-:Y:S01]  /*1d2d0*/  IMAD.MOV.U32 R4, RZ, RZ, 0x7f800000 ;  /* 0x7f800000ff047424 */ /* 0x000fe200078e00ff */
[----:B------:R-:W-:Y:S01]  /*1d2e0*/  MOV R7, 0x3f800000 ;  /* 0x3f80000000077802 */ /* 0x000fe20000000f00 */
[----:B------:R-:W2:Y:S01]  /*1d2f0*/  SHFL.BFLY PT, R3, R22, 0x1, 0x1f ;  /* 0x0c201f0016037f89 */ /* 0x000ea200000e0000 */
[----:B------:R-:W-:Y:S01]  /*1d300*/  MOV R2, 0x3f800000 ;  /* 0x3f80000000027802 */ /* 0x000fe20000000f00 */
[----:B-1----:R-:W-:Y:S01]  /*1d310*/  FADD R0, R0, R23 ;  /* 0x0000001700007221 */ /* 0x002fe20000000000 */
[----:B--2---:R-:W-:-:S04]  /*1d320*/  FADD R13, R3, R22 ;  /* 0x00000016030d7221 */ /* 0x004fc80000000000 */
[----:B------:R-:W1:Y:S04]  /*1d330*/  SHFL.BFLY PT, R5, R0, 0x2, 0x1f ;  /* 0x0c401f0000057f89 */ /* 0x000e6800000e0000 */
[----:B------:R-:W2:Y:S01]  /*1d340*/  SHFL.BFLY PT, R14, R13, 0x2, 0x1f ;  /* 0x0c401f000d0e7f89 */ /* 0x000ea200000e0000 */
[C---:B-1----:R-:W-:Y:S01]  /*1d350*/  FSETP.NE.AND P0, PT, R0.reuse, -R5, PT ;  /* 0x800000050000720b */ /* 0x042fe20003f05000 */
[----:B------:R-:W-:Y:S01]  /*1d360*/  FADD R9, R0, R5 ;  /* 0x0000000500097221 */ /* 0x000fe20000000000 */
[----:B------:R-:W-:Y:S01]  /*1d370*/  MOV R5, 0x7f800000 ;  /* 0x7f80000000057802 */ /* 0x000fe20000000f00 */
[----:B--2--5:R-:W-:-:S10]  /*1d380*/  FADD R6, R13, R14 ;  /* 0x0000000e0d067221 */ /* 0x024fd40000000000 */
[----:B------:R-:W-:Y:S05]  /*1d390*/  @!P0 BRA `(.L_x_39) ;  /* 0x0000000000588947 */ /* 0x000fea0003800000 */
[----:B------:R-:W-:Y:S01]  /*1d3a0*/  VIADD R0, R9, 0x1800000 ;  /* 0x0180000009007836 */ /* 0x000fe20000000000 */
[----:B------:R-:W-:Y:S04]  /*1d3b0*/  BSSY B1, `(.L_x_40) ;  /* 0x000000d000017945 */ /* 0x000fe80003800000 */
[----:B------:R-:W-:-:S04]  /*1d3c0*/  LOP3.LUT R0, R0, 0x7f800000, RZ, 0xc0, !PT ;  /* 0x7f80000000007812 */ /* 0x000fc800078ec0ff */
[----:B------:R-:W-:-:S13]  /*1d3d0*/  ISETP.GT.U32.AND P0, PT, R0, 0x1ffffff, PT ;  /* 0x01ffffff0000780c */ /* 0x000fda0003f04070 */
[----:B------:R-:W-:Y:S05]  /*1d3e0*/  @P0 BRA `(.L_x_41) ;  /* 0x0000000000140947 */ /* 0x000fea0003800000 */
[----:B------:R-:W-:Y:S02]  /*1d3f0*/  MOV R2, R9 ;  /* 0x0000000900027202 */ /* 0x000fe40000000f00 */
[----:B------:R-:W-:-:S07]  /*1d400*/  MOV R8, 0x1d420 ;  /* 0x0001d42000087802 */ /* 0x000fce0000000f00 */
[----:B------:R-:W-:Y:S05]  /*1d410*/  CALL.REL.NOINC `($__internal_0_$__cuda_sm20_rcp_rn_f32_slowpath) ;  /* 0x0000003400747944 */ /* 0x000fea0003c00000 */
[----:B------:R-:W-:Y:S01]  /*1d420*/  MOV R2, R0 ;  /* 0x0000000000027202 */ /* 0x000fe20000000f00 */
[----:B------:R-:W-:Y:S06]  /*1d430*/  BRA `(.L_x_42) ;  /* 0x0000000000107947 */ /* 0x000fec0003800000 */
.L_x_41:
[----:B------:R-:W1:Y:S02]  /*1d440*/  MUFU.RCP R2, R9 ;  /* 0x0000000900027308 */ /* 0x000e640000001000 */
[----:B-1----:R-:W-:-:S04]  /*1d450*/  FFMA R0, R9, R2, -1 ;  /* 0xbf80000009007423 */ /* 0x002fc80000000002 */
[----:B------:R-:W-:-:S04]  /*1d460*/  FADD.FTZ R3, -R0, -RZ ;  /* 0x800000ff00037221 */ /* 0x000fc80000010100 */
[----:B------:R-:W-:-:S07]  /*1d470*/  FFMA R2, R2, R3, R2 ;  /* 0x0000000302027223 */ /* 0x000fce0000000002 */
.L_x_42:
[----:B------:R-:W-:Y:S05]  /*1d480*/  BSYNC B1 ;  /* 0x0000000000017941 */ /* 0x000fea0003800000 */
.L_x_40:
[----:B------:R-:W-:Y:S01]  /*1d490*/  FSETP.GEU.AND P0, PT, |R9|, 1.175494350822287508e-38, PT ;  /* 0x008000000900780b */ /* 0x000fe20003f0e200 */
[----:B------:R-:W-:-:S12]  /*1d4a0*/  ULDC UR6, c[0x0][0x600] ;  /* 0x0001800000067ab9 */ /* 0x000fd80000000800 */
[----:B------:R-:W-:-:S04]  /*1d4b0*/  @!P0 FMUL R9, R9, 16777216 ;  /* 0x4b80000009098820 */ /* 0x000fc80000400000 */
[----:B------:R-:W1:Y:S02]  /*1d4c0*/  MUFU.LG2 R0, R9 ;  /* 0x0000000900007308 */ /* 0x000e640000000c00 */
[----:B-1----:R-:W-:-:S04]  /*1d4d0*/  @!P0 FADD R0, R0, -24 ;  /* 0xc1c0000000008421 */ /* 0x002fc80000000000 */
[----:B------:R-:W-:-:S04]  /*1d4e0*/  FMUL R5, R0, 0.69314718246459960938 ;  /* 0x3f31721800057820 */ /* 0x000fc80000400000 */
[----:B------:R-:W-:-:S07]  /*1d4f0*/  FFMA R5, R186, UR6, R5 ;  /* 0x00000006ba057c23 */ /* 0x000fce0008000005 */
.L_x_39:
[----:B------:R-:W-:Y:S05]  /*1d500*/  BSYNC B0 ;  /* 0x0000000000007941 */ /* 0x000fea0003800000 */
.L_x_38:
[----:B------:R-:W2:Y:S01]  /*1d510*/  LDL.LU R16, [R1] ;  /* 0x0000000001107983 */ /* 0x000ea20000300800 */
[----:B------:R-:W-:-:S03]  /*1d520*/  ULDC UR4, c[0x0][0x608] ;  /* 0x0001820000047ab9 */ /* 0x000fc60000000800 */
[----:B------:R-:W3:Y:S04]  /*1d530*/  LDL.LU R17, [R1+0x4] ;  /* 0x0000040001117983 */ /* 0x000ee80000300800 */
[----:B------:R-:W4:Y:S04]  /*1d540*/  LDL.LU R18, [R1+0x10] ;  /* 0x0000100001127983 */ /* 0x000f280000300800 */
[----:B------:R-:W5:Y:S04]  /*1d550*/  LDL.LU R19, [R1+0x14] ;  /* 0x0000140001137983 */ /* 0x000f680000300800 */
        /* <DEDUP_REMOVED lines=59> */
[----:B------:R-:W5:Y:S01]  /*1d910*/  LDL.LU R0, [R1+0x1f4] ;  /* 0x0001f40001007983 */ /* 0x000f620000300800 */
[----:B------:R-:W-:Y:S01]  /*1d920*/  FSETP.NE.AND P0, PT, R13, -R14, PT ;  /* 0x8000000e0d00720b */ /* 0x000fe20003f05000 */
[----:B------:R-:W-:Y:S01]  /*1d930*/  FMUL R2, R2, UR4 ;  /* 0x0000000402027c20 */ /* 0x000fe20008400000 */
[----:B------:R-:W-:Y:S03]  /*1d940*/  BSSY B0, `(.L_x_43) ;  /* 0x0000058000007945 */ /* 0x000fe60003800000 */
[-C--:B--2---:R-:W-:Y:S01]  /*1d950*/  FMUL R16, R16, R2.reuse ;  /* 0x0000000210107220 */ /* 0x084fe20000400000 */
[-C--:B---3--:R-:W-:Y:S01]  /*1d960*/  FMUL R17, R17, R2.reuse ;  /* 0x0000000211117220 */ /* 0x088fe20000400000 */
[-C--:B----4-:R-:W-:Y:S01]  /*1d970*/  FMUL R18, R18, R2.reuse ;  /* 0x0000000212127220 */ /* 0x090fe20000400000 */
[-C--:B-----5:R-:W-:Y:S01]  /*1d980*/  FMUL R19, R19, R2.reuse ;  /* 0x0000000213137220 */ /* 0x0a0fe20000400000 */
[-C--:B------:R-:W-:Y:S01]  /*1d990*/  FMUL R22, R22, R2.reuse ;  /* 0x0000000216167220 */ /* 0x080fe20000400000 */
        /* <DEDUP_REMOVED lines=58> */
[----:B------:R-:W-:Y:S01]  /*1dd40*/  FMUL R81, R0, R2 ;  /* 0x0000000200517220 */ /* 0x000fe20000400000 */
[----:B------:R-:W-:Y:S06]  /*1dd50*/  @!P0 BRA `(.L_x_44) ;  /* 0x0000000000588947 */ /* 0x000fec0003800000 */
[----:B------:R-:W-:Y:S01]  /*1dd60*/  IADD3 R0, R6, 0x1800000, RZ ;  /* 0x0180000006007810 */ /* 0x000fe20007ffe0ff */
[----:B------:R-:W-:Y:S03]  /*1dd70*/  BSSY B1, `(.L_x_45) ;  /* 0x000000d000017945 */ /* 0x000fe60003800000 */
[----:B------:R-:W-:-:S04]  /*1dd80*/  LOP3.LUT R0, R0, 0x7f800000, RZ, 0xc0, !PT ;  /* 0x7f80000000007812 */ /* 0x000fc800078ec0ff */
[----:B------:R-:W-:-:S13]  /*1dd90*/  ISETP.GT.U32.AND P0, PT, R0, 0x1ffffff, PT ;  /* 0x01ffffff0000780c */ /* 0x000fda0003f04070 */
[----:B------:R-:W-:Y:S05]  /*1dda0*/  @P0 BRA `(.L_x_46) ;  /* 0x0000000000140947 */ /* 0x000fea0003800000 */
[----:B------:R-:W-:Y:S01]  /*1ddb0*/  IMAD.MOV.U32 R2, RZ, RZ, R6 ;  /* 0x000000ffff027224 */ /* 0x000fe200078e0006 */
[----:B------:R-:W-:-:S07]  /*1ddc0*/  MOV R8, 0x1dde0 ;  /* 0x0001dde000087802 */ /* 0x000fce0000000f00 */
[----:B------:R-:W-:Y:S05]  /*1ddd0*/  CALL.REL.NOINC `($__internal_0_$__cuda_sm20_rcp_rn_f32_slowpath) ;  /* 0x0000002c00047944 */ /* 0x000fea0003c00000 */
[----:B------:R-:W-:Y:S01]  /*1dde0*/  MOV R7, R0 ;  /* 0x0000000000077202 */ /* 0x000fe20000000f00 */
[----:B------:R-:W-:Y:S06]  /*1ddf0*/  BRA `(.L_x_47) ;  /* 0x0000000000107947 */ /* 0x000fec0003800000 */
.L_x_46:
[----:B------:R-:W1:Y:S02]  /*1de00*/  MUFU.RCP R7, R6 ;  /* 0x0000000600077308 */ /* 0x000e640000001000 */
[----:B-1----:R-:W-:-:S04]  /*1de10*/  FFMA R0, R6, R7, -1 ;  /* 0xbf80000006007423 */ /* 0x002fc80000000007 */
[----:B------:R-:W-:-:S04]  /*1de20*/  FADD.FTZ R0, -R0, -RZ ;  /* 0x800000ff00007221 */ /* 0x000fc80000010100 */
[----:B------:R-:W-:-:S07]  /*1de30*/  FFMA R7, R7, R0, R7 ;  /* 0x0000000007077223 */ /* 0x000fce0000000007 */
.L_x_47:
[----:B------:R-:W-:Y:S05]  /*1de40*/  BSYNC B1 ;  /* 0x0000000000017941 */ /* 0x000fea0003800000 */
.L_x_45:
[----:B------:R-:W-:Y:S01]  /*1de50*/  FSETP.GEU.AND P0, PT, |R6|, 1.175494350822287508e-38, PT ;  /* 0x008000000600780b */ /* 0x000fe20003f0e200 */
[----:B------:R-:W-:-:S12]  /*1de60*/  ULDC UR4, c[0x0][0x600] ;  /* 0x0001800000047ab9 */ /* 0x000fd80000000800 */
[----:B------:R-:W-:-:S04]  /*1de70*/  @!P0 FMUL R6, R6, 16777216 ;  /* 0x4b80000006068820 */ /* 0x000fc80000400000 */
[----:B------:R-:W1:Y:S02]  /*1de80*/  MUFU.LG2 R0, R6 ;  /* 0x0000000600007308 */ /* 0x000e640000000c00 */
[----:B-1----:R-:W-:-:S04]  /*1de90*/  @!P0 FADD R0, R0, -24 ;  /* 0xc1c0000000008421 */ /* 0x002fc80000000000 */
[----:B------:R-:W-:-:S04]  /*1dea0*/  FMUL R0, R0, 0.69314718246459960938 ;  /* 0x3f31721800007820 */ /* 0x000fc80000400000 */
[----:B------:R-:W-:-:S07]  /*1deb0*/  FFMA R4, R185, UR4, R0 ;  /* 0x00000004b9047c23 */ /* 0x000fce0008000000 */
.L_x_44:
[----:B------:R-:W-:Y:S05]  /*1dec0*/  BSYNC B0 ;  /* 0x0000000000007941 */ /* 0x000fea0003800000 */
.L_x_43:
[C---:B------:R-:W-:Y:S01]  /*1ded0*/  LOP3.LUT P0, RZ, R216.reuse, 0x3, RZ, 0xc0, !PT ;  /* 0x00000003d8ff7812 */ /* 0x040fe2000780c0ff */
[----:B------:R-:W-:Y:S01]  /*1dee0*/  ULDC UR4, c[0x0][0x608] ;  /* 0x0001820000047ab9 */ /* 0x000fe20000000800 */
[----:B------:R-:W-:Y:S01]  /*1def0*/  LOP3.LUT R0, R216, 0x60, RZ, 0xc0, !PT ;  /* 0x00000060d8007812 */ /* 0x000fe200078ec0ff */
[----:B------:R-:W-:Y:S01]  /*1df00*/  ULDC.64 UR8, c[0x0][0x208] ;  /* 0x0000820000087ab9 */ /* 0x000fe20000000a00 */
[----:B------:R-:W-:Y:S01]  /*1df10*/  FMUL R7, R7, UR4 ;  /* 0x0000000407077c20 */ /* 0x000fe20008400000 */
[----:B------:R-:W-:Y:S01]  /*1df20*/  BSSY B0, `(.L_x_48) ;  /* 0x0000018000007945 */ /* 0x000fe20003800000 */
[----:B------:R-:W-:-:S07]  /*1df30*/  SHF.R.U32.HI R125, RZ, 0x5, R0 ;  /* 0x00000005ff7d7819 */ /* 0x000fce0000011600 */
[----:B------:R-:W-:Y:S05]  /*1df40*/  @P0 BRA `(.L_x_49) ;  /* 0x0000000000540947 */ /* 0x000fea0003800000 */
[----:B------:R-:W1:Y:S01]  /*1df50*/  S2UR UR4, SR_CTAID.X ;  /* 0x00000000000479c3 */ /* 0x000e620000002500 */
[----:B------:R-:W-:Y:S02]  /*1df60*/  SHF.R.U32.HI R0, RZ, 0x2, R216 ;  /* 0x00000002ff007819 */ /* 0x000fe400000116d8 */
[----:B------:R-:W-:Y:S02]  /*1df70*/  SHF.L.U32 R3, R125, 0x4, RZ ;  /* 0x000000047d037819 */ /* 0x000fe400000006ff */
[----:B------:R-:W-:-:S04]  /*1df80*/  LOP3.LUT R0, R0, 0x7, RZ, 0xc0, !PT ;  /* 0x0000000700007812 */ /* 0x000fc800078ec0ff */
[----:B------:R-:W-:Y:S01]  /*1df90*/  LOP3.LUT R0, R3, 0xfffffff0, R0, 0xe2, !PT ;  /* 0xfffffff003007812 */ /* 0x000fe200078ee200 */
[----:B-1----:R-:W-:-:S03]  /*1dfa0*/  USHF.L.U32 UR6, UR4, 0x6, URZ ;  /* 0x0000000604067899 */ /* 0x002fc6000800063f */
[----:B------:R-:W-:Y:S02]  /*1dfb0*/  ULDC.64 UR4, c[0x0][0x688] ;  /* 0x0001a20000047ab9 */ /* 0x000fe40000000a00 */
[----:B------:R-:W-:Y:S02]  /*1dfc0*/  UIMAD UR4, UR36, UR4, UR6 ;  /* 0x00000004240472a4 */ /* 0x000fe4000f8e0206 */
[----:B------:R-:W-:Y:S02]  /*1dfd0*/  LOP3.LUT R2, R0, UR6, RZ, 0xfc, !PT ;  /* 0x0000000600027c12 */ /* 0x000fe4000f8efcff */
[----:B------:R-:W-:Y:S02]  /*1dfe0*/  UIMAD UR4, UR37, UR5, UR4 ;  /* 0x00000005250472a4 */ /* 0x000fe4000f8e0204 */
[C---:B------:R-:W-:Y:S01]  /*1dff0*/  IADD3 R3, R2.reuse, 0x8, RZ ;  /* 0x0000000802037810 */ /* 0x040fe20007ffe0ff */
[----:B------:R-:W-:Y:S02]  /*1e000*/  ULDC UR5, c[0x0][0x288] ;  /* 0x0000a20000057ab9 */ /* 0x000fe40000000800 */
[----:B------:R-:W-:-:S02]  /*1e010*/  ISETP.GE.U32.AND P0, PT, R2, UR5, PT ;  /* 0x0000000502007c0c */ /* 0x000fc4000bf06070 */
[----:B------:R-:W-:Y:S02]  /*1e020*/  IADD3 R0, P2, R0, UR4, RZ ;  /* 0x0000000400007c10 */ /* 0x000fe4000ff5e0ff */
[----:B------:R-:W-:Y:S01]  /*1e030*/  ISETP.GE.U32.AND P1, PT, R3, UR5, PT ;  /* 0x0000000503007c0c */ /* 0x000fe2000bf26070 */
[----:B------:R-:W-:Y:S02]  /*1e040*/  ULDC.64 UR4, c[0x0][0x680] ;  /* 0x0001a00000047ab9 */ /* 0x000fe40000000a00 */
[----:B------:R-:W-:Y:S01]  /*1e050*/  IMAD.X R3, RZ, RZ, RZ, P2 ;  /* 0x000000ffff037224 */ /* 0x000fe200010e06ff */
[----:B------:R-:W-:-:S04]  /*1e060*/  LEA R2, P2, R0, UR4, 0x2 ;  /* 0x0000000400027c11 */ /* 0x000fc8000f8410ff */
[----:B------:R-:W-:-:S05]  /*1e070*/  LEA.HI.X R3, R0, UR5, R3, 0x2, P2 ;  /* 0x0000000500037c11 */ /* 0x000fca00090f1403 */
[----:B------:R1:W-:Y:S04]  /*1e080*/  @!P0 STG.E desc[UR8][R2.64], R5 ;  /* 0x0000000502008986 */ /* 0x0003e8000c101908 */
[----:B------:R1:W-:Y:S02]  /*1e090*/  @!P1 STG.E desc[UR8][R2.64+0x20], R4 ;  /* 0x0000200402009986 */ /* 0x0003e4000c101908 */
.L_x_49:
[----:B------:R-:W-:Y:S05]  /*1e0a0*/  BSYNC B0 ;  /* 0x0000000000007941 */ /* 0x000fea0003800000 */
.L_x_48:
[----:B------:R-:W2:Y:S01]  /*1e0b0*/  LDL.LU R130, [R1+0x8] ;  /* 0x0000080001827983 */ /* 0x000ea20000300800 */
[----:B------:R-:W-:-:S03]  /*1e0c0*/  ULDC.64 UR4, c[0x0][0x730] ;  /* 0x0001cc0000047ab9 */ /* 0x000fc60000000a00 */
        /* <DEDUP_REMOVED lines=58> */
[----:B-1----:R-:W5:Y:S04]  /*1e470*/  LDL.LU R5, [R1+0x1dc] ;  /* 0x0001dc0001057983 */ /* 0x002f680000300800 */
[----:B------:R-:W5:Y:S04]  /*1e480*/  LDL.LU R4, [R1+0x1e8] ;  /* 0x0001e80001047983 */ /* 0x000f680000300800 */
[----:B------:R-:W5:Y:S04]  /*1e490*/  LDL.LU R3, [R1+0x1ec] ;  /* 0x0001ec0001037983 */ /* 0x000f680000300800 */
[----:B------:R-:W5:Y:S04]  /*1e4a0*/  LDL.LU R2, [R1+0x1f8] ;  /* 0x0001f80001027983 */ /* 0x000f680000300800 */
[----:B------:R-:W5:Y:S01]  /*1e4b0*/  LDL.LU R0, [R1+0x1fc] ;  /* 0x0001fc0001007983 */ /* 0x000f620000300800 */
[----:B------:R-:W-:-:S04]  /*1e4c0*/  ISETP.NE.U32.AND P0, PT, RZ, UR4, PT ;  /* 0x00000004ff007c0c */ /* 0x000fc8000bf05070 */
[----:B------:R-:W-:Y:S01]  /*1e4d0*/  ISETP.NE.AND.EX P0, PT, RZ, UR5, PT, P0 ;  /* 0x00000005ff007c0c */ /* 0x000fe2000bf05300 */
        /* <DEDUP_REMOVED lines=64> */
[----:B------:R-:W-:Y:S06]  /*1e8e0*/  @P0 BRA `(.L_x_50) ;  /* 0x0000000000200947 */ /* 0x000fec0003800000 */
[----:B------:R-:W-:Y:S02]  /*1e8f0*/  ULDC.64 UR4, c[0x0][0x728] ;  /* 0x0001ca0000047ab9 */ /* 0x000fe40000000a00 */
[----:B------:R-:W-:-:S04]  /*1e900*/  ISETP.NE.U32.AND P0, PT, RZ, UR4, PT ;  /* 0x00000004ff007c0c */ /* 0x000fc8000bf05070 */
[----:B------:R-:W-:-:S13]  /*1e910*/  ISETP.NE.AND.EX P0, PT, RZ, UR5, PT, P0 ;  /* 0x00000005ff007c0c */ /* 0x000fda000bf05300 */
[----:B------:R-:W-:Y:S05]  /*1e920*/  @!P0 BRA `(.L_x_51) ;  /* 0x00000000000c8947 */ /* 0x000fea0003800000 */
[----:B------:R-:W1:Y:S02]  /*1e930*/  LDC.64 R2, c[0x0][0x728] ;  /* 0x0001ca00ff027b82 */ /* 0x000e640000000a00 */
[----:B-1----:R1:W5:Y:S01]  /*1e940*/  LDG.E R123, desc[UR8][R2.64] ;  /* 0x00000008027b7981 */ /* 0x002362000c1e1900 */
[----:B------:R-:W-:Y:S05]  /*1e950*/  BRA `(.L_x_50) ;  /* 0x0000000000047947 */ /* 0x000fea0003800000 */
.L_x_51:
[----:B------:R-:W2:Y:S02]  /*1e960*/  LDC R123, c[0x0][0x720] ;  /* 0x0001c800ff7b7b82 */ /* 0x000ea40000000800 */
.L_x_50:
[----:B------:R-:W-:-:S04]  /*1e970*/  MOV R0, RZ ;  /* 0x000000ff00007202 */ /* 0x000fc80000000f00 */
[----:B------:R-:W-:-:S13]  /*1e980*/  LOP3.LUT P0, RZ, R0, 0x1bf, RZ, 0xc0, !PT ;  /* 0x000001bf00ff7812 */ /* 0x000fda000780c0ff */
[----:B------:R-:W-:Y:S05]  /*1e990*/  @!P0 BRA `(.L_x_52) ;  /* 0x0000000000408947 */ /* 0x000fea0003800000 */
[----:B-1----:R-:W-:Y:S01]  /*1e9a0*/  MOV R2, 0x0 ;  /* 0x0000000000027802 */ /* 0x002fe20000000f00 */
[----:B------:R-:W-:Y:S01]  /*1e9b0*/  ULDC.64 UR4, c[0x4][0x70] ;  /* 0x01001c0000047ab9 */ /* 0x000fe20000000a00 */
[----:B------:R-:W-:Y:S01]  /*1e9c0*/  ULDC.64 UR6, c[0x4][0x8] ;  /* 0x0100020000067ab9 */ /* 0x000fe20000000a00 */
[----:B------:R-:W-:Y:S01]  /*1e9d0*/  MOV R4, UR4 ;  /* 0x0000000400047c02 */ /* 0x000fe20008000f00 */
[----:B------:R-:W-:Y:S01]  /*1e9e0*/  IMAD.MOV.U32 R12, RZ, RZ, 0x1 ;  /* 0x00000001ff0c7424 */ /* 0x000fe200078e00ff */
[----:B------:R-:W-:Y:S01]  /*1e9f0*/  MOV R5, UR5 ;  /* 0x0000000500057c02 */ /* 0x000fe20008000f00 */
[----:B------:R-:W1:Y:S01]  /*1ea00*/  LDC.64 R2, c[0x4][R2] ;  /* 0x0100000002027b82 */ /* 0x000e620000000a00 */
[----:B------:R-:W-:Y:S01]  /*1ea10*/  ULDC.64 UR4, c[0x4][0x78] ;  /* 0x01001e0000047ab9 */ /* 0x000fe20000000a00 */
[----:B------:R-:W-:Y:S01]  /*1ea20*/  MOV R10, UR6 ;  /* 0x00000006000a7c02 */ /* 0x000fe20008000f00 */
[----:B------:R-:W-:Y:S01]  /*1ea30*/  IMAD.U32 R7, RZ, RZ, UR5 ;  /* 0x00000005ff077e24 */ /* 0x000fe2000f8e00ff */
[----:B------:R-:W-:-:S02]  /*1ea40*/  MOV R6, UR4 ;  /* 0x0000000400067c02 */ /* 0x000fc40008000f00 */
[----:B------:R-:W-:Y:S02]  /*1ea50*/  MOV R11, UR7 ;  /* 0x00000007000b7c02 */ /* 0x000fe40008000f00 */
[----:B------:R-:W-:Y:S02]  /*1ea60*/  MOV R8, 0x70 ;  /* 0x0000007000087802 */ /* 0x000fe40000000f00 */
[----:B------:R-:W-:-:S07]  /*1ea70*/  MOV R13, RZ ;  /* 0x000000ff000d7202 */ /* 0x000fce0000000f00 */
[----:B------:R-:W-:-:S07]  /*1ea80*/  LEPC R20, `(.L_x_52) ;  /* 0x000000001014794e */ /* 0x000fce0000000000 */
[----:B-12--5:R-:W-:Y:S05]  /*1ea90*/  CALL.ABS.NOINC R2 ;  /* 0x0000000002007343 */ /* 0x026fea0003c00000 */
.L_x_52:
[----:B------:R-:W-:-:S13]  /*1eaa0*/  LOP3.LUT P0, RZ, R214, 0x1bf, RZ, 0xc0, !PT ;  /* 0x000001bfd6ff7812 */ /* 0x000fda000780c0ff */
[----:B------:R-:W-:Y:S05]  /*1eab0*/  @!P0 BRA `(.L_x_53) ;  /* 0x0000000000408947 */ /* 0x000fea0003800000 */
[----:B-1----:R-:W-:Y:S01]  /*1eac0*/  MOV R2, 0x0 ;  /* 0x0000000000027802 */ /* 0x002fe20000000f00 */
[----:B------:R-:W-:Y:S01]  /*1ead0*/  ULDC.64 UR4, c[0x4][0x70] ;  /* 0x01001c0000047ab9 */ /* 0x000fe20000000a00 */
[----:B------:R-:W-:Y:S01]  /*1eae0*/  ULDC.64 UR6, c[0x4][0x78] ;  /* 0x01001e0000067ab9 */ /* 0x000fe20000000a00 */
[----:B------:R-:W-:Y:S01]  /*1eaf0*/  MOV R4, UR4 ;  /* 0x0000000400047c02 */ /* 0x000fe20008000f00 */
[----:B------:R-:W-:Y:S01]  /*1eb00*/  IMAD.U32 R6, RZ, RZ, UR6 ;  /* 0x00000006ff067e24 */ /* 0x000fe2000f8e00ff */
[----:B------:R-:W-:Y:S01]  /*1eb10*/  MOV R5, UR5 ;  /* 0x0000000500057c02 */ /* 0x000fe20008000f00 */
[----:B------:R-:W1:Y:S01]  /*1eb20*/  LDC.64 R2, c[0x4][R2] ;  /* 0x0100000002027b82 */ /* 0x000e620000000a00 */
[----:B------:R-:W-:Y:S01]  /*1eb30*/  ULDC.64 UR4, c[0x4][0x10] ;  /* 0x0100040000047ab9 */ /* 0x000fe20000000a00 */
[----:B------:R-:W-:Y:S01]  /*1eb40*/  MOV R7, UR7 ;  /* 0x0000000700077c02 */ /* 0x000fe20008000f00 */
[----:B------:R-:W-:Y:S01]  /*1eb50*/  IMAD.MOV.U32 R8, RZ, RZ, 0x70 ;  /* 0x00000070ff087424 */ /* 0x000fe200078e00ff */
[----:B------:R-:W-:-:S02]  /*1eb60*/  MOV R10, UR4 ;  /* 0x00000004000a7c02 */ /* 0x000fc40008000f00 */
[----:B------:R-:W-:Y:S02]  /*1eb70*/  MOV R11, UR5 ;  /* 0x00000005000b7c02 */ /* 0x000fe40008000f00 */
[----:B------:R-:W-:Y:S02]  /*1eb80*/  MOV R12, 0x1 ;  /* 0x00000001000c7802 */ /* 0x000fe40000000f00 */
[----:B------:R-:W-:-:S07]  /*1eb90*/  MOV R13, RZ ;  /* 0x000000ff000d7202 */ /* 0x000fce0000000f00 */
[----:B------:R-:W-:-:S07]  /*1eba0*/  LEPC R20, `(.L_x_53) ;  /* 0x000000001014794e */ /* 0x000fce0000000000 */
[----:B-12--5:R-:W-:Y:S05]  /*1ebb0*/  CALL.ABS.NOINC R2 ;  /* 0x0000000002007343 */ /* 0x026fea0003c00000 */
.L_x_53:
[----:B------:R-:W-:Y:S01]  /*1ebc0*/  ULDC.64 UR4, c[0x0][0x730] ;  /* 0x0001cc0000047ab9 */ /* 0x000fe20000000a00 */
[----:B------:R-:W-:Y:S02]  /*1ebd0*/  SHF.L.U32 R0, R216, 0x5, RZ ;  /* 0x00000005d8007819 */ /* 0x000fe400000006ff */
[----:B------:R-:W-:Y:S02]  /*1ebe0*/  ISETP.NE.U32.AND P0, PT, RZ, UR4, PT ;  /* 0x00000004ff007c0c */ /* 0x000fe4000bf05070 */
[----:B-1----:R-:W-:Y:S02]  /*1ebf0*/  SHF.R.U32.HI R3, RZ, 0x1, R216 ;  /* 0x00000001ff037819 */ /* 0x002fe400000116d8 */
[----:B------:R-:W-:Y:S02]  /*1ec00*/  ISETP.NE.AND.EX P0, PT, RZ, UR5, PT, P0 ;  /* 0x00000005ff007c0c */ /* 0x000fe4000bf05300 */
[C---:B------:R-:W-:Y:S02]  /*1ec10*/  LOP3.LUT R2, R0.reuse, 0xc0, RZ, 0xc0, !PT ;  /* 0x000000c000027812 */ /* 0x040fe400078ec0ff */
[----:B------:R-:W-:-:S02]  /*1ec20*/  LOP3.LUT R4, R0, 0x20, RZ, 0xc0, !PT ;  /* 0x0000002000047812 */ /* 0x000fc400078ec0ff */
[----:B------:R-:W-:Y:S01]  /*1ec30*/  LOP3.LUT R2, R2, 0x8, R3, 0xf8, !PT ;  /* 0x0000000802027812 */ /* 0x000fe200078ef803 */
[----:B------:R-:W-:Y:S01]  /*1ec40*/  IMAD.SHL.U32 R3, R216, 0x4, RZ ;  /* 0x00000004d8037824 */ /* 0x000fe200078e00ff */
[----:B------:R-:W-:Y:S02]  /*1ec50*/  IADD3 R215, R215, 0x1f, RZ ;  /* 0x0000001fd7d77810 */ /* 0x000fe40007ffe0ff */
[----:B------:R-:W-:Y:S02]  /*1ec60*/  LEA R4, R125, R4, 0x9 ;  /* 0x000000047d047211 */ /* 0x000fe400078e48ff */
[----:B------:R-:W-:Y:S01]  /*1ec70*/  LOP3.LUT R2, R2, 0x18, R3, 0x78, !PT ;  /* 0x0000001802027812 */ /* 0x000fe200078e7803 */
[----:B--2--5:R-:W1:Y:S01]  /*1ec80*/  @P0 LDC R123, c[0x0][0x720] ;  /* 0x0001c800ff7b0b82 */ /* 0x024e620000000800 */
[----:B------:R-:W-:Y:S02]  /*1ec90*/  LOP3.LUT R3, R0, 0x100, RZ, 0xc0, !PT ;  /* 0x0000010000037812 */ /* 0x000fe400078ec0ff */
[----:B------:R-:W-:-:S02]  /*1eca0*/  ISETP.GT.U32.AND P1, PT, R215, 0x3e, PT ;  /* 0x0000003ed700780c */ /* 0x000fc40003f24070 */
[----:B------:R-:W-:Y:S02]  /*1ecb0*/  IADD3 R3, R2, R4, R3 ;  /* 0x0000000402037210 */ /* 0x000fe40007ffe003 */
[----:B------:R-:W-:-:S03]  /*1ecc0*/  LOP3.LUT P0, RZ, R216, 0x4, RZ, 0xc0, !PT ;  /* 0x00000004d8ff7812 */ /* 0x000fc6000780c0ff */
[----:B------:R-:W-:Y:S02]  /*1ecd0*/  IMAD R3, R3, 0x2, R214 ;  /* 0x0000000203037824 */ /* 0x000fe400078e02d6 */
[-C--:B-1----:R-:W-:Y:S01]  /*1ece0*/  FMUL R5, R148, R123.reuse ;  /* 0x0000007b94057220 */ /* 0x082fe20000400000 */
        /* <DEDUP_REMOVED lines=15> */
[----:B------:R-:W-:Y:S01]  /*1ede0*/  F2FP.BF16.F32.PACK_AB R5, R2, R5 ;  /* 0x000000050205723e */ /* 0x000fe200000010ff */
[-C--:B------:R-:W-:Y:S01]  /*1edf0*/  FMUL R12, R27, R123.reuse ;  /* 0x0000007b1b0c7220 */ /* 0x080fe20000400000 */
[----:B------:R-:W-:Y:S01]  /*1ee00*/  MOV R2, 0x10 ;  /* 0x0000001000027802 */ /* 0x000fe20000000f00 */
[-C--:B------:R-:W-:Y:S01]  /*1ee10*/  FMUL R14, R29, R123.reuse ;  /* 0x0000007b1d0e7220 */ /* 0x080fe20000400000 */
[----:B------:R-:W-:Y:S01]  /*1ee20*/  F2FP.BF16.F32.PACK_AB R6, R7, R6 ;  /* 0x000000060706723e */ /* 0x000fe200000010ff */
[-C--:B------:R-:W-:Y:S01]  /*1ee30*/  FMUL R19, R26, R123.reuse ;  /* 0x0000007b1a137220 */ /* 0x080fe20000400000 */
[----:B------:R-:W-:Y:S01]  /*1ee40*/  F2FP.BF16.F32.PACK_AB R7, R9, R8 ;  /* 0x000000080907723e */ /* 0x000fe200000010ff */
[-C--:B------:R-:W-:Y:S01]  /*1ee50*/  FMUL R13, R166, R123.reuse ;  /* 0x0000007ba60d7220 */ /* 0x080fe20000400000 */
[----:B------:R-:W-:Y:S01]  /*1ee60*/  F2FP.BF16.F32.PACK_AB R4, R17, R4 ;  /* 0x000000041104723e */ /* 0x000fe200000010ff */
[----:B------:R-:W-:Y:S01]  /*1ee70*/  FMUL R0, R164, R123 ;  /* 0x0000007ba4007220 */ /* 0x000fe20000400000 */
[----:B------:R-:W-:Y:S01]  /*1ee80*/  F2FP.BF16.F32.PACK_AB R9, R18, R11 ;  /* 0x0000000b1209723e */ /* 0x000fe200000010ff */
        /* <DEDUP_REMOVED lines=107> */
[----:B------:R-:W-:-:S02]  /*1f540*/  F2FP.BF16.F32.PACK_AB R8, R23, R22 ;  /* 0x000000161708723e */ /* 0x000fc400000010ff */
[----:B------:R-:W-:Y:S02]  /*1f550*/  F2FP.BF16.F32.PACK_AB R10, R25, R10 ;  /* 0x0000000a190a723e */ /* 0x000fe400000010ff */
[----:B------:R-:W-:Y:S02]  /*1f560*/  F2FP.BF16.F32.PACK_AB R11, R125, R16 ;  /* 0x000000107d0b723e */ /* 0x000fe400000010ff */
[----:B------:R-:W-:Y:S02]  /*1f570*/  SEL R2, R2, 0xfffffff0, !P0 ;  /* 0xfffffff002027807 */ /* 0x000fe40004000000 */
[----:B------:R-:W-:Y:S01]  /*1f580*/  IADD3 R17, R3, 0x1000, RZ ;  /* 0x0000100003117810 */ /* 0x000fe20007ffe0ff */
[----:B------:R-:W-:Y:S06]  /*1f590*/  @P1 BRA `(.L_x_54) ;  /* 0x0000000000041947 */ /* 0x000fec0003800000 */
[----:B------:R-:W-:-:S04]  /*1f5a0*/  DEPBAR.LE SB0, 0x1 ;  /* 0x000080400000791a */ /* 0x000fc80000000000 */
.L_x_54:
[----:B------:R-:W-:Y:S05]  /*1f5b0*/  WARPSYNC.ALL ;  /* 0x0000000000007948 */ /* 0x000fea0003800000 */
[----:B------:R-:W-:Y:S01]  /*1f5c0*/  BAR.SYNC.DEFER_BLOCKING 0x1, 0x80 ;  /* 0x0042000000007b1d */ /* 0x000fe20000010000 */
[C---:B------:R-:W-:Y:S02]  /*1f5d0*/  LEA R20, R2.reuse, R17, 0x1 ;  /* 0x0000001102147211 */ /* 0x040fe400078e08ff */
[----:B------:R-:W-:Y:S02]  /*1f5e0*/  LEA R2, R2, R3, 0x1 ;  /* 0x0000000302027211 */ /* 0x000fe400078e08ff */
[----:B------:R-:W-:Y:S01]  /*1f5f0*/  F2FP.BF16.F32.PACK_AB R12, R12, R19 ;  /* 0x000000130c0c723e */ /* 0x000fe200000010ff */
[----:B------:R-:W-:Y:S01]  /*1f600*/  BSSY B0, `(.L_x_55) ;  /* 0x000001e000007945 */ /* 0x000fe20003800000 */
[----:B------:R-:W-:-:S02]  /*1f610*/  F2FP.BF16.F32.PACK_AB R13, R13, R0 ;  /* 0x000000000d0d723e */ /* 0x000fc400000010ff */
[----:B------:R-:W-:Y:S02]  /*1f620*/  F2FP.BF16.F32.PACK_AB R14, R14, R21 ;  /* 0x000000150e0e723e */ /* 0x000fe400000010ff */
[----:B------:R-:W-:Y:S02]  /*1f630*/  F2FP.BF16.F32.PACK_AB R15, R15, R144 ;  /* 0x000000900f0f723e */ /* 0x000fe400000010ff */
[----:B------:R-:W-:Y:S02]  /*1f640*/  F2FP.BF16.F32.PACK_AB R16, R31, R30 ;  /* 0x0000001e1f10723e */ /* 0x000fe400000010ff */
[----:B------:R-:W-:Y:S02]  /*1f650*/  F2FP.BF16.F32.PACK_AB R17, R146, R27 ;  /* 0x0000001b9211723e */ /* 0x000fe400000010ff */
[----:B------:R-:W-:Y:S02]  /*1f660*/  F2FP.BF16.F32.PACK_AB R18, R33, R32 ;  /* 0x000000202112723e */ /* 0x000fe400000010ff */
[----:B------:R-:W-:Y:S01]  /*1f670*/  F2FP.BF16.F32.PACK_AB R19, R142, R29 ;  /* 0x0000001d8e13723e */ /* 0x000fe200000010ff */
[----:B------:R1:W-:Y:S04]  /*1f680*/  STSM.16.M88.4 [R3], R4 ;  /* 0x0000000403007844 */ /* 0x0003e80000000200 */
[----:B------:R1:W-:Y:S01]  /*1f690*/  STSM.16.M88.4 [R2], R8 ;  /* 0x0000000802007844 */ /* 0x0003e20000000200 */
[----:B------:R-:W-:Y:S01]  /*1f6a0*/  @!PT LDS RZ, [RZ] ;  /* 0x00000000fffff984 */ /* 0x000fe20000000800 */
[----:B------:R-:W-:Y:S01]  /*1f6b0*/  @!PT LDS RZ, [RZ] ;  /* 0x00000000fffff984 */ /* 0x000fe20000000800 */
[----:B------:R-:W-:Y:S01]  /*1f6c0*/  @!PT LDS RZ, [RZ] ;  /* 0x00000000fffff984 */ /* 0x000fe20000000800 */
[----:B------:R-:W-:Y:S01]  /*1f6d0*/  @!PT LDS RZ, [RZ] ;  /* 0x00000000fffff984 */ /* 0x000fe20000000800 */
[----:B------:R2:W-:Y:S06]  /*1f6e0*/  MEMBAR.ALL.CTA ;  /* 0x0000000000007992 */ /* 0x0005ec0000008000 */
[----:B--2---:R-:W2:Y:S02]  /*1f6f0*/  FENCE.VIEW.ASYNC.S ;  /* 0x00000000000073c6 */ /* 0x004ea40000000000 */
[----:B--2---:R-:W-:Y:S06]  /*1f700*/  BAR.SYNC.DEFER_BLOCKING 0x1, 0x80 ;  /* 0x0042000000007b1d */ /* 0x004fec0000010000 */
[----:B------:R-:W-:Y:S05]  /*1f710*/  @P1 BRA `(.L_x_56) ;  /* 0x0000000000301947 */ /* 0x000fea0003800000 */
[----:B------:R-:W2:Y:S01]  /*1f720*/  S2UR UR10, SR_CTAID.X ;  /* 0x00000000000a79c3 */ /* 0x000ea20000002500 */
[----:B------:R-:W-:Y:S01]  /*1f730*/  ULDC.64 UR4, c[0x0][0x198] ;  /* 0x0000660000047ab9 */ /* 0x000fe20000000a00 */
[----:B------:R-:W-:Y:S01]  /*1f740*/  R2UR UR8, R214 ;  /* 0x00000000d60872ca */ /* 0x000fe200000e0000 */
[----:B------:R-:W-:Y:S01]  /*1f750*/  UIADD3 UR4, UP0, UR4, 0x670, URZ ;  /* 0x0000067004047890 */ /* 0x000fe2000ff1e03f */
[----:B------:R-:W-:Y:S01]  /*1f760*/  UMOV UR9, URZ ;  /* 0x0000003f00097c82 */ /* 0x000fe20008000000 */
[----:B------:R-:W-:Y:S02]  /*1f770*/  UMOV UR11, UR36 ;  /* 0x00000024000b7c82 */ /* 0x000fe40008000000 */
[----:B------:R-:W-:Y:S01]  /*1f780*/  UIADD3.X UR5, URZ, UR5, URZ, UP0, !UPT ;  /* 0x000000053f057290 */ /* 0x000fe200087fe43f */
[----:B------:R-:W-:Y:S01]  /*1f790*/  UMOV UR12, UR37 ;  /* 0x00000025000c7c82 */ /* 0x000fe20008000000 */
[----:B--2---:R-:W-:-:S09]  /*1f7a0*/  USHF.L.U32 UR10, UR10, 0x6, URZ ;  /* 0x000000060a0a7899 */ /* 0x004fd2000800063f */
[----:B------:R2:W-:Y:S01]  /*1f7b0*/  UTMASTG.4D [UR8], [UR4] ;  /* 0x00000008040073b5 */ /* 0x0005e20008018000 */
[----:B------:R0:W-:Y:S01]  /*1f7c0*/  UTMACMDFLUSH ;  /* 0x00000000000079b7 */ /* 0x0001e20000000000 */
[----:B--2---:R-:W-:-:S04]  /*1f7d0*/  DEPBAR.LE SB0, 0x1 ;  /* 0x000080400000791a */ /* 0x004fc80000000000 */
.L_x_56:
[----:B------:R-:W-:Y:S05]  /*1f7e0*/  BSYNC B0 ;  /* 0x0000000000007941 */ /* 0x000fea0003800000 */
.L_x_55:
[----:B------:R-:W-:Y:S01]  /*1f7f0*/  BAR.SYNC.DEFER_BLOCKING 0x1, 0x80 ;  /* 0x0042000000007b1d */ /* 0x000fe20000010000 */
[----:B-1----:R-:W-:Y:S02]  /*1f800*/  F2FP.BF16.F32.PACK_AB R4, R35, R34 ;  /* 0x000000222304723e */ /* 0x002fe400000010ff */
[----:B------:R-:W-:Y:S02]  /*1f810*/  F2FP.BF16.F32.PACK_AB R5, R138, R127 ;  /* 0x0000007f8a05723e */ /* 0x000fe400000010ff */
[----:B------:R-:W-:Y:S01]  /*1f820*/  F2FP.BF16.F32.PACK_AB R6, R37, R36 ;  /* 0x000000242506723e */ /* 0x000fe200000010ff */
[----:B------:R-:W-:Y:S01]  /*1f830*/  BSSY B0, `(.L_x_57) ;  /* 0x000001d000007945 */ /* 0x000fe20003800000 */
[----:B------:R-:W-:Y:S02]  /*1f840*/  F2FP.BF16.F32.PACK_AB R7, R134, R129 ;  /* 0x000000818607723e */ /* 0x000fe400000010ff */
[----:B------:R-:W-:Y:S02]  /*1f850*/  F2FP.BF16.F32.PACK_AB R8, R39, R38 ;  /* 0x000000262708723e */ /* 0x000fe400000010ff */
[----:B------:R-:W-:-:S02]  /*1f860*/  F2FP.BF16.F32.PACK_AB R9, R130, R131 ;  /* 0x000000838209723e */ /* 0x000fc400000010ff */
[----:B------:R-:W-:Y:S02]  /*1f870*/  F2FP.BF16.F32.PACK_AB R10, R41, R40 ;  /* 0x00000028290a723e */ /* 0x000fe400000010ff */
[----:B------:R-:W-:Y:S01]  /*1f880*/  F2FP.BF16.F32.PACK_AB R11, R126, R133 ;  /* 0x000000857e0b723e */ /* 0x000fe200000010ff */
[----:B------:R1:W-:Y:S04]  /*1f890*/  STSM.16.M88.4 [R3+0x1000], R12 ;  /* 0x0010000c03007844 */ /* 0x0003e80000000200 */
[----:B------:R1:W-:Y:S01]  /*1f8a0*/  STSM.16.M88.4 [R2+0x1000], R16 ;  /* 0x0010001002007844 */ /* 0x0003e20000000200 */
        /* <DEDUP_REMOVED lines=9> */
[----:B------:R-:W-:Y:S01]  /*1f940*/  R2UR UR8, R214 ;  /* 0x00000000d60872ca */ /* 0x000fe200000e0000 */
[----:B------:R-:W-:Y:S01]  /*1f950*/  ULDC.64 UR4, c[0x0][0x198] ;  /* 0x0000660000047ab9 */ /* 0x000fe20000000a00 */
[----:B------:R-:W-:Y:S01]  /*1f960*/  UMOV UR9, 0x20 ;  /* 0x0000002000097882 */ /* 0x000fe20000000000 */
[----:B------:R-:W-:Y:S01]  /*1f970*/  UIADD3 UR4, UP0, UR4, 0x670, URZ ;  /* 0x0000067004047890 */ /* 0x000fe2000ff1e03f */
[----:B------:R-:W-:Y:S01]  /*1f980*/  UMOV UR11, UR36 ;  /* 0x00000024000b7c82 */ /* 0x000fe20008000000 */
[----:B------:R-:W-:Y:S02]  /*1f990*/  UMOV UR12, UR37 ;  /* 0x00000025000c7c82 */ /* 0x000fe40008000000 */
[----:B------:R-:W-:-:S06]  /*1f9a0*/  UIADD3.X UR5, URZ, UR5, URZ, UP0, !UPT ;  /* 0x000000053f057290 */ /* 0x000fcc00087fe43f */
[----:B------:R-:W-:Y:S02]  /*1f9b0*/  UIADD3 UR8, UR8, 0x1000, URZ ;  /* 0x0000100008087890 */ /* 0x000fe4000fffe03f */
[----:B--2---:R-:W-:-:S09]  /*1f9c0*/  USHF.L.U32 UR10, UR10, 0x6, URZ ;  /* 0x000000060a0a7899 */ /* 0x004fd2000800063f */
[----:B------:R2:W-:Y:S01]  /*1f9d0*/  UTMASTG.4D [UR8], [UR4] ;  /* 0x00000008040073b5 */ /* 0x0005e20008018000 */
[----:B------:R0:W-:Y:S01]  /*1f9e0*/  UTMACMDFLUSH ;  /* 0x00000000000079b7 */ /* 0x0001e20000000000 */
[----:B--2---:R-:W-:-:S04]  /*1f9f0*/  DEPBAR.LE SB0, 0x1 ;  /* 0x000080400000791a */ /* 0x004fc80000000000 */
.L_x_58:
[----:B------:R-:W-:Y:S05]  /*1fa00*/  BSYNC B0 ;  /* 0x0000000000007941 */ /* 0x000fea0003800000 */
.L_x_57:
        /* <DEDUP_REMOVED lines=24> */
[----:B------:R-:W-:Y:S01]  /*1fb90*/  UMOV UR9, 0x40 ;  /* 0x0000004000097882 */ /* 0x000fe20000000000 */
[----:B------:R-:W-:Y:S02]  /*1fba0*/  UMOV UR11, UR36 ;  /* 0x00000024000b7c82 */ /* 0x000fe40008000000 */
[----:B------:R-:W-:Y:S01]  /*1fbb0*/  UIADD3.X UR5, URZ, UR5, URZ, UP0, !UPT ;  /* 0x000000053f057290 */ /* 0x000fe200087fe43f */
[----:B------:R-:W-:Y:S01]  /*1fbc0*/  UMOV UR12, UR37 ;  /* 0x00000025000c7c82 */ /* 0x000fe20008000000 */
[----:B--2---:R-:W-:-:S09]  /*1fbd0*/  USHF.L.U32 UR10, UR10, 0x6, URZ ;  /* 0x000000060a0a7899 */ /* 0x004fd2000800063f */
[----:B------:R2:W-:Y:S01]  /*1fbe0*/  UTMASTG.4D [UR8], [UR4] ;  /* 0x00000008040073b5 */ /* 0x0005e20008018000 */
[----:B------:R0:W-:Y:S01]  /*1fbf0*/  UTMACMDFLUSH ;  /* 0x00000000000079b7 */ /* 0x0001e20000000000 */
[----:B--2---:R-:W-:-:S04]  /*1fc00*/  DEPBAR.LE SB0, 0x1 ;  /* 0x000080400000791a */ /* 0x004fc80000000000 */
.L_x_60:
[----:B------:R-:W-:Y:S05]  /*1fc10*/  BSYNC B0 ;  /* 0x0000000000007941 */ /* 0x000fea0003800000 */
.L_x_59:
        /* <DEDUP_REMOVED lines=33> */
.L_x_62:
[----:B------:R-:W-:Y:S05]  /*1fe30*/  BSYNC B0 ;  /* 0x0000000000007941 */ /* 0x000fea0003800000 */
.L_x_61:
        /* <DEDUP_REMOVED lines=32> */
.L_x_64:
[----:B------:R-:W-:Y:S05]  /*20040*/  BSYNC B0 ;  /* 0x0000000000007941 */ /* 0x000fea0003800000 */
.L_x_63:
        /* <DEDUP_REMOVED lines=33> */
.L_x_66:
[----:B------:R-:W-:Y:S05]  /*20260*/  BSYNC B0 ;  /* 0x0000000000007941 */ /* 0x000fea0003800000 */
.L_x_65:
        /* <DEDUP_REMOVED lines=32> */
.L_x_68:
[----:B------:R-:W-:Y:S05]  /*20470*/  BSYNC B0 ;  /* 0x0000000000007941 */ /* 0x000fea0003800000 */
.L_x_67:
[----:B------:R-:W-:Y:S06]  /*20480*/  BAR.SYNC.DEFER_BLOCKING 0x1, 0x80 ;  /* 0x0042000000007b1d */ /* 0x000fec0000010000 */
[----:B------:R-:W-:Y:S01]  /*20490*/  BSSY B0, `(.L_x_69) ;  /* 0x0000017000007945 */ /* 0x000fe20003800000 */
[----:B------:R2:W-:Y:S04]  /*204a0*/  STSM.16.M88.4 [R3+0x1000], R12 ;  /* 0x0010000c03007844 */ /* 0x0005e80000000200 */
[----:B------:R2:W-:Y:S01]  /*204b0*/  STSM.16.M88.4 [R20], R16 ;  /* 0x0000001014007844 */ /* 0x0005e20000000200 */
[----:B------:R-:W-:Y:S01]  /*204c0*/  @!PT LDS RZ, [RZ] ;  /* 0x00000000fffff984 */ /* 0x000fe20000000800 */
[----:B------:R-:W-:Y:S01]  /*204d0*/  @!PT LDS RZ, [RZ] ;  /* 0x00000000fffff984 */ /* 0x000fe20000000800 */
[----:B------:R-:W-:Y:S01]  /*204e0*/  @!PT LDS RZ, [RZ] ;  /* 0x00000000fffff984 */ /* 0x000fe20000000800 */
[----:B------:R-:W-:Y:S01]  /*204f0*/  @!PT LDS RZ, [RZ] ;  /* 0x00000000fffff984 */ /* 0x000fe20000000800 */
[----:B------:R3:W-:Y:S06]  /*20500*/  MEMBAR.ALL.CTA ;  /* 0x0000000000007992 */ /* 0x0007ec0000008000 */
[----:B---3--:R-:W3:Y:S02]  /*20510*/  FENCE.VIEW.ASYNC.S ;  /* 0x00000000000073c6 */ /* 0x008ee40000000000 */
[----:B---3--:R-:W-:Y:S06]  /*20520*/  BAR.SYNC.DEFER_BLOCKING 0x1, 0x80 ;  /* 0x0042000000007b1d */ /* 0x008fec0000010000 */
[----:B------:R-:W-:Y:S05]  /*20530*/  @P1 BRA `(.L_x_70) ;  /* 0x0000000000301947 */ /* 0x000fea0003800000 */
[----:B------:R-:W3:Y:S01]  /*20540*/  S2UR UR10, SR_CTAID.X ;  /* 0x00000000000a79c3 */ /* 0x000ee20000002500 */
        /* <DEDUP_REMOVED lines=8> */
[----:B---3--:R-:W-:-:S09]  /*205d0*/  USHF.L.U32 UR10, UR10, 0x6, URZ ;  /* 0x000000060a0a7899 */ /* 0x008fd2000800063f */
[----:B------:R3:W-:Y:S02]  /*205e0*/  UTMASTG.4D [UR8], [UR4] ;  /* 0x00000008040073b5 */ /* 0x0007e40008018000 */
[----:B---3--:R0:W-:Y:S02]  /*205f0*/  UTMACMDFLUSH ;  /* 0x00000000000079b7 */ /* 0x0081e40000000000 */
.L_x_70:
[----:B------:R-:W-:Y:S05]  /*20600*/  BSYNC B0 ;  /* 0x0000000000007941 */ /* 0x000fea0003800000 */
.L_x_69:
[----:B------:R-:W-:-:S04]  /*20610*/  DEPBAR.LE SB0, 0x0 ;  /* 0x000080000000791a */ /* 0x000fc80000000000 */
[----:B------:R-:W-:Y:S05]  /*20620*/  EXIT ;  /* 0x000000000000794d */ /* 0x000fea0003800000 */
.L_x_7:
[----:B-1----:R1:W2:Y:S02]  /*20630*/  SYNCS.PHASECHK.TRANS64.TRYWAIT P2, [R3+URZ+0x88048], R0 ;  /* 0x08804800030075a7 */ /* 0x0022a4000804017f */
[----:B--2---:R-:W-:Y:S05]  /*20640*/  @!P2 NANOSLEEP.SYNCS 0x989680 ;  /* 0x009896800000a95d */ /* 0x004fea0003900000 */
[----:B------:R-:W2:Y:S02]  /*20650*/  @!P2 SYNCS.PHASECHK.TRANS64 P2, [R3+URZ+0x88048], R0 ;  /* 0x088048000300a5a7 */ /* 0x000ea4000804007f */
[----:B--2---:R-:W-:Y:S05]  /*20660*/  @!P2 BRA `(.L_x_7) ;  /* 0xfffffffc00f0a947 */ /* 0x004fea000383ffff */
[----:B------:R-:W-:Y:S05]  /*20670*/  BRA `(.L_x_71) ;  /* 0xfffffe0000207947 */ /* 0x000fea000383ffff */
.L_x_12:
[----:B-1----:R1:W2:Y:S02]  /*20680*/  SYNCS.PHASECHK.TRANS64.TRYWAIT P1, [R3+URZ+0x88020], R0 ;  /* 0x08802000030075a7 */ /* 0x0022a4000802017f */
[----:B--2---:R-:W-:Y:S05]  /*20690*/  @!P1 NANOSLEEP.SYNCS 0x989680 ;  /* 0x009896800000995d */ /* 0x004fea0003900000 */
[----:B------:R-:W2:Y:S02]  /*206a0*/  @!P1 SYNCS.PHASECHK.TRANS64 P1, [R3+URZ+0x88020], R0 ;  /* 0x08802000030095a7 */ /* 0x000ea4000802007f */
[----:B--2---:R-:W-:Y:S05]  /*206b0*/  @!P1 BRA `(.L_x_12) ;  /* 0xfffffffc00f09947 */ /* 0x004fea000383ffff */
[----:B------:R-:W-:Y:S05]  /*206c0*/  BRA `(.L_x_72) ;  /* 0xfffffe0400087947 */ /* 0x000fea000383ffff */
.L_x_14:
[----:B-1----:R1:W2:Y:S02]  /*206d0*/  SYNCS.PHASECHK.TRANS64.TRYWAIT P1, [R0+URZ+0x88020], R3 ;  /* 0x08802003000075a7 */ /* 0x0022a4000802017f */
[----:B--2---:R-:W-:Y:S05]  /*206e0*/  @!P1 NANOSLEEP.SYNCS 0x989680 ;  /* 0x009896800000995d */ /* 0x004fea0003900000 */
[----:B------:R-:W2:Y:S02]  /*206f0*/  @!P1 SYNCS.PHASECHK.TRANS64 P1, [R0+URZ+0x88020], R3 ;  /* 0x08802003000095a7 */ /* 0x000ea4000802007f */
[----:B--2---:R-:W-:Y:S05]  /*20700*/  @!P1 BRA `(.L_x_14) ;  /* 0xfffffffc00f09947 */ /* 0x004fea000383ffff */
[----:B------:R-:W-:Y:S05]  /*20710*/  BRA `(.L_x_73) ;  /* 0xfffffe0400b47947 */ /* 0x000fea000383ffff */
.L_x_17:
[----:B-1----:R1:W2:Y:S02]  /*20720*/  SYNCS.PHASECHK.TRANS64.TRYWAIT P1, [R0+URZ+0x88020], R5 ;  /* 0x08802005000075a7 */ /* 0x0022a4000802017f */
[----:B--2---:R-:W-:Y:S05]  /*20730*/  @!P1 NANOSLEEP.SYNCS 0x989680 ;  /* 0x009896800000995d */ /* 0x004fea0003900000 */
[----:B------:R-:W2:Y:S02]  /*20740*/  @!P1 SYNCS.PHASECHK.TRANS64 P1, [R0+URZ+0x88020], R5 ;  /* 0x08802005000095a7 */ /* 0x000ea4000802007f */
[----:B--2---:R-:W-:Y:S05]  /*20750*/  @!P1 BRA `(.L_x_17) ;  /* 0xfffffffc00f09947 */ /* 0x004fea000383ffff */
[----:B------:R-:W-:Y:S05]  /*20760*/  BRA `(.L_x_74) ;  /* 0xfffffe08007c7947 */ /* 0x000fea000383ffff */
.L_x_19:
[----:B-1----:R1:W2:Y:S02]  /*20770*/  SYNCS.PHASECHK.TRANS64.TRYWAIT P1, [R3+URZ+0x88020], R0 ;  /* 0x08802000030075a7 */ /* 0x0022a4000802017f */
[----:B--2---:R-:W-:Y:S05]  /*20780*/  @!P1 NANOSLEEP.SYNCS 0x989680 ;  /* 0x009896800000995d */ /* 0x004fea0003900000 */
[----:B------:R-:W2:Y:S02]  /*20790*/  @!P1 SYNCS.PHASECHK.TRANS64 P1, [R3+URZ+0x88020], R0 ;  /* 0x08802000030095a7 */ /* 0x000ea4000802007f */
[----:B--2---:R-:W-:Y:S05]  /*207a0*/  @!P1 BRA `(.L_x_19) ;  /* 0xfffffffc00f09947 */ /* 0x004fea000383ffff */
[----:B------:R-:W-:Y:S05]  /*207b0*/  BRA `(.L_x_75) ;  /* 0xfffffe0c00307947 */ /* 0x000fea000383ffff */
.L_x_21:
[----:B-1----:R1:W2:Y:S02]  /*207c0*/  SYNCS.PHASECHK.TRANS64.TRYWAIT P1, [R214+URZ+0x88040], R153 ;  /* 0x08804099d60075a7 */ /* 0x0022a4000802017f */
[----:B--2---:R-:W-:Y:S05]  /*207d0*/  @!P1 NANOSLEEP.SYNCS 0x989680 ;  /* 0x009896800000995d */ /* 0x004fea0003900000 */
[----:B------:R-:W2:Y:S02]  /*207e0*/  @!P1 SYNCS.PHASECHK.TRANS64 P1, [R214+URZ+0x88040], R153 ;  /* 0x08804099d60095a7 */ /* 0x000ea4000802007f */
[----:B--2---:R-:W-:Y:S05]  /*207f0*/  @!P1 BRA `(.L_x_21) ;  /* 0xfffffffc00f09947 */ /* 0x004fea000383ffff */
[----:B------:R-:W-:Y:S05]  /*20800*/  BRA `(.L_x_76) ;  /* 0xfffffe0c00fc7947 */ /* 0x000fea000383ffff */
.L_x_22:
[----:B--2---:R2:W3:Y:S02]  /*20810*/  SYNCS.PHASECHK.TRANS64.TRYWAIT P1, [R214+URZ+0x88000], R153 ;  /* 0x08800099d60075a7 */ /* 0x0044e4000802017f */
[----:B---3--:R-:W-:Y:S05]  /*20820*/  @!P1 NANOSLEEP.SYNCS 0x989680 ;  /* 0x009896800000995d */ /* 0x008fea0003900000 */
[----:B------:R-:W3:Y:S02]  /*20830*/  @!P1 SYNCS.PHASECHK.TRANS64 P1, [R214+URZ+0x88000], R153 ;  /* 0x08800099d60095a7 */ /* 0x000ee4000802007f */
[----:B---3--:R-:W-:Y:S05]  /*20840*/  @!P1 BRA `(.L_x_22) ;  /* 0xfffffffc00f09947 */ /* 0x008fea000383ffff */
[----:B------:R-:W-:Y:S05]  /*20850*/  BRA `(.L_x_77) ;  /* 0xfffffe0c00f47947 */ /* 0x000fea000383ffff */
.L_x_23:
[----:B--2---:R2:W4:Y:S02]  /*20860*/  SYNCS.PHASECHK.TRANS64.TRYWAIT P6, [R214+URZ+0x88008], R153 ;  /* 0x08800899d60075a7 */ /* 0x00452400080c017f */
[----:B----4-:R-:W-:Y:S05]  /*20870*/  @!P6 NANOSLEEP.SYNCS 0x989680 ;  /* 0x009896800000e95d */ /* 0x010fea0003900000 */
[----:B------:R-:W4:Y:S02]  /*20880*/  @!P6 SYNCS.PHASECHK.TRANS64 P6, [R214+URZ+0x88008], R153 ;  /* 0x08800899d600e5a7 */ /* 0x000f2400080c007f */
[----:B----4-:R-:W-:Y:S05]  /*20890*/  @!P6 BRA `(.L_x_23) ;  /* 0xfffffffc00f0e947 */ /* 0x010fea000383ffff */
[----:B------:R-:W-:Y:S05]  /*208a0*/  BRA `(.L_x_78) ;  /* 0xfffffe4000ac7947 */ /* 0x000fea000383ffff */
.L_x_25:
[----:B-1----:R1:W2:Y:S02]  /*208b0*/  SYNCS.PHASECHK.TRANS64.TRYWAIT P1, [R5+URZ+0x88000], R2 ;  /* 0x08800002050075a7 */ /* 0x0022a4000802017f */
[----:B--2---:R-:W-:Y:S05]  /*208c0*/  @!P1 NANOSLEEP.SYNCS 0x989680 ;  /* 0x009896800000995d */ /* 0x004fea0003900000 */
[----:B------:R-:W2:Y:S02]  /*208d0*/  @!P1 SYNCS.PHASECHK.TRANS64 P1, [R5+URZ+0x88000], R2 ;  /* 0x08800002050095a7 */ /* 0x000ea4000802007f */
[----:B--2---:R-:W-:Y:S05]  /*208e0*/  @!P1 BRA `(.L_x_25) ;  /* 0xfffffffc00f09947 */ /* 0x004fea000383ffff */
[----:B------:R-:W-:Y:S05]  /*208f0*/  BRA `(.L_x_79) ;  /* 0xfffffec800447947 */ /* 0x000fea000383ffff */
.L_x_28:
[----:B-1----:R1:W2:Y:S02]  /*20900*/  SYNCS.PHASECHK.TRANS64.TRYWAIT P2, [R2+URZ+0x88020], R4 ;  /* 0x08802004020075a7 */ /* 0x0022a4000804017f */
[----:B--2---:R-:W-:Y:S05]  /*20910*/  @!P2 NANOSLEEP.SYNCS 0x989680 ;  /* 0x009896800000a95d */ /* 0x004fea0003900000 */
[----:B------:R-:W2:Y:S02]  /*20920*/  @!P2 SYNCS.PHASECHK.TRANS64 P2, [R2+URZ+0x88020], R4 ;  /* 0x088020040200a5a7 */ /* 0x000ea4000804007f */
[----:B--2---:R-:W-:Y:S05]  /*20930*/  @!P2 BRA `(.L_x_28) ;  /* 0xfffffffc00f0a947 */ /* 0x004fea000383ffff */
[----:B------:R-:W-:Y:S05]  /*20940*/  BRA `(.L_x_80) ;  /* 0xfffffed400147947 */ /* 0x000fea000383ffff */
.L_x_31:
[----:B-1----:R1:W2:Y:S02]  /*20950*/  SYNCS.PHASECHK.TRANS64.TRYWAIT P2, [R0+URZ+0x88000], R2 ;  /* 0x08800002000075a7 */ /* 0x0022a4000804017f */
[----:B--2---:R-:W-:Y:S05]  /*20960*/  @!P2 NANOSLEEP.SYNCS 0x989680 ;  /* 0x009896800000a95d */ /* 0x004fea0003900000 */
[----:B------:R-:W2:Y:S02]  /*20970*/  @!P2 SYNCS.PHASECHK.TRANS64 P2, [R0+URZ+0x88000], R2 ;  /* 0x088000020000a5a7 */ /* 0x000ea4000804007f */
[----:B--2---:R-:W-:Y:S05]  /*20980*/  @!P2 BRA `(.L_x_31) ;  /* 0xfffffffc00f0a947 */ /* 0x004fea000383ffff */
[----:B------:R-:W-:Y:S05]  /*20990*/  BRA `(.L_x_81) ;  /* 0xfffffee000147947 */ /* 0x000fea000383ffff */
.L_x_35:
[----:B-1----:R1:W2:Y:S02]  /*209a0*/  SYNCS.PHASECHK.TRANS64.TRYWAIT P1, [R0+URZ+0x88020], R3 ;  /* 0x08802003000075a7 */ /* 0x0022a4000802017f */
[----:B--2---:R-:W-:Y:S05]  /*209b0*/  @!P1 NANOSLEEP.SYNCS 0x989680 ;  /* 0x009896800000995d */ /* 0x004fea0003900000 */
[----:B------:R-:W2:Y:S02]  /*209c0*/  @!P1 SYNCS.PHASECHK.TRANS64 P1, [R0+URZ+0x88020], R3 ;  /* 0x08802003000095a7 */ /* 0x000ea4000802007f */
[----:B--2---:R-:W-:Y:S05]  /*209d0*/  @!P1 BRA `(.L_x_35) ;  /* 0xfffffffc00f09947 */ /* 0x004fea000383ffff */
[----:B------:R-:W-:Y:S05]  /*209e0*/  BRA `(.L_x_82) ;  /* 0xffffffc400347947 */ /* 0x000fea000383ffff */
        .weak           $__internal_0_$__cuda_sm20_rcp_rn_f32_slowpath
        .type           $__internal_0_$__cuda_sm20_rcp_rn_f32_slowpath,@function
        .size           $__internal_0_$__cuda_sm20_rcp_rn_f32_slowpath,(.L_x_88 - $__internal_0_$__cuda_sm20_rcp_rn_f32_slowpath)
$__internal_0_$__cuda_sm20_rcp_rn_f32_slowpath:
[----:B------:R-:W-:Y:S01]  /*209f0*/  IMAD.SHL.U32 R0, R2, 0x2, RZ ;  /* 0x0000000202007824 */ /* 0x000fe200078e00ff */
[----:B------:R-:W-:Y:S04]  /*20a00*/  BSSY B2, `(.L_x_83) ;  /* 0x0000030000027945 */ /* 0x000fe80003800000 */
[----:B------:R-:W-:-:S04]  /*20a10*/  SHF.R.U32.HI R15, RZ, 0x18, R0 ;  /* 0x00000018ff0f7819 */ /* 0x000fc80000011600 */
[----:B------:R-:W-:-:S13]  /*20a20*/  ISETP.NE.U32.AND P0, PT, R15, RZ, PT ;  /* 0x000000ff0f00720c */ /* 0x000fda0003f05070 */
[----:B------:R-:W-:Y:S05]  /*20a30*/  @P0 BRA `(.L_x_84) ;  /* 0x0000000000280947 */ /* 0x000fea0003800000 */
[----:B------:R-:W-:-:S04]  /*20a40*/  SHF.L.U32 R0, R2, 0x1, RZ ;  /* 0x0000000102007819 */ /* 0x000fc800000006ff */
[----:B------:R-:W-:-:S13]  /*20a50*/  ISETP.NE.AND P0, PT, R0, RZ, PT ;  /* 0x000000ff0000720c */ /* 0x000fda0003f05270 */
[----:B------:R-:W-:Y:S01]  /*20a60*/  @P0 FFMA R10, R2, 1.84467440737095516160e+19, RZ ;  /* 0x5f800000020a0823 */ /* 0x000fe200000000ff */
[----:B------:R-:W-:Y:S08]  /*20a70*/  @!P0 MUFU.RCP R3, R2 ;  /* 0x0000000200038308 */ /* 0x000ff00000001000 */
[----:B------:R-:W1:Y:S02]  /*20a80*/  @P0 MUFU.RCP R11, R10 ;  /* 0x0000000a000b0308 */ /* 0x000e640000001000 */
[----:B-1----:R-:W-:-:S04]  /*20a90*/  @P0 FFMA R0, R10, R11, -1 ;  /* 0xbf8000000a000423 */ /* 0x002fc8000000000b */
[----:B------:R-:W-:-:S04]  /*20aa0*/  @P0 FADD.FTZ R0, -R0, -RZ ;  /* 0x800000ff00000221 */ /* 0x000fc80000010100 */
[----:B------:R-:W-:-:S04]  /*20ab0*/  @P0 FFMA R0, R11, R0, R11 ;  /* 0x000000000b000223 */ /* 0x000fc8000000000b */
[----:B------:R-:W-:Y:S01]  /*20ac0*/  @P0 FFMA R3, R0, 1.84467440737095516160e+19, RZ ;  /* 0x5f80000000030823 */ /* 0x000fe200000000ff */
[----:B------:R-:W-:Y:S06]  /*20ad0*/  BRA `(.L_x_85) ;  /* 0x0000000000887947 */ /* 0x000fec0003800000 */
.L_x_84:
[----:B------:R-:W-:-:S04]  /*20ae0*/  IADD3 R21, R15, -0xfd, RZ ;  /* 0xffffff030f157810 */ /* 0x000fc80007ffe0ff */
[----:B------:R-:W-:-:S13]  /*20af0*/  ISETP.GT.U32.AND P0, PT, R21, 0x1, PT ;  /* 0x000000011500780c */ /* 0x000fda0003f04070 */
[----:B------:R-:W-:Y:S05]  /*20b00*/  @P0 BRA `(.L_x_86) ;  /* 0x0000000000780947 */ /* 0x000fea0003800000 */
[----:B------:R-:W-:Y:S02]  /*20b10*/  LOP3.LUT R0, R2, 0x7fffff, RZ, 0xc0, !PT ;  /* 0x007fffff02007812 */ /* 0x000fe400078ec0ff */
[----:B------:R-:W-:Y:S02]  /*20b20*/  MOV R12, 0x3 ;  /* 0x00000003000c7802 */ /* 0x000fe40000000f00 */
[----:B------:R-:W-:Y:S02]  /*20b30*/  LOP3.LUT R0, R0, 0x3f800000, RZ, 0xfc, !PT ;  /* 0x3f80000000007812 */ /* 0x000fe400078efcff */
[----:B------:R-:W-:Y:S02]  /*20b40*/  SHF.L.U32 R12, R12, R21, RZ ;  /* 0x000000150c0c7219 */ /* 0x000fe400000006ff */
[----:B------:R-:W1:Y:S02]  /*20b50*/  MUFU.RCP R3, R0 ;  /* 0x0000000000037308 */ /* 0x000e640000001000 */
[----:B-1----:R-:W-:-:S04]  /*20b60*/  FFMA R10, R0, R3, -1 ;  /* 0xbf800000000a7423 */ /* 0x002fc80000000003 */
[----:B------:R-:W-:-:S04]  /*20b70*/  FADD.FTZ R10, -R10, -RZ ;  /* 0x800000ff0a0a7221 */ /* 0x000fc80000010100 */
[CCC-:B------:R-:W-:Y:S01]  /*20b80*/  FFMA.RM R11, R3.reuse, R10.reuse, R3.reuse ;  /* 0x0000000a030b7223 */ /* 0x1c0fe20000004003 */
[----:B------:R-:W-:-:S04]  /*20b90*/  FFMA.RP R10, R3, R10, R3 ;  /* 0x0000000a030a7223 */ /* 0x000fc80000008003 */
[C---:B------:R-:W-:Y:S02]  /*20ba0*/  LOP3.LUT R3, R11.reuse, 0x7fffff, RZ, 0xc0, !PT ;  /* 0x007fffff0b037812 */ /* 0x040fe400078ec0ff */
[----:B------:R-:W-:Y:S02]  /*20bb0*/  FSETP.NEU.FTZ.AND P0, PT, R11, R10, PT ;  /* 0x0000000a0b00720b */ /* 0x000fe40003f1d000 */
[----:B------:R-:W-:Y:S02]  /*20bc0*/  LOP3.LUT R3, R3, 0x800000, RZ, 0xfc, !PT ;  /* 0x0080000003037812 */ /* 0x000fe400078efcff */
[----:B------:R-:W-:Y:S02]  /*20bd0*/  SEL R10, RZ, 0xffffffff, !P0 ;  /* 0xffffffffff0a7807 */ /* 0x000fe40004000000 */
[----:B------:R-:W-:-:S03]  /*20be0*/  LOP3.LUT R12, R12, R3, RZ, 0xc0, !PT ;  /* 0x000000030c0c7212 */ /* 0x000fc600078ec0ff */
[----:B------:R-:W-:Y:S01]  /*20bf0*/  IMAD.MOV R10, RZ, RZ, -R10 ;  /* 0x000000ffff0a7224 */ /* 0x000fe200078e0a0a */
[----:B------:R-:W-:-:S04]  /*20c00*/  SHF.R.U32.HI R12, RZ, R21, R12 ;  /* 0x00000015ff0c7219 */ /* 0x000fc8000001160c */
[----:B------:R-:W-:Y:S02]  /*20c10*/  LOP3.LUT P1, RZ, R10, R21, R3, 0xf8, !PT ;  /* 0x000000150aff7212 */ /* 0x000fe4000782f803 */
[C---:B------:R-:W-:Y:S02]  /*20c20*/  LOP3.LUT P0, RZ, R12.reuse, 0x1, RZ, 0xc0, !PT ;  /* 0x000000010cff7812 */ /* 0x040fe4000780c0ff */
[----:B------:R-:W-:-:S04]  /*20c30*/  LOP3.LUT P2, RZ, R12, 0x2, RZ, 0xc0, !PT ;  /* 0x000000020cff7812 */ /* 0x000fc8000784c0ff */
[----:B------:R-:W-:Y:S02]  /*20c40*/  PLOP3.LUT P0, PT, P0, P1, P2, 0xe0, 0x0 ;  /* 0x000000000000781c */ /* 0x000fe40000703c20 */
[----:B------:R-:W-:Y:S02]  /*20c50*/  LOP3.LUT P1, RZ, R2, 0x7fffff, RZ, 0xc0, !PT ;  /* 0x007fffff02ff7812 */ /* 0x000fe4000782c0ff */
[----:B------:R-:W-:-:S04]  /*20c60*/  SEL R0, RZ, 0x1, !P0 ;  /* 0x00000001ff007807 */ /* 0x000fc80004000000 */
[----:B------:R-:W-:-:S04]  /*20c70*/  IADD3 R0, -R0, RZ, RZ ;  /* 0x000000ff00007210 */ /* 0x000fc80007ffe1ff */
[----:B------:R-:W-:Y:S02]  /*20c80*/  ISETP.GE.AND P0, PT, R0, RZ, PT ;  /* 0x000000ff0000720c */ /* 0x000fe40003f06270 */
[----:B------:R-:W-:-:S04]  /*20c90*/  IADD3 R0, R15, -0xfc, RZ ;  /* 0xffffff040f007810 */ /* 0x000fc80007ffe0ff */
[----:B------:R-:W-:-:S07]  /*20ca0*/  SHF.R.U32.HI R3, RZ, R0, R3 ;  /* 0x00000000ff037219 */ /* 0x000fce0000011603 */
[----:B------:R-:W-:-:S05]  /*20cb0*/  @!P0 IADD3 R3, R3, 0x1, RZ ;  /* 0x0000000103038810 */ /* 0x000fca0007ffe0ff */
[----:B------:R-:W-:-:S05]  /*20cc0*/  @!P1 IMAD.SHL.U32 R3, R3, 0x2, RZ ;  /* 0x0000000203039824 */ /* 0x000fca00078e00ff */
[----:B------:R-:W-:Y:S01]  /*20cd0*/  LOP3.LUT R3, R3, 0x80000000, R2, 0xf8, !PT ;  /* 0x8000000003037812 */ /* 0x000fe200078ef802 */
[----:B------:R-:W-:Y:S06]  /*20ce0*/  BRA `(.L_x_85) ;  /* 0x0000000000047947 */ /* 0x000fec0003800000 */
.L_x_86:
[----:B------:R1:W2:Y:S02]  /*20cf0*/  MUFU.RCP R3, R2 ;  /* 0x0000000200037308 */ /* 0x0002a40000001000 */
.L_x_85:
[----:B------:R-:W-:Y:S05]  /*20d00*/  BSYNC B2 ;  /* 0x0000000000027941 */ /* 0x000fea0003800000 */
.L_x_83:
[----:B--2---:R-:W-:Y:S02]  /*20d10*/  MOV R0, R3 ;  /* 0x0000000300007202 */ /* 0x004fe40000000f00 */
[----:B-1----:R-:W-:Y:S02]  /*20d20*/  MOV R2, R8 ;  /* 0x0000000800027202 */ /* 0x002fe40000000f00 */
[----:B------:R-:W-:-:S04]  /*20d30*/  MOV R3, 0x0 ;  /* 0x0000000000037802 */ /* 0x000fc80000000f00 */
[----:B------:R-:W-:Y:S05]  /*20d40*/  RET.REL.NODEC R2 `(_ZN7cutlass13device_kernelINS_4fmha6kernel13FmhaKernelTmaINS1_10collective15FmhaMainloopTmaINS_10bfloat16_tEfN4cute5tupleIJNS7_1CILi64EEENS9_ILi256EEESB_EEENS4_13DefaultFusionEJEEENS4_15FmhaFwdEpilogueIS6_fSC_EEJEEEEEvNT_6ParamsE) ;  /* 0xfffffdf002ac7950 */ /* 0x000fea0003c3ffff */
.L_x_87:
[----:B------:R-:W-:-:S00]  /*20d50*/  BRA `(.L_x_87) ;  /* 0xfffffffc00fc7947 */ /* 0x000fc0000383ffff */
[----:B------:R-:W-:-:S00]  /*20d60*/  NOP ;  /* 0x0000000000007918 */ /* 0x000fc00000000000 */
        /* <DEDUP_REMOVED lines=9> */
.L_x_88:


//--------------------- .nv.global.init           --------------------------
	.section	.nv.global.init,"aw",@progbits
.nv.global.init:
	.type		$str$23,@object
	.size		$str$23,($str$24 - $str$23)
$str$23:
        /*0000*/ 	.byte	0x28, 0x61, 0x64, 0x64, 0x72, 0x65, 0x73, 0x73, 0x20, 0x26, 0x20, 0x6d, 0x61, 0x73, 0x6b, 0x29
        /*0010*/ 	.byte	0x20, 0x3d, 0x3d, 0x20, 0x30, 0x00
	.type		$str$24,@object
	.size		$str$24,(__unnamed_1 - $str$24)
$str$24:
        /*0016*/ 	.byte	0x2f, 0x74, 0x6d, 0x70, 0x2f, 0x63, 0x75, 0x74, 0x6c, 0x61, 0x73, 0x73, 0x5f, 0x73, 0x77, 0x65
        /*0026*/ 	.byte	0x65, 0x70, 0x5f, 0x73, 0x72, 0x63, 0x2f, 0x69, 0x6e, 0x63, 0x6c, 0x75, 0x64, 0x65, 0x2f, 0x63
        /*0036*/ 	.byte	0x75, 0x74, 0x65, 0x2f, 0x70, 0x6f, 0x69, 0x6e, 0x74, 0x65, 0x72, 0x5f, 0x66, 0x6c, 0x61, 0x67
        /*0046*/ 	.byte	0x67, 0x65, 0x64, 0x2e, 0x68, 0x70, 0x70, 0x00
	.type		__unnamed_1,@object
	.size		__unnamed_1,(__unnamed_2 - __unnamed_1)
__unnamed_1:
        /* <DEDUP_REMOVED lines=28> */
        /*020e*/ 	.byte	0x32, 0x30, 0x34, 0x38, 0x3e, 0x3e, 0x3e, 0x3e, 0x3e, 0x5d, 0x00
	.type		__unnamed_2,@object
	.size		__unnamed_2,(.L_1 - __unnamed_2)
__unnamed_2:
        /* <DEDUP_REMOVED lines=29> */
.L_1:


//--------------------- .nv.shared._ZN7cutlass13device_kernelINS_4fmha6kernel13FmhaKernelTmaINS1_10collective15FmhaMainloopTmaINS_10bfloat16_tEfN4cute5tupleIJNS7_1CILi64EEENS9_ILi256EEESB_EEENS4_13DefaultFusionEJEEENS4_15FmhaFwdEpilogueIS6_fSC_EEJEEEEEvNT_6ParamsE --------------------------
	.section	.nv.shared._ZN7cutlass13device_kernelINS_4fmha6kernel13FmhaKernelTmaINS1_10collective15FmhaMainloopTmaINS_10bfloat16_tEfN4cute5tupleIJNS7_1CILi64EEENS9_ILi256EEESB_EEENS4_13DefaultFusionEJEEENS4_15FmhaFwdEpilogueIS6_fSC_EEJEEEEEvNT_6ParamsE,"aw",@nobits
	.sectionflags	@""
	.align	16
	.zero		1024


//--------------------- .nv.shared.reserved.0     --------------------------
	.section	.nv.shared.reserved.0,"aw",@nobits
	.weak		__nv_reservedSMEM_offset_0_alias
	.size		__nv_reservedSMEM_offset_0_alias, 0, 0
	.other		__nv_reservedSMEM_offset_0_alias,@"STO_CUDA_RESERVED_SHARED STV_DEFAULT"
__nv_reservedSMEM_offset_0_alias:
	.zero		0


//--------------------- .nv.global                --------------------------
	.section	.nv.global,"aw",@nobits
.nv.global:
	.type		_ZN39_INTERNAL_96af6eef_4_k_cu_c5d54fc9_27914cute1_E,@object
	.size		_ZN39_INTERNAL_96af6eef_4_k_cu_c5d54fc9_27914cute1_E,(_ZN39_INTERNAL_96af6eef_4_k_cu_c5d54fc9_27914cuda3std3__45__cpo6cbeginE - _ZN39_INTERNAL_96af6eef_4_k_cu_c5d54fc9_27914cute1_E)
_ZN39_INTERNAL_96af6eef_4_k_cu_c5d54fc9_27914cute1_E:
	.zero		1
	.type		_ZN39_INTERNAL_96af6eef_4_k_cu_c5d54fc9_27914cuda3std3__45__cpo6cbeginE,@object
	.size		_ZN39_INTERNAL_96af6eef_4_k_cu_c5d54fc9_27914cuda3std3__45__cpo6cbeginE,(_ZN39_INTERNAL_96af6eef_4_k_cu_c5d54fc9_27914cuda3std3__48in_placeE - _ZN39_INTERNAL_96af6eef_4_k_cu_c5d54fc9_27914cuda3std3__45__cpo6cbeginE)
_ZN39_INTERNAL_96af6eef_4_k_cu_c5d54fc9_27914cuda3std3__45__cpo6cbeginE:
	.zero		1
	.type		_ZN39_INTERNAL_96af6eef_4_k_cu_c5d54fc9_27914cuda3std3__48in_placeE,@object
	.size		_ZN39_INTERNAL_96af6eef_4_k_cu_c5d54fc9_27914cuda3std3__48in_placeE,(_ZN39_INTERNAL_96af6eef_4_k_cu_c5d54fc9_27914cuda3std6ranges3__45__cpo9iter_moveE - _ZN39_INTERNAL_96af6eef_4_k_cu_c5d54fc9_27914cuda3std3__48in_placeE)
_ZN39_INTERNAL_96af6eef_4_k_cu_c5d54fc9_27914cuda3std3__48in_placeE:
	.zero		1
	.type		_ZN39_INTERNAL_96af6eef_4_k_cu_c5d54fc9_27914cuda3std6ranges3__45__cpo9iter_moveE,@object
	.size		_ZN39_INTERNAL_96af6eef_4_k_cu_c5d54fc9_27914cuda3std6ranges3__45__cpo9iter_moveE,(_ZN39_INTERNAL_96af6eef_4_k_cu_c5d54fc9_27914cuda3std3__45__cpo5beginE - _ZN39_INTERNAL_96af6eef_4_k_cu_c5d54fc9_27914cuda3std6ranges3__45__cpo9iter_moveE)
_ZN39_INTERNAL_96af6eef_4_k_cu_c5d54fc9_27914cuda3std6ranges3__45__cpo9iter_moveE:
	.zero		1
	.type		_ZN39_INTERNAL_96af6eef_4_k_cu_c5d54fc9_27914cuda3std3__45__cpo5beginE,@object
	.size		_ZN39_INTERNAL_96af6eef_4_k_cu_c5d54fc9_27914cuda3std3__45__cpo5beginE,(_ZN39_INTERNAL_96af6eef_4_k_cu_c5d54fc9_27914cuda3std3__441_GLOBAL__N__96af6eef_4_k_cu_c5d54fc9_27916ignoreE - _ZN39_INTERNAL_96af6eef_4_k_cu_c5d54fc9_27914cuda3std3__45__cpo5beginE)
_ZN39_INTERNAL_96af6eef_4_k_cu_c5d54fc9_27914cuda3std3__45__cpo5beginE:
	.zero		1
	.type		_ZN39_INTERNAL_96af6eef_4_k_cu_c5d54fc9_27914cuda3std3__441_GLOBAL__N__96af6eef_4_k_cu_c5d54fc9_27916ignoreE,@object
	.size		_ZN39_INTERNAL_96af6eef_4_k_cu_c5d54fc9_27914cuda3std3__441_GLOBAL__N__96af6eef_4_k_cu_c5d54fc9_27916ignoreE,(_ZN39_INTERNAL_96af6eef_4_k_cu_c5d54fc9_27914cute7productE - _ZN39_INTERNAL_96af6eef_4_k_cu_c5d54fc9_27914cuda3std3__441_GLOBAL__N__96af6eef_4_k_cu_c5d54fc9_27916ignoreE)
_ZN39_INTERNAL_96af6eef_4_k_cu_c5d54fc9_27914cuda3std3__441_GLOBAL__N__96af6eef_4_k_cu_c5d54fc9_27916ignoreE:
	.zero		1
	.type		_ZN39_INTERNAL_96af6eef_4_k_cu_c5d54fc9_27914cute7productE,@object
	.size		_ZN39_INTERNAL_96af6eef_4_k_cu_c5d54fc9_27914cute7productE,(_ZN39_INTERNAL_96af6eef_4_k_cu_c5d54fc9_27914cuda3std3__45__cpo3endE - _ZN39_INTERNAL_96af6eef_4_k_cu_c5d54fc9_27914cute7productE)
_ZN39_INTERNAL_96af6eef_4_k_cu_c5d54fc9_27914cute7productE:
	.zero		1
	.type		_ZN39_INTERNAL_96af6eef_4_k_cu_c5d54fc9_27914cuda3std3__45__cpo3endE,@object
	.size		_ZN39_INTERNAL_96af6eef_4_k_cu_c5d54fc9_27914cuda3std3__45__cpo3endE,(_ZN39_INTERNAL_96af6eef_4_k_cu_c5d54fc9_27914cuda3std3__419piecewise_constructE - _ZN39_INTERNAL_96af6eef_4_k_cu_c5d54fc9_27914cuda3std3__45__cpo3endE)
_ZN39_INTERNAL_96af6eef_4_k_cu_c5d54fc9_27914cuda3std3__45__cpo3endE:
	.zero		1
	.type		_ZN39_INTERNAL_96af6eef_4_k_cu_c5d54fc9_27914cuda3std3__419piecewise_constructE,@object
	.size		_ZN39_INTERNAL_96af6eef_4_k_cu_c5d54fc9_27914cuda3std3__419piecewise_constructE,(_ZN39_INTERNAL_96af6eef_4_k_cu_c5d54fc9_27914cuda3std3__45__cpo4cendE - _ZN39_INTERNAL_96af6eef_4_k_cu_c5d54fc9_27914cuda3std3__419piecewise_constructE)
_ZN39_INTERNAL_96af6eef_4_k_cu_c5d54fc9_27914cuda3std3__419piecewise_constructE:
	.zero		1
	.type		_ZN39_INTERNAL_96af6eef_4_k_cu_c5d54fc9_27914cuda3std3__45__cpo4cendE,@object
	.size		_ZN39_INTERNAL_96af6eef_4_k_cu_c5d54fc9_27914cuda3std3__45__cpo4cendE,(_ZN39_INTERNAL_96af6eef_4_k_cu_c5d54fc9_27914cuda3std6ranges3__45__cpo4swapE - _ZN39_INTERNAL_96af6eef_4_k_cu_c5d54fc9_27914cuda3std3__45__cpo4cendE)
_ZN39_INTERNAL_96af6eef_4_k_cu_c5d54fc9_27914cuda3std3__45__cpo4cendE:
	.zero		1
	.type		_ZN39_INTERNAL_96af6eef_4_k_cu_c5d54fc9_27914cuda3std6ranges3__45__cpo4swapE,@object
	.size		_ZN39_INTERNAL_96af6eef_4_k_cu_c5d54fc9_27914cuda3std6ranges3__45__cpo4swapE,(.L_9 - _ZN39_INTERNAL_96af6eef_4_k_cu_c5d54fc9_27914cuda3std6ranges3__45__cpo4swapE)
_ZN39_INTERNAL_96af6eef_4_k_cu_c5d54fc9_27914cuda3std6ranges3__45__cpo4swapE:
	.zero		1
.L_9:


//--------------------- .nv.constant0._ZN7cutlass13device_kernelINS_4fmha6kernel13FmhaKernelTmaINS1_10collective15FmhaMainloopTmaINS_10bfloat16_tEfN4cute5tupleIJNS7_1CILi64EEENS9_ILi256EEESB_EEENS4_13DefaultFusionEJEEENS4_15FmhaFwdEpilogueIS6_fSC_EEJEEEEEvNT_6ParamsE --------------------------
	.section	.nv.constant0._ZN7cutlass13device_kernelINS_4fmha6kernel13FmhaKernelTmaINS1_10collective15FmhaMainloopTmaINS_10bfloat16_tEfN4cute5tupleIJNS7_1CILi64EEENS9_ILi256EEESB_EEENS4_13DefaultFusionEJEEENS4_15FmhaFwdEpilogueIS6_fSC_EEJEEEEEvNT_6ParamsE,"a",@progbits
	.sectionflags	@""
	.align	4
.nv.constant0._ZN7cutlass13device_kernelINS_4fmha6kernel13FmhaKernelTmaINS1_10collective15FmhaMainloopTmaINS_10bfloat16_tEfN4cute5tupleIJNS7_1CILi64EEENS9_ILi256EEESB_EEENS4_13DefaultFusionEJEEENS4_15FmhaFwdEpilogueIS6_fSC_EEJEEEEEvNT_6ParamsE:
	.zero		2688


//--------------------- SYMBOLS --------------------------

	.type		.nv.reservedSmem.offset0,@object
	.size		.nv.reservedSmem.offset0,0x4
	.type		__assertfail,@function
